//
// Generated by NVIDIA NVVM Compiler
//
// Compiler Build ID: CL-36424714
// Cuda compilation tools, release 13.0, V13.0.88
// Based on NVVM 20.0.0
//

.version 9.0
.target sm_100
.address_size 64

	// .globl	_ZN6thrust24THRUST_300001_SM_1000_NS8cuda_cub4core6detail13_kernel_agentINS1_8__reduce11ReduceAgentINS0_12zip_iteratorIN4cuda3std3__45tupleIJNS0_6detail15normal_iteratorINS0_10device_ptrIiEEEENS0_17counting_iteratorIlNS0_11use_defaultESI_SI_EEEEEEEPNSB_IJilEEESM_iNS1_9__extrema9arg_min_fIilNSA_4lessIiEEEEEEJSL_SN_iSS_EEEvDpT0_
// _ZZN3cub18CUB_300001_SM_10006detail10radix_sort31DeviceRadixSortSingleTileKernelINS1_5radix10policy_hubIiiyE10Policy1000ELNS0_9SortOrderE0EiiyNS1_21identity_decomposer_tEEEvPKT1_PSA_PKT2_PSE_T3_iiT4_E12temp_storage has been demoted
// _ZZN3cub18CUB_300001_SM_10006detail10radix_sort30DeviceRadixSortHistogramKernelINS1_5radix10policy_hubIiiyE10Policy1000ELNS0_9SortOrderE0EiyNS1_21identity_decomposer_tEEEvPT2_PKT1_SA_iiT3_E12temp_storage has been demoted
// _ZZN3cub18CUB_300001_SM_10006detail10radix_sort33DeviceRadixSortExclusiveSumKernelINS1_5radix10policy_hubIiiyE10Policy1000EyEEvPT0_E12temp_storage has been demoted
// _ZZN3cub18CUB_300001_SM_10006detail10radix_sort29DeviceRadixSortOnesweepKernelINS1_5radix10policy_hubIiiyE10Policy1000ELNS0_9SortOrderE0EiiyiiNS1_21identity_decomposer_tEEEvPT5_SB_PT3_PKSC_PT1_PKSG_PT2_PKSK_T4_iiT6_E1s has been demoted
.global .align 1 .b8 _ZN34_INTERNAL_465f96d4_4_k_cu_1b42a5504cuda3std3__45__cpo5beginE[1];
.global .align 1 .b8 _ZN34_INTERNAL_465f96d4_4_k_cu_1b42a5504cuda3std3__45__cpo3endE[1];
.global .align 1 .b8 _ZN34_INTERNAL_465f96d4_4_k_cu_1b42a5504cuda3std3__45__cpo6cbeginE[1];
.global .align 1 .b8 _ZN34_INTERNAL_465f96d4_4_k_cu_1b42a5504cuda3std3__45__cpo4cendE[1];
.global .align 1 .b8 _ZN34_INTERNAL_465f96d4_4_k_cu_1b42a5504cuda3std3__45__cpo6rbeginE[1];
.global .align 1 .b8 _ZN34_INTERNAL_465f96d4_4_k_cu_1b42a5504cuda3std3__45__cpo4rendE[1];
.global .align 1 .b8 _ZN34_INTERNAL_465f96d4_4_k_cu_1b42a5504cuda3std3__45__cpo7crbeginE[1];
.global .align 1 .b8 _ZN34_INTERNAL_465f96d4_4_k_cu_1b42a5504cuda3std3__45__cpo5crendE[1];
.global .align 1 .b8 _ZN34_INTERNAL_465f96d4_4_k_cu_1b42a5504cuda3std3__436_GLOBAL__N__465f96d4_4_k_cu_1b42a5506ignoreE[1];
.global .align 1 .b8 _ZN34_INTERNAL_465f96d4_4_k_cu_1b42a5504cuda3std3__419piecewise_constructE[1];
.global .align 1 .b8 _ZN34_INTERNAL_465f96d4_4_k_cu_1b42a5504cuda3std3__48in_placeE[1];
.global .align 1 .b8 _ZN34_INTERNAL_465f96d4_4_k_cu_1b42a5504cuda3std3__420unreachable_sentinelE[1];
.global .align 1 .b8 _ZN34_INTERNAL_465f96d4_4_k_cu_1b42a5504cuda3std3__47nulloptE[1];
.global .align 1 .b8 _ZN34_INTERNAL_465f96d4_4_k_cu_1b42a5504cuda3std3__48unexpectE[1];
.global .align 1 .b8 _ZN34_INTERNAL_465f96d4_4_k_cu_1b42a5504cuda3std6ranges3__45__cpo4swapE[1];
.global .align 1 .b8 _ZN34_INTERNAL_465f96d4_4_k_cu_1b42a5504cuda3std6ranges3__45__cpo9iter_moveE[1];
.global .align 1 .b8 _ZN34_INTERNAL_465f96d4_4_k_cu_1b42a5504cuda3std6ranges3__45__cpo5beginE[1];
.global .align 1 .b8 _ZN34_INTERNAL_465f96d4_4_k_cu_1b42a5504cuda3std6ranges3__45__cpo3endE[1];
.global .align 1 .b8 _ZN34_INTERNAL_465f96d4_4_k_cu_1b42a5504cuda3std6ranges3__45__cpo6cbeginE[1];
.global .align 1 .b8 _ZN34_INTERNAL_465f96d4_4_k_cu_1b42a5504cuda3std6ranges3__45__cpo4cendE[1];
.global .align 1 .b8 _ZN34_INTERNAL_465f96d4_4_k_cu_1b42a5504cuda3std6ranges3__45__cpo7advanceE[1];
.global .align 1 .b8 _ZN34_INTERNAL_465f96d4_4_k_cu_1b42a5504cuda3std6ranges3__45__cpo9iter_swapE[1];
.global .align 1 .b8 _ZN34_INTERNAL_465f96d4_4_k_cu_1b42a5504cuda3std6ranges3__45__cpo4nextE[1];
.global .align 1 .b8 _ZN34_INTERNAL_465f96d4_4_k_cu_1b42a5504cuda3std6ranges3__45__cpo4prevE[1];
.global .align 1 .b8 _ZN34_INTERNAL_465f96d4_4_k_cu_1b42a5504cuda3std6ranges3__45__cpo4dataE[1];
.global .align 1 .b8 _ZN34_INTERNAL_465f96d4_4_k_cu_1b42a5504cuda3std6ranges3__45__cpo5cdataE[1];
.global .align 1 .b8 _ZN34_INTERNAL_465f96d4_4_k_cu_1b42a5504cuda3std6ranges3__45__cpo4sizeE[1];
.global .align 1 .b8 _ZN34_INTERNAL_465f96d4_4_k_cu_1b42a5504cuda3std6ranges3__45__cpo5ssizeE[1];
.global .align 1 .b8 _ZN34_INTERNAL_465f96d4_4_k_cu_1b42a5504cuda3std6ranges3__45__cpo8distanceE[1];
.global .align 1 .b8 _ZN34_INTERNAL_465f96d4_4_k_cu_1b42a5506thrust24THRUST_300001_SM_1000_NS8cuda_cub3parE[1];
.global .align 1 .b8 _ZN34_INTERNAL_465f96d4_4_k_cu_1b42a5506thrust24THRUST_300001_SM_1000_NS8cuda_cub10par_nosyncE[1];
.global .align 1 .b8 _ZN34_INTERNAL_465f96d4_4_k_cu_1b42a5506thrust24THRUST_300001_SM_1000_NS6system6detail10sequential3seqE[1];
.global .align 1 .b8 _ZN34_INTERNAL_465f96d4_4_k_cu_1b42a5506thrust24THRUST_300001_SM_1000_NS6system3cpp3parE[1];
.global .align 1 .b8 _ZN34_INTERNAL_465f96d4_4_k_cu_1b42a5506thrust24THRUST_300001_SM_1000_NS12placeholders2_1E[1];
.global .align 1 .b8 _ZN34_INTERNAL_465f96d4_4_k_cu_1b42a5506thrust24THRUST_300001_SM_1000_NS12placeholders2_2E[1];
.global .align 1 .b8 _ZN34_INTERNAL_465f96d4_4_k_cu_1b42a5506thrust24THRUST_300001_SM_1000_NS12placeholders2_3E[1];
.global .align 1 .b8 _ZN34_INTERNAL_465f96d4_4_k_cu_1b42a5506thrust24THRUST_300001_SM_1000_NS12placeholders2_4E[1];
.global .align 1 .b8 _ZN34_INTERNAL_465f96d4_4_k_cu_1b42a5506thrust24THRUST_300001_SM_1000_NS12placeholders2_5E[1];
.global .align 1 .b8 _ZN34_INTERNAL_465f96d4_4_k_cu_1b42a5506thrust24THRUST_300001_SM_1000_NS12placeholders2_6E[1];
.global .align 1 .b8 _ZN34_INTERNAL_465f96d4_4_k_cu_1b42a5506thrust24THRUST_300001_SM_1000_NS12placeholders2_7E[1];
.global .align 1 .b8 _ZN34_INTERNAL_465f96d4_4_k_cu_1b42a5506thrust24THRUST_300001_SM_1000_NS12placeholders2_8E[1];
.global .align 1 .b8 _ZN34_INTERNAL_465f96d4_4_k_cu_1b42a5506thrust24THRUST_300001_SM_1000_NS12placeholders2_9E[1];
.global .align 1 .b8 _ZN34_INTERNAL_465f96d4_4_k_cu_1b42a5506thrust24THRUST_300001_SM_1000_NS12placeholders3_10E[1];
.global .align 1 .b8 _ZN34_INTERNAL_465f96d4_4_k_cu_1b42a5506thrust24THRUST_300001_SM_1000_NS3seqE[1];
.global .align 1 .b8 _ZN34_INTERNAL_465f96d4_4_k_cu_1b42a5506thrust24THRUST_300001_SM_1000_NS6deviceE[1];
.extern .shared .align 16 .b8 _ZN6thrust24THRUST_300001_SM_1000_NS8cuda_cub4core6detail5shmemE[];

.visible .entry _ZN6thrust24THRUST_300001_SM_1000_NS8cuda_cub4core6detail13_kernel_agentINS1_8__reduce11ReduceAgentINS0_12zip_iteratorIN4cuda3std3__45tupleIJNS0_6detail15normal_iteratorINS0_10device_ptrIiEEEENS0_17counting_iteratorIlNS0_11use_defaultESI_SI_EEEEEEEPNSB_IJilEEESM_iNS1_9__extrema9arg_min_fIilNSA_4lessIiEEEEEEJSL_SN_iSS_EEEvDpT0_(
	.param .align 8 .b8 _ZN6thrust24THRUST_300001_SM_1000_NS8cuda_cub4core6detail13_kernel_agentINS1_8__reduce11ReduceAgentINS0_12zip_iteratorIN4cuda3std3__45tupleIJNS0_6detail15normal_iteratorINS0_10device_ptrIiEEEENS0_17counting_iteratorIlNS0_11use_defaultESI_SI_EEEEEEEPNSB_IJilEEESM_iNS1_9__extrema9arg_min_fIilNSA_4lessIiEEEEEEJSL_SN_iSS_EEEvDpT0__param_0[16],
	.param .u64 .ptr .align 1 _ZN6thrust24THRUST_300001_SM_1000_NS8cuda_cub4core6detail13_kernel_agentINS1_8__reduce11ReduceAgentINS0_12zip_iteratorIN4cuda3std3__45tupleIJNS0_6detail15normal_iteratorINS0_10device_ptrIiEEEENS0_17counting_iteratorIlNS0_11use_defaultESI_SI_EEEEEEEPNSB_IJilEEESM_iNS1_9__extrema9arg_min_fIilNSA_4lessIiEEEEEEJSL_SN_iSS_EEEvDpT0__param_1,
	.param .u32 _ZN6thrust24THRUST_300001_SM_1000_NS8cuda_cub4core6detail13_kernel_agentINS1_8__reduce11ReduceAgentINS0_12zip_iteratorIN4cuda3std3__45tupleIJNS0_6detail15normal_iteratorINS0_10device_ptrIiEEEENS0_17counting_iteratorIlNS0_11use_defaultESI_SI_EEEEEEEPNSB_IJilEEESM_iNS1_9__extrema9arg_min_fIilNSA_4lessIiEEEEEEJSL_SN_iSS_EEEvDpT0__param_2,
	.param .align 1 .b8 _ZN6thrust24THRUST_300001_SM_1000_NS8cuda_cub4core6detail13_kernel_agentINS1_8__reduce11ReduceAgentINS0_12zip_iteratorIN4cuda3std3__45tupleIJNS0_6detail15normal_iteratorINS0_10device_ptrIiEEEENS0_17counting_iteratorIlNS0_11use_defaultESI_SI_EEEEEEEPNSB_IJilEEESM_iNS1_9__extrema9arg_min_fIilNSA_4lessIiEEEEEEJSL_SN_iSS_EEEvDpT0__param_3[1]
)
.maxntid 256
{
	.reg .pred 	%p<222>;
	.reg .b32 	%r<641>;
	.reg .b64 	%rd<305>;

	ld.param.u64 	%rd196, [_ZN6thrust24THRUST_300001_SM_1000_NS8cuda_cub4core6detail13_kernel_agentINS1_8__reduce11ReduceAgentINS0_12zip_iteratorIN4cuda3std3__45tupleIJNS0_6detail15normal_iteratorINS0_10device_ptrIiEEEENS0_17counting_iteratorIlNS0_11use_defaultESI_SI_EEEEEEEPNSB_IJilEEESM_iNS1_9__extrema9arg_min_fIilNSA_4lessIiEEEEEEJSL_SN_iSS_EEEvDpT0__param_0+8];
	ld.param.u64 	%rd195, [_ZN6thrust24THRUST_300001_SM_1000_NS8cuda_cub4core6detail13_kernel_agentINS1_8__reduce11ReduceAgentINS0_12zip_iteratorIN4cuda3std3__45tupleIJNS0_6detail15normal_iteratorINS0_10device_ptrIiEEEENS0_17counting_iteratorIlNS0_11use_defaultESI_SI_EEEEEEEPNSB_IJilEEESM_iNS1_9__extrema9arg_min_fIilNSA_4lessIiEEEEEEJSL_SN_iSS_EEEvDpT0__param_0];
	ld.param.u32 	%r205, [_ZN6thrust24THRUST_300001_SM_1000_NS8cuda_cub4core6detail13_kernel_agentINS1_8__reduce11ReduceAgentINS0_12zip_iteratorIN4cuda3std3__45tupleIJNS0_6detail15normal_iteratorINS0_10device_ptrIiEEEENS0_17counting_iteratorIlNS0_11use_defaultESI_SI_EEEEEEEPNSB_IJilEEESM_iNS1_9__extrema9arg_min_fIilNSA_4lessIiEEEEEEJSL_SN_iSS_EEEvDpT0__param_2];
	setp.eq.s32 	%p1, %r205, 0;
	@%p1 bra 	$L__BB0_197;
	cvta.to.global.u64 	%rd1, %rd195;
	setp.gt.s32 	%p2, %r205, 1279;
	@%p2 bra 	$L__BB0_112;
	mov.u32 	%r1, %tid.x;
	setp.ge.s32 	%p95, %r1, %r205;
	mov.b32 	%r580, 0;
	mov.b64 	%rd246, 0;
	mov.u32 	%r572, %r1;
	@%p95 bra 	$L__BB0_4;
	cvt.u64.u32 	%rd222, %r1;
	mul.wide.u32 	%rd223, %r1, 4;
	add.s64 	%rd224, %rd1, %rd223;
	add.s64 	%rd246, %rd196, %rd222;
	ld.global.u32 	%r580, [%rd224];
	add.s32 	%r572, %r1, 256;
$L__BB0_4:
	setp.ge.s32 	%p96, %r572, %r205;
	@%p96 bra 	$L__BB0_26;
	not.b32 	%r338, %r572;
	add.s32 	%r6, %r205, %r338;
	and.b32  	%r339, %r6, 768;
	setp.eq.s32 	%p97, %r339, 768;
	@%p97 bra 	$L__BB0_11;
	cvt.u64.u32 	%rd226, %r572;
	add.s64 	%rd237, %rd196, %rd226;
	mul.wide.u32 	%rd227, %r572, 4;
	add.s64 	%rd236, %rd1, %rd227;
	shr.u32 	%r340, %r6, 8;
	add.s32 	%r341, %r340, 1;
	and.b32  	%r342, %r341, 3;
	neg.s32 	%r568, %r342;
$L__BB0_7:
	.pragma "nounroll";
	mov.u64 	%rd9, %rd246;
	mov.u32 	%r10, %r580;
	ld.global.u32 	%r11, [%rd236];
	setp.lt.s32 	%p98, %r10, %r11;
	@%p98 bra 	$L__BB0_10;
	setp.lt.s32 	%p99, %r11, %r10;
	mov.u64 	%rd246, %rd237;
	mov.u32 	%r580, %r11;
	@%p99 bra 	$L__BB0_10;
	setp.lt.s64 	%p100, %rd9, %rd237;
	min.s64 	%rd246, %rd9, %rd237;
	selp.b32 	%r580, %r10, %r11, %p100;
$L__BB0_10:
	add.s32 	%r572, %r572, 256;
	add.s64 	%rd237, %rd237, 256;
	add.s64 	%rd236, %rd236, 1024;
	add.s32 	%r568, %r568, 1;
	setp.ne.s32 	%p101, %r568, 0;
	@%p101 bra 	$L__BB0_7;
$L__BB0_11:
	setp.lt.u32 	%p102, %r6, 768;
	@%p102 bra 	$L__BB0_26;
	add.s32 	%r575, %r572, 512;
$L__BB0_13:
	mov.u32 	%r20, %r575;
	add.s32 	%r343, %r20, -512;
	cvt.s64.s32 	%rd228, %r343;
	mul.wide.s32 	%rd229, %r343, 4;
	add.s64 	%rd17, %rd1, %rd229;
	add.s64 	%rd18, %rd196, %rd228;
	ld.global.u32 	%r22, [%rd17];
	setp.lt.s32 	%p103, %r580, %r22;
	mov.u64 	%rd243, %rd246;
	mov.u32 	%r577, %r580;
	@%p103 bra 	$L__BB0_16;
	setp.lt.s32 	%p104, %r22, %r580;
	mov.u64 	%rd243, %rd18;
	mov.u32 	%r577, %r22;
	@%p104 bra 	$L__BB0_16;
	setp.lt.s64 	%p105, %rd246, %rd18;
	min.s64 	%rd243, %rd246, %rd18;
	selp.b32 	%r577, %r580, %r22, %p105;
$L__BB0_16:
	add.s32 	%r344, %r20, -256;
	cvt.s64.s32 	%rd230, %r344;
	add.s64 	%rd21, %rd196, %rd230;
	ld.global.u32 	%r25, [%rd17+1024];
	setp.lt.s32 	%p106, %r577, %r25;
	mov.u64 	%rd244, %rd243;
	mov.u32 	%r578, %r577;
	@%p106 bra 	$L__BB0_19;
	setp.lt.s32 	%p107, %r25, %r577;
	mov.u64 	%rd244, %rd21;
	mov.u32 	%r578, %r25;
	@%p107 bra 	$L__BB0_19;
	setp.lt.s64 	%p108, %rd243, %rd21;
	min.s64 	%rd244, %rd243, %rd21;
	selp.b32 	%r578, %r577, %r25, %p108;
$L__BB0_19:
	cvt.s64.s32 	%rd231, %r20;
	add.s64 	%rd24, %rd196, %rd231;
	ld.global.u32 	%r28, [%rd17+2048];
	setp.lt.s32 	%p109, %r578, %r28;
	mov.u64 	%rd245, %rd244;
	mov.u32 	%r579, %r578;
	@%p109 bra 	$L__BB0_22;
	setp.lt.s32 	%p110, %r28, %r578;
	mov.u64 	%rd245, %rd24;
	mov.u32 	%r579, %r28;
	@%p110 bra 	$L__BB0_22;
	setp.lt.s64 	%p111, %rd244, %rd24;
	min.s64 	%rd245, %rd244, %rd24;
	selp.b32 	%r579, %r578, %r28, %p111;
$L__BB0_22:
	add.s32 	%r345, %r20, 256;
	cvt.s64.s32 	%rd232, %r345;
	add.s64 	%rd27, %rd196, %rd232;
	ld.global.u32 	%r31, [%rd17+3072];
	setp.lt.s32 	%p112, %r579, %r31;
	mov.u64 	%rd246, %rd245;
	mov.u32 	%r580, %r579;
	@%p112 bra 	$L__BB0_25;
	setp.lt.s32 	%p113, %r31, %r579;
	mov.u64 	%rd246, %rd27;
	mov.u32 	%r580, %r31;
	@%p113 bra 	$L__BB0_25;
	setp.lt.s64 	%p114, %rd245, %rd27;
	min.s64 	%rd246, %rd245, %rd27;
	selp.b32 	%r580, %r579, %r31, %p114;
$L__BB0_25:
	add.s32 	%r575, %r20, 1024;
	add.s32 	%r346, %r20, 512;
	setp.lt.s32 	%p115, %r346, %r205;
	@%p115 bra 	$L__BB0_13;
$L__BB0_26:
	setp.lt.s32 	%p116, %r205, 256;
	@%p116 bra 	$L__BB0_66;
	// begin inline asm
	mov.u32 %r460, %laneid;
	// end inline asm
	mov.b32 	%r478, 1;
	mov.b32 	%r479, 31;
	mov.b32 	%r480, -1;
	// begin inline asm
	shfl.sync.down.b32 %r461, %r580, %r478, %r479, %r480;
	// end inline asm
	// begin inline asm
	shfl.sync.down.b32 %r466, %r467, %r478, %r479, %r480;
	// end inline asm
	mov.b64 	{%r472, %r477}, %rd246;
	// begin inline asm
	shfl.sync.down.b32 %r471, %r472, %r478, %r479, %r480;
	// end inline asm
	// begin inline asm
	shfl.sync.down.b32 %r476, %r477, %r478, %r479, %r480;
	// end inline asm
	mov.b64 	%rd31, {%r471, %r476};
	setp.gt.s32 	%p173, %r460, 30;
	setp.lt.s32 	%p174, %r580, %r461;
	or.pred  	%p175, %p173, %p174;
	mov.u64 	%rd248, %rd246;
	mov.u32 	%r582, %r580;
	@%p175 bra 	$L__BB0_30;
	setp.lt.s32 	%p176, %r461, %r580;
	mov.u64 	%rd248, %rd31;
	mov.u32 	%r582, %r461;
	@%p176 bra 	$L__BB0_30;
	setp.lt.s64 	%p177, %rd246, %rd31;
	min.s64 	%rd248, %rd246, %rd31;
	selp.b32 	%r582, %r580, %r461, %p177;
$L__BB0_30:
	mov.b32 	%r498, 2;
	mov.b32 	%r499, 31;
	mov.b32 	%r500, -1;
	// begin inline asm
	shfl.sync.down.b32 %r481, %r582, %r498, %r499, %r500;
	// end inline asm
	// begin inline asm
	shfl.sync.down.b32 %r486, %r487, %r498, %r499, %r500;
	// end inline asm
	mov.b64 	{%r492, %r497}, %rd248;
	// begin inline asm
	shfl.sync.down.b32 %r491, %r492, %r498, %r499, %r500;
	// end inline asm
	// begin inline asm
	shfl.sync.down.b32 %r496, %r497, %r498, %r499, %r500;
	// end inline asm
	mov.b64 	%rd34, {%r491, %r496};
	setp.gt.s32 	%p178, %r460, 29;
	setp.lt.s32 	%p179, %r582, %r481;
	or.pred  	%p180, %p178, %p179;
	mov.u64 	%rd249, %rd248;
	mov.u32 	%r583, %r582;
	@%p180 bra 	$L__BB0_33;
	setp.lt.s32 	%p181, %r481, %r582;
	mov.u64 	%rd249, %rd34;
	mov.u32 	%r583, %r481;
	@%p181 bra 	$L__BB0_33;
	setp.lt.s64 	%p182, %rd248, %rd34;
	min.s64 	%rd249, %rd248, %rd34;
	selp.b32 	%r583, %r582, %r481, %p182;
$L__BB0_33:
	mov.b32 	%r518, 4;
	mov.b32 	%r519, 31;
	mov.b32 	%r520, -1;
	// begin inline asm
	shfl.sync.down.b32 %r501, %r583, %r518, %r519, %r520;
	// end inline asm
	// begin inline asm
	shfl.sync.down.b32 %r506, %r507, %r518, %r519, %r520;
	// end inline asm
	mov.b64 	{%r512, %r517}, %rd249;
	// begin inline asm
	shfl.sync.down.b32 %r511, %r512, %r518, %r519, %r520;
	// end inline asm
	// begin inline asm
	shfl.sync.down.b32 %r516, %r517, %r518, %r519, %r520;
	// end inline asm
	mov.b64 	%rd37, {%r511, %r516};
	setp.gt.s32 	%p183, %r460, 27;
	setp.lt.s32 	%p184, %r583, %r501;
	or.pred  	%p185, %p183, %p184;
	mov.u64 	%rd250, %rd249;
	mov.u32 	%r584, %r583;
	@%p185 bra 	$L__BB0_36;
	setp.lt.s32 	%p186, %r501, %r583;
	mov.u64 	%rd250, %rd37;
	mov.u32 	%r584, %r501;
	@%p186 bra 	$L__BB0_36;
	setp.lt.s64 	%p187, %rd249, %rd37;
	min.s64 	%rd250, %rd249, %rd37;
	selp.b32 	%r584, %r583, %r501, %p187;
$L__BB0_36:
	mov.b32 	%r538, 8;
	mov.b32 	%r539, 31;
	mov.b32 	%r540, -1;
	// begin inline asm
	shfl.sync.down.b32 %r521, %r584, %r538, %r539, %r540;
	// end inline asm
	// begin inline asm
	shfl.sync.down.b32 %r526, %r527, %r538, %r539, %r540;
	// end inline asm
	mov.b64 	{%r532, %r537}, %rd250;
	// begin inline asm
	shfl.sync.down.b32 %r531, %r532, %r538, %r539, %r540;
	// end inline asm
	// begin inline asm
	shfl.sync.down.b32 %r536, %r537, %r538, %r539, %r540;
	// end inline asm
	mov.b64 	%rd40, {%r531, %r536};
	setp.gt.s32 	%p188, %r460, 23;
	setp.lt.s32 	%p189, %r584, %r521;
	or.pred  	%p190, %p188, %p189;
	mov.u64 	%rd251, %rd250;
	mov.u32 	%r585, %r584;
	@%p190 bra 	$L__BB0_39;
	setp.lt.s32 	%p191, %r521, %r584;
	mov.u64 	%rd251, %rd40;
	mov.u32 	%r585, %r521;
	@%p191 bra 	$L__BB0_39;
	setp.lt.s64 	%p192, %rd250, %rd40;
	min.s64 	%rd251, %rd250, %rd40;
	selp.b32 	%r585, %r584, %r521, %p192;
$L__BB0_39:
	mov.b32 	%r558, 16;
	mov.b32 	%r559, 31;
	mov.b32 	%r560, -1;
	// begin inline asm
	shfl.sync.down.b32 %r541, %r585, %r558, %r559, %r560;
	// end inline asm
	// begin inline asm
	shfl.sync.down.b32 %r546, %r547, %r558, %r559, %r560;
	// end inline asm
	mov.b64 	{%r552, %r557}, %rd251;
	// begin inline asm
	shfl.sync.down.b32 %r551, %r552, %r558, %r559, %r560;
	// end inline asm
	// begin inline asm
	shfl.sync.down.b32 %r556, %r557, %r558, %r559, %r560;
	// end inline asm
	mov.b64 	%rd43, {%r551, %r556};
	setp.gt.s32 	%p193, %r460, 15;
	setp.lt.s32 	%p194, %r585, %r541;
	or.pred  	%p195, %p193, %p194;
	mov.u64 	%rd304, %rd251;
	mov.u32 	%r640, %r585;
	@%p195 bra 	$L__BB0_42;
	setp.lt.s32 	%p196, %r541, %r585;
	mov.u64 	%rd304, %rd43;
	mov.u32 	%r640, %r541;
	@%p196 bra 	$L__BB0_42;
	setp.lt.s64 	%p197, %rd251, %rd43;
	min.s64 	%rd304, %rd251, %rd43;
	selp.b32 	%r640, %r585, %r541, %p197;
$L__BB0_42:
	setp.ne.s32 	%p198, %r460, 0;
	@%p198 bra 	$L__BB0_44;
	shr.u32 	%r561, %r1, 1;
	and.b32  	%r562, %r561, 496;
	mov.u32 	%r563, _ZN6thrust24THRUST_300001_SM_1000_NS8cuda_cub4core6detail5shmemE;
	add.s32 	%r564, %r563, %r562;
	st.shared.u32 	[%r564+8], %r640;
	st.shared.u64 	[%r564+16], %rd304;
$L__BB0_44:
	bar.sync 	0;
	setp.ne.s32 	%p199, %r1, 0;
	@%p199 bra 	$L__BB0_195;
	ld.shared.u32 	%r52, [_ZN6thrust24THRUST_300001_SM_1000_NS8cuda_cub4core6detail5shmemE+24];
	ld.shared.u64 	%rd46, [_ZN6thrust24THRUST_300001_SM_1000_NS8cuda_cub4core6detail5shmemE+32];
	setp.lt.s32 	%p200, %r640, %r52;
	mov.u64 	%rd253, %rd304;
	mov.u32 	%r587, %r640;
	@%p200 bra 	$L__BB0_48;
	setp.lt.s32 	%p201, %r52, %r640;
	mov.u64 	%rd253, %rd46;
	mov.u32 	%r587, %r52;
	@%p201 bra 	$L__BB0_48;
	setp.lt.s64 	%p202, %rd304, %rd46;
	min.s64 	%rd253, %rd304, %rd46;
	selp.b32 	%r587, %r640, %r52, %p202;
$L__BB0_48:
	ld.shared.u32 	%r55, [_ZN6thrust24THRUST_300001_SM_1000_NS8cuda_cub4core6detail5shmemE+40];
	ld.shared.u64 	%rd49, [_ZN6thrust24THRUST_300001_SM_1000_NS8cuda_cub4core6detail5shmemE+48];
	setp.lt.s32 	%p203, %r587, %r55;
	mov.u64 	%rd254, %rd253;
	mov.u32 	%r588, %r587;
	@%p203 bra 	$L__BB0_51;
	setp.lt.s32 	%p204, %r55, %r587;
	mov.u64 	%rd254, %rd49;
	mov.u32 	%r588, %r55;
	@%p204 bra 	$L__BB0_51;
	setp.lt.s64 	%p205, %rd253, %rd49;
	min.s64 	%rd254, %rd253, %rd49;
	selp.b32 	%r588, %r587, %r55, %p205;
$L__BB0_51:
	ld.shared.u32 	%r58, [_ZN6thrust24THRUST_300001_SM_1000_NS8cuda_cub4core6detail5shmemE+56];
	ld.shared.u64 	%rd52, [_ZN6thrust24THRUST_300001_SM_1000_NS8cuda_cub4core6detail5shmemE+64];
	setp.lt.s32 	%p206, %r588, %r58;
	mov.u64 	%rd255, %rd254;
	mov.u32 	%r589, %r588;
	@%p206 bra 	$L__BB0_54;
	setp.lt.s32 	%p207, %r58, %r588;
	mov.u64 	%rd255, %rd52;
	mov.u32 	%r589, %r58;
	@%p207 bra 	$L__BB0_54;
	setp.lt.s64 	%p208, %rd254, %rd52;
	min.s64 	%rd255, %rd254, %rd52;
	selp.b32 	%r589, %r588, %r58, %p208;
$L__BB0_54:
	ld.shared.u32 	%r61, [_ZN6thrust24THRUST_300001_SM_1000_NS8cuda_cub4core6detail5shmemE+72];
	ld.shared.u64 	%rd55, [_ZN6thrust24THRUST_300001_SM_1000_NS8cuda_cub4core6detail5shmemE+80];
	setp.lt.s32 	%p209, %r589, %r61;
	mov.u64 	%rd256, %rd255;
	mov.u32 	%r590, %r589;
	@%p209 bra 	$L__BB0_57;
	setp.lt.s32 	%p210, %r61, %r589;
	mov.u64 	%rd256, %rd55;
	mov.u32 	%r590, %r61;
	@%p210 bra 	$L__BB0_57;
	setp.lt.s64 	%p211, %rd255, %rd55;
	min.s64 	%rd256, %rd255, %rd55;
	selp.b32 	%r590, %r589, %r61, %p211;
$L__BB0_57:
	ld.shared.u32 	%r64, [_ZN6thrust24THRUST_300001_SM_1000_NS8cuda_cub4core6detail5shmemE+88];
	ld.shared.u64 	%rd58, [_ZN6thrust24THRUST_300001_SM_1000_NS8cuda_cub4core6detail5shmemE+96];
	setp.lt.s32 	%p212, %r590, %r64;
	mov.u64 	%rd257, %rd256;
	mov.u32 	%r591, %r590;
	@%p212 bra 	$L__BB0_60;
	setp.lt.s32 	%p213, %r64, %r590;
	mov.u64 	%rd257, %rd58;
	mov.u32 	%r591, %r64;
	@%p213 bra 	$L__BB0_60;
	setp.lt.s64 	%p214, %rd256, %rd58;
	min.s64 	%rd257, %rd256, %rd58;
	selp.b32 	%r591, %r590, %r64, %p214;
$L__BB0_60:
	ld.shared.u32 	%r67, [_ZN6thrust24THRUST_300001_SM_1000_NS8cuda_cub4core6detail5shmemE+104];
	ld.shared.u64 	%rd61, [_ZN6thrust24THRUST_300001_SM_1000_NS8cuda_cub4core6detail5shmemE+112];
	setp.lt.s32 	%p215, %r591, %r67;
	mov.u64 	%rd258, %rd257;
	mov.u32 	%r592, %r591;
	@%p215 bra 	$L__BB0_63;
	setp.lt.s32 	%p216, %r67, %r591;
	mov.u64 	%rd258, %rd61;
	mov.u32 	%r592, %r67;
	@%p216 bra 	$L__BB0_63;
	setp.lt.s64 	%p217, %rd257, %rd61;
	min.s64 	%rd258, %rd257, %rd61;
	selp.b32 	%r592, %r591, %r67, %p217;
$L__BB0_63:
	ld.shared.u32 	%r70, [_ZN6thrust24THRUST_300001_SM_1000_NS8cuda_cub4core6detail5shmemE+120];
	ld.shared.u64 	%rd64, [_ZN6thrust24THRUST_300001_SM_1000_NS8cuda_cub4core6detail5shmemE+128];
	setp.lt.s32 	%p218, %r592, %r70;
	mov.u32 	%r640, %r592;
	mov.u64 	%rd304, %rd258;
	@%p218 bra 	$L__BB0_195;
	setp.lt.s32 	%p219, %r70, %r592;
	mov.u32 	%r640, %r70;
	mov.u64 	%rd304, %rd64;
	@%p219 bra 	$L__BB0_195;
	setp.lt.s64 	%p220, %rd258, %rd64;
	min.s64 	%rd304, %rd258, %rd64;
	selp.b32 	%r640, %r592, %r70, %p220;
	bra.uni 	$L__BB0_195;
$L__BB0_66:
	// begin inline asm
	mov.u32 %r347, %laneid;
	// end inline asm
	and.b32  	%r368, %r1, 992;
	add.s32 	%r369, %r368, 32;
	setp.gt.s32 	%p117, %r369, %r205;
	not.b32 	%r370, %r368;
	add.s32 	%r371, %r205, %r370;
	selp.b32 	%r366, %r371, 31, %p117;
	mov.b32 	%r365, 1;
	mov.b32 	%r367, -1;
	// begin inline asm
	shfl.sync.down.b32 %r348, %r580, %r365, %r366, %r367;
	// end inline asm
	// begin inline asm
	shfl.sync.down.b32 %r353, %r354, %r365, %r366, %r367;
	// end inline asm
	mov.b64 	{%r359, %r364}, %rd246;
	// begin inline asm
	shfl.sync.down.b32 %r358, %r359, %r365, %r366, %r367;
	// end inline asm
	// begin inline asm
	shfl.sync.down.b32 %r363, %r364, %r365, %r366, %r367;
	// end inline asm
	mov.b64 	%rd66, {%r358, %r363};
	setp.ge.s32 	%p118, %r347, %r366;
	setp.lt.s32 	%p119, %r580, %r348;
	or.pred  	%p120, %p118, %p119;
	mov.u32 	%r593, %r580;
	mov.u64 	%rd259, %rd246;
	@%p120 bra 	$L__BB0_69;
	setp.lt.s32 	%p121, %r348, %r580;
	mov.u32 	%r593, %r348;
	mov.u64 	%rd259, %rd66;
	@%p121 bra 	$L__BB0_69;
	setp.lt.s64 	%p122, %rd246, %rd66;
	selp.b32 	%r593, %r580, %r348, %p122;
	min.s64 	%rd259, %rd246, %rd66;
$L__BB0_69:
	mov.b32 	%r389, 2;
	mov.b32 	%r391, -1;
	// begin inline asm
	shfl.sync.down.b32 %r372, %r593, %r389, %r366, %r391;
	// end inline asm
	// begin inline asm
	shfl.sync.down.b32 %r377, %r378, %r389, %r366, %r391;
	// end inline asm
	mov.b64 	{%r383, %r388}, %rd259;
	// begin inline asm
	shfl.sync.down.b32 %r382, %r383, %r389, %r366, %r391;
	// end inline asm
	// begin inline asm
	shfl.sync.down.b32 %r387, %r388, %r389, %r366, %r391;
	// end inline asm
	mov.b64 	%rd69, {%r382, %r387};
	add.s32 	%r392, %r347, 2;
	setp.gt.s32 	%p123, %r392, %r366;
	setp.lt.s32 	%p124, %r593, %r372;
	or.pred  	%p125, %p123, %p124;
	mov.u32 	%r594, %r593;
	mov.u64 	%rd260, %rd259;
	@%p125 bra 	$L__BB0_72;
	setp.lt.s32 	%p126, %r372, %r593;
	mov.u32 	%r594, %r372;
	mov.u64 	%rd260, %rd69;
	@%p126 bra 	$L__BB0_72;
	setp.lt.s64 	%p127, %rd259, %rd69;
	selp.b32 	%r594, %r593, %r372, %p127;
	min.s64 	%rd260, %rd259, %rd69;
$L__BB0_72:
	mov.b32 	%r410, 4;
	mov.b32 	%r412, -1;
	// begin inline asm
	shfl.sync.down.b32 %r393, %r594, %r410, %r366, %r412;
	// end inline asm
	// begin inline asm
	shfl.sync.down.b32 %r398, %r399, %r410, %r366, %r412;
	// end inline asm
	mov.b64 	{%r404, %r409}, %rd260;
	// begin inline asm
	shfl.sync.down.b32 %r403, %r404, %r410, %r366, %r412;
	// end inline asm
	// begin inline asm
	shfl.sync.down.b32 %r408, %r409, %r410, %r366, %r412;
	// end inline asm
	mov.b64 	%rd72, {%r403, %r408};
	add.s32 	%r413, %r347, 4;
	setp.gt.s32 	%p128, %r413, %r366;
	setp.lt.s32 	%p129, %r594, %r393;
	or.pred  	%p130, %p128, %p129;
	mov.u32 	%r595, %r594;
	mov.u64 	%rd261, %rd260;
	@%p130 bra 	$L__BB0_75;
	setp.lt.s32 	%p131, %r393, %r594;
	mov.u32 	%r595, %r393;
	mov.u64 	%rd261, %rd72;
	@%p131 bra 	$L__BB0_75;
	setp.lt.s64 	%p132, %rd260, %rd72;
	selp.b32 	%r595, %r594, %r393, %p132;
	min.s64 	%rd261, %rd260, %rd72;
$L__BB0_75:
	mov.b32 	%r431, 8;
	mov.b32 	%r433, -1;
	// begin inline asm
	shfl.sync.down.b32 %r414, %r595, %r431, %r366, %r433;
	// end inline asm
	// begin inline asm
	shfl.sync.down.b32 %r419, %r420, %r431, %r366, %r433;
	// end inline asm
	mov.b64 	{%r425, %r430}, %rd261;
	// begin inline asm
	shfl.sync.down.b32 %r424, %r425, %r431, %r366, %r433;
	// end inline asm
	// begin inline asm
	shfl.sync.down.b32 %r429, %r430, %r431, %r366, %r433;
	// end inline asm
	mov.b64 	%rd75, {%r424, %r429};
	add.s32 	%r434, %r347, 8;
	setp.gt.s32 	%p133, %r434, %r366;
	setp.lt.s32 	%p134, %r595, %r414;
	or.pred  	%p135, %p133, %p134;
	mov.u32 	%r596, %r595;
	mov.u64 	%rd262, %rd261;
	@%p135 bra 	$L__BB0_78;
	setp.lt.s32 	%p136, %r414, %r595;
	mov.u32 	%r596, %r414;
	mov.u64 	%rd262, %rd75;
	@%p136 bra 	$L__BB0_78;
	setp.lt.s64 	%p137, %rd261, %rd75;
	selp.b32 	%r596, %r595, %r414, %p137;
	min.s64 	%rd262, %rd261, %rd75;
$L__BB0_78:
	mov.b32 	%r452, 16;
	mov.b32 	%r454, -1;
	// begin inline asm
	shfl.sync.down.b32 %r435, %r596, %r452, %r366, %r454;
	// end inline asm
	// begin inline asm
	shfl.sync.down.b32 %r440, %r441, %r452, %r366, %r454;
	// end inline asm
	mov.b64 	{%r446, %r451}, %rd262;
	// begin inline asm
	shfl.sync.down.b32 %r445, %r446, %r452, %r366, %r454;
	// end inline asm
	// begin inline asm
	shfl.sync.down.b32 %r450, %r451, %r452, %r366, %r454;
	// end inline asm
	mov.b64 	%rd78, {%r445, %r450};
	add.s32 	%r455, %r347, 16;
	setp.gt.s32 	%p138, %r455, %r366;
	setp.lt.s32 	%p139, %r596, %r435;
	or.pred  	%p140, %p138, %p139;
	mov.u32 	%r640, %r596;
	mov.u64 	%rd304, %rd262;
	@%p140 bra 	$L__BB0_81;
	setp.lt.s32 	%p141, %r435, %r596;
	mov.u32 	%r640, %r435;
	mov.u64 	%rd304, %rd78;
	@%p141 bra 	$L__BB0_81;
	setp.lt.s64 	%p142, %rd262, %rd78;
	selp.b32 	%r640, %r596, %r435, %p142;
	min.s64 	%rd304, %rd262, %rd78;
$L__BB0_81:
	setp.ne.s32 	%p143, %r347, 0;
	@%p143 bra 	$L__BB0_83;
	shr.u32 	%r456, %r1, 1;
	and.b32  	%r457, %r456, 496;
	mov.u32 	%r458, _ZN6thrust24THRUST_300001_SM_1000_NS8cuda_cub4core6detail5shmemE;
	add.s32 	%r459, %r458, %r457;
	st.shared.u32 	[%r459+8], %r640;
	st.shared.u64 	[%r459+16], %rd304;
$L__BB0_83:
	bar.sync 	0;
	setp.ne.s32 	%p144, %r1, 0;
	@%p144 bra 	$L__BB0_195;
	setp.lt.s32 	%p145, %r205, 33;
	mov.u32 	%r598, %r640;
	mov.u64 	%rd264, %rd304;
	@%p145 bra 	$L__BB0_88;
	ld.shared.u32 	%r89, [_ZN6thrust24THRUST_300001_SM_1000_NS8cuda_cub4core6detail5shmemE+24];
	ld.shared.u64 	%rd81, [_ZN6thrust24THRUST_300001_SM_1000_NS8cuda_cub4core6detail5shmemE+32];
	setp.lt.s32 	%p146, %r640, %r89;
	mov.u32 	%r598, %r640;
	mov.u64 	%rd264, %rd304;
	@%p146 bra 	$L__BB0_88;
	setp.lt.s32 	%p147, %r89, %r640;
	mov.u32 	%r598, %r89;
	mov.u64 	%rd264, %rd81;
	@%p147 bra 	$L__BB0_88;
	setp.lt.s64 	%p148, %rd304, %rd81;
	selp.b32 	%r598, %r640, %r89, %p148;
	min.s64 	%rd264, %rd304, %rd81;
$L__BB0_88:
	setp.lt.s32 	%p149, %r205, 65;
	mov.u32 	%r599, %r598;
	mov.u64 	%rd265, %rd264;
	@%p149 bra 	$L__BB0_92;
	ld.shared.u32 	%r92, [_ZN6thrust24THRUST_300001_SM_1000_NS8cuda_cub4core6detail5shmemE+40];
	ld.shared.u64 	%rd84, [_ZN6thrust24THRUST_300001_SM_1000_NS8cuda_cub4core6detail5shmemE+48];
	setp.lt.s32 	%p150, %r598, %r92;
	mov.u32 	%r599, %r598;
	mov.u64 	%rd265, %rd264;
	@%p150 bra 	$L__BB0_92;
	setp.lt.s32 	%p151, %r92, %r598;
	mov.u32 	%r599, %r92;
	mov.u64 	%rd265, %rd84;
	@%p151 bra 	$L__BB0_92;
	setp.lt.s64 	%p152, %rd264, %rd84;
	selp.b32 	%r599, %r598, %r92, %p152;
	min.s64 	%rd265, %rd264, %rd84;
$L__BB0_92:
	setp.lt.s32 	%p153, %r205, 97;
	mov.u32 	%r600, %r599;
	mov.u64 	%rd266, %rd265;
	@%p153 bra 	$L__BB0_96;
	ld.shared.u32 	%r95, [_ZN6thrust24THRUST_300001_SM_1000_NS8cuda_cub4core6detail5shmemE+56];
	ld.shared.u64 	%rd87, [_ZN6thrust24THRUST_300001_SM_1000_NS8cuda_cub4core6detail5shmemE+64];
	setp.lt.s32 	%p154, %r599, %r95;
	mov.u32 	%r600, %r599;
	mov.u64 	%rd266, %rd265;
	@%p154 bra 	$L__BB0_96;
	setp.lt.s32 	%p155, %r95, %r599;
	mov.u32 	%r600, %r95;
	mov.u64 	%rd266, %rd87;
	@%p155 bra 	$L__BB0_96;
	setp.lt.s64 	%p156, %rd265, %rd87;
	selp.b32 	%r600, %r599, %r95, %p156;
	min.s64 	%rd266, %rd265, %rd87;
$L__BB0_96:
	setp.lt.s32 	%p157, %r205, 129;
	mov.u32 	%r601, %r600;
	mov.u64 	%rd267, %rd266;
	@%p157 bra 	$L__BB0_100;
	ld.shared.u32 	%r98, [_ZN6thrust24THRUST_300001_SM_1000_NS8cuda_cub4core6detail5shmemE+72];
	ld.shared.u64 	%rd90, [_ZN6thrust24THRUST_300001_SM_1000_NS8cuda_cub4core6detail5shmemE+80];
	setp.lt.s32 	%p158, %r600, %r98;
	mov.u32 	%r601, %r600;
	mov.u64 	%rd267, %rd266;
	@%p158 bra 	$L__BB0_100;
	setp.lt.s32 	%p159, %r98, %r600;
	mov.u32 	%r601, %r98;
	mov.u64 	%rd267, %rd90;
	@%p159 bra 	$L__BB0_100;
	setp.lt.s64 	%p160, %rd266, %rd90;
	selp.b32 	%r601, %r600, %r98, %p160;
	min.s64 	%rd267, %rd266, %rd90;
$L__BB0_100:
	setp.lt.s32 	%p161, %r205, 161;
	mov.u32 	%r602, %r601;
	mov.u64 	%rd268, %rd267;
	@%p161 bra 	$L__BB0_104;
	ld.shared.u32 	%r101, [_ZN6thrust24THRUST_300001_SM_1000_NS8cuda_cub4core6detail5shmemE+88];
	ld.shared.u64 	%rd93, [_ZN6thrust24THRUST_300001_SM_1000_NS8cuda_cub4core6detail5shmemE+96];
	setp.lt.s32 	%p162, %r601, %r101;
	mov.u32 	%r602, %r601;
	mov.u64 	%rd268, %rd267;
	@%p162 bra 	$L__BB0_104;
	setp.lt.s32 	%p163, %r101, %r601;
	mov.u32 	%r602, %r101;
	mov.u64 	%rd268, %rd93;
	@%p163 bra 	$L__BB0_104;
	setp.lt.s64 	%p164, %rd267, %rd93;
	selp.b32 	%r602, %r601, %r101, %p164;
	min.s64 	%rd268, %rd267, %rd93;
$L__BB0_104:
	setp.lt.s32 	%p165, %r205, 193;
	mov.u32 	%r603, %r602;
	mov.u64 	%rd269, %rd268;
	@%p165 bra 	$L__BB0_108;
	ld.shared.u32 	%r104, [_ZN6thrust24THRUST_300001_SM_1000_NS8cuda_cub4core6detail5shmemE+104];
	ld.shared.u64 	%rd96, [_ZN6thrust24THRUST_300001_SM_1000_NS8cuda_cub4core6detail5shmemE+112];
	setp.lt.s32 	%p166, %r602, %r104;
	mov.u32 	%r603, %r602;
	mov.u64 	%rd269, %rd268;
	@%p166 bra 	$L__BB0_108;
	setp.lt.s32 	%p167, %r104, %r602;
	mov.u32 	%r603, %r104;
	mov.u64 	%rd269, %rd96;
	@%p167 bra 	$L__BB0_108;
	setp.lt.s64 	%p168, %rd268, %rd96;
	selp.b32 	%r603, %r602, %r104, %p168;
	min.s64 	%rd269, %rd268, %rd96;
$L__BB0_108:
	setp.lt.s32 	%p169, %r205, 225;
	mov.u32 	%r640, %r603;
	mov.u64 	%rd304, %rd269;
	@%p169 bra 	$L__BB0_195;
	ld.shared.u32 	%r107, [_ZN6thrust24THRUST_300001_SM_1000_NS8cuda_cub4core6detail5shmemE+120];
	ld.shared.u64 	%rd99, [_ZN6thrust24THRUST_300001_SM_1000_NS8cuda_cub4core6detail5shmemE+128];
	setp.lt.s32 	%p170, %r603, %r107;
	mov.u32 	%r640, %r603;
	mov.u64 	%rd304, %rd269;
	@%p170 bra 	$L__BB0_195;
	setp.lt.s32 	%p171, %r107, %r603;
	mov.u32 	%r640, %r107;
	mov.u64 	%rd304, %rd99;
	@%p171 bra 	$L__BB0_195;
	setp.lt.s64 	%p172, %rd269, %rd99;
	selp.b32 	%r640, %r603, %r107, %p172;
	min.s64 	%rd304, %rd269, %rd99;
	bra.uni 	$L__BB0_195;
$L__BB0_112:
	mov.u32 	%r109, %tid.x;
	cvt.u64.u32 	%rd101, %r109;
	mul.wide.u32 	%rd198, %r109, 4;
	add.s64 	%rd102, %rd1, %rd198;
	ld.global.u32 	%r206, [%rd102];
	add.s32 	%r207, %r109, 256;
	cvt.u64.u32 	%rd199, %r207;
	ld.global.u32 	%r208, [%rd102+1024];
	add.s32 	%r209, %r109, 512;
	cvt.u64.u32 	%rd200, %r209;
	ld.global.u32 	%r210, [%rd102+2048];
	add.s32 	%r211, %r109, 768;
	cvt.u64.u32 	%rd201, %r211;
	ld.global.u32 	%r212, [%rd102+3072];
	or.b32  	%r213, %r109, 1024;
	cvt.u64.u32 	%rd103, %r213;
	add.s64 	%rd104, %rd196, %rd103;
	ld.global.u32 	%r110, [%rd102+4096];
	setp.lt.s32 	%p3, %r208, %r206;
	min.s32 	%r214, %r208, %r206;
	selp.b64 	%rd202, %rd199, %rd101, %p3;
	setp.lt.s32 	%p4, %r210, %r214;
	min.s32 	%r215, %r210, %r214;
	selp.b64 	%rd203, %rd200, %rd202, %p4;
	setp.lt.s32 	%p5, %r212, %r215;
	min.s32 	%r111, %r212, %r215;
	selp.b64 	%rd105, %rd201, %rd203, %p5;
	add.s64 	%rd106, %rd196, %rd105;
	setp.lt.s32 	%p6, %r111, %r110;
	mov.u32 	%r627, %r111;
	mov.u64 	%rd291, %rd106;
	@%p6 bra 	$L__BB0_115;
	setp.lt.s32 	%p7, %r110, %r111;
	mov.u32 	%r627, %r110;
	mov.u64 	%rd291, %rd104;
	@%p7 bra 	$L__BB0_115;
	setp.lt.u64 	%p8, %rd105, %rd103;
	selp.b32 	%r627, %r111, %r110, %p8;
	selp.b64 	%rd291, %rd106, %rd104, %p8;
$L__BB0_115:
	setp.lt.u32 	%p9, %r205, 2560;
	mov.b32 	%r613, 1280;
	@%p9 bra 	$L__BB0_133;
	mov.b32 	%r613, 1280;
$L__BB0_117:
	mov.u32 	%r114, %r613;
	cvt.u64.u32 	%rd204, %r114;
	add.s64 	%rd205, %rd101, %rd204;
	mul.wide.u32 	%rd206, %r114, 4;
	add.s64 	%rd207, %rd102, %rd206;
	add.s64 	%rd110, %rd205, %rd196;
	ld.global.u32 	%r116, [%rd207];
	add.s64 	%rd111, %rd110, 256;
	ld.global.u32 	%r117, [%rd207+1024];
	add.s64 	%rd112, %rd110, 512;
	ld.global.u32 	%r118, [%rd207+2048];
	add.s64 	%rd113, %rd110, 768;
	ld.global.u32 	%r119, [%rd207+3072];
	add.s64 	%rd114, %rd110, 1024;
	ld.global.u32 	%r120, [%rd207+4096];
	setp.lt.s32 	%p10, %r627, %r116;
	mov.u32 	%r607, %r627;
	mov.u64 	%rd272, %rd291;
	@%p10 bra 	$L__BB0_120;
	setp.lt.s32 	%p11, %r116, %r627;
	mov.u32 	%r607, %r116;
	mov.u64 	%rd272, %rd110;
	@%p11 bra 	$L__BB0_120;
	setp.lt.s64 	%p12, %rd291, %rd110;
	selp.b32 	%r607, %r627, %r116, %p12;
	min.s64 	%rd272, %rd291, %rd110;
$L__BB0_120:
	setp.lt.s32 	%p13, %r607, %r117;
	mov.u32 	%r608, %r607;
	mov.u64 	%rd273, %rd272;
	@%p13 bra 	$L__BB0_123;
	setp.lt.s32 	%p14, %r117, %r607;
	mov.u32 	%r608, %r117;
	mov.u64 	%rd273, %rd111;
	@%p14 bra 	$L__BB0_123;
	setp.lt.s64 	%p15, %rd272, %rd111;
	selp.b32 	%r608, %r607, %r117, %p15;
	min.s64 	%rd273, %rd272, %rd111;
$L__BB0_123:
	setp.lt.s32 	%p16, %r608, %r118;
	mov.u32 	%r609, %r608;
	mov.u64 	%rd274, %rd273;
	@%p16 bra 	$L__BB0_126;
	setp.lt.s32 	%p17, %r118, %r608;
	mov.u32 	%r609, %r118;
	mov.u64 	%rd274, %rd112;
	@%p17 bra 	$L__BB0_126;
	setp.lt.s64 	%p18, %rd273, %rd112;
	selp.b32 	%r609, %r608, %r118, %p18;
	min.s64 	%rd274, %rd273, %rd112;
$L__BB0_126:
	setp.lt.s32 	%p19, %r609, %r119;
	mov.u32 	%r610, %r609;
	mov.u64 	%rd275, %rd274;
	@%p19 bra 	$L__BB0_129;
	setp.lt.s32 	%p20, %r119, %r609;
	mov.u32 	%r610, %r119;
	mov.u64 	%rd275, %rd113;
	@%p20 bra 	$L__BB0_129;
	setp.lt.s64 	%p21, %rd274, %rd113;
	selp.b32 	%r610, %r609, %r119, %p21;
	min.s64 	%rd275, %rd274, %rd113;
$L__BB0_129:
	setp.lt.s32 	%p22, %r610, %r120;
	mov.u32 	%r627, %r610;
	mov.u64 	%rd291, %rd275;
	@%p22 bra 	$L__BB0_132;
	setp.lt.s32 	%p23, %r120, %r610;
	mov.u32 	%r627, %r120;
	mov.u64 	%rd291, %rd114;
	@%p23 bra 	$L__BB0_132;
	setp.lt.s64 	%p24, %rd275, %rd114;
	selp.b32 	%r627, %r610, %r120, %p24;
	min.s64 	%rd291, %rd275, %rd114;
$L__BB0_132:
	add.s32 	%r613, %r114, 1280;
	add.s32 	%r218, %r114, 2560;
	setp.le.s32 	%p25, %r218, %r205;
	@%p25 bra 	$L__BB0_117;
$L__BB0_133:
	setp.le.s32 	%p26, %r205, %r613;
	@%p26 bra 	$L__BB0_156;
	sub.s32 	%r134, %r205, %r613;
	setp.ge.s32 	%p27, %r109, %r134;
	@%p27 bra 	$L__BB0_156;
	not.b32 	%r220, %r109;
	add.s32 	%r221, %r205, %r220;
	sub.s32 	%r135, %r221, %r613;
	and.b32  	%r222, %r135, 768;
	setp.eq.s32 	%p28, %r222, 768;
	mov.u32 	%r618, %r109;
	@%p28 bra 	$L__BB0_141;
	add.s32 	%r223, %r109, %r613;
	cvt.u64.u32 	%rd209, %r223;
	add.s64 	%rd279, %rd196, %rd209;
	mul.wide.u32 	%rd210, %r223, 4;
	add.s64 	%rd278, %rd1, %rd210;
	shr.u32 	%r224, %r135, 8;
	add.s32 	%r225, %r224, 1;
	and.b32  	%r226, %r225, 3;
	neg.s32 	%r614, %r226;
	mov.u32 	%r618, %r109;
$L__BB0_137:
	.pragma "nounroll";
	mov.u64 	%rd130, %rd291;
	mov.u32 	%r139, %r627;
	ld.global.u32 	%r140, [%rd278];
	setp.lt.s32 	%p29, %r139, %r140;
	@%p29 bra 	$L__BB0_140;
	setp.lt.s32 	%p30, %r140, %r139;
	mov.u32 	%r627, %r140;
	mov.u64 	%rd291, %rd279;
	@%p30 bra 	$L__BB0_140;
	setp.lt.s64 	%p31, %rd130, %rd279;
	selp.b32 	%r627, %r139, %r140, %p31;
	min.s64 	%rd291, %rd130, %rd279;
$L__BB0_140:
	add.s32 	%r618, %r618, 256;
	add.s64 	%rd279, %rd279, 256;
	add.s64 	%rd278, %rd278, 1024;
	add.s32 	%r614, %r614, 1;
	setp.ne.s32 	%p32, %r614, 0;
	@%p32 bra 	$L__BB0_137;
$L__BB0_141:
	setp.lt.u32 	%p33, %r135, 768;
	@%p33 bra 	$L__BB0_156;
	add.s32 	%r621, %r618, %r613;
	cvt.u64.u32 	%rd211, %r621;
	add.s64 	%rd286, %rd196, %rd211;
	cvt.u64.u32 	%rd212, %r618;
	cvt.u64.u32 	%rd213, %r613;
	add.s64 	%rd214, %rd212, %rd213;
	shl.b64 	%rd215, %rd214, 2;
	add.s64 	%rd216, %rd215, %rd1;
	add.s64 	%rd285, %rd216, 3072;
	mul.wide.u32 	%rd217, %r621, 4;
	add.s64 	%rd284, %rd1, %rd217;
	add.s32 	%r622, %r618, 512;
$L__BB0_143:
	mov.u32 	%r151, %r622;
	ld.global.u32 	%r153, [%rd284];
	setp.lt.s32 	%p34, %r627, %r153;
	mov.u32 	%r624, %r627;
	mov.u64 	%rd288, %rd291;
	@%p34 bra 	$L__BB0_146;
	setp.lt.s32 	%p35, %r153, %r627;
	mov.u32 	%r624, %r153;
	mov.u64 	%rd288, %rd286;
	@%p35 bra 	$L__BB0_146;
	setp.lt.s64 	%p36, %rd291, %rd286;
	selp.b32 	%r624, %r627, %r153, %p36;
	min.s64 	%rd288, %rd291, %rd286;
$L__BB0_146:
	add.s32 	%r227, %r621, 256;
	cvt.u64.u32 	%rd218, %r227;
	add.s64 	%rd146, %rd196, %rd218;
	ld.global.u32 	%r156, [%rd285+-2048];
	setp.lt.s32 	%p37, %r624, %r156;
	mov.u32 	%r625, %r624;
	mov.u64 	%rd289, %rd288;
	@%p37 bra 	$L__BB0_149;
	setp.lt.s32 	%p38, %r156, %r624;
	mov.u32 	%r625, %r156;
	mov.u64 	%rd289, %rd146;
	@%p38 bra 	$L__BB0_149;
	setp.lt.s64 	%p39, %rd288, %rd146;
	selp.b32 	%r625, %r624, %r156, %p39;
	min.s64 	%rd289, %rd288, %rd146;
$L__BB0_149:
	add.s32 	%r228, %r621, 512;
	cvt.u64.u32 	%rd219, %r228;
	add.s64 	%rd149, %rd196, %rd219;
	ld.global.u32 	%r159, [%rd285+-1024];
	setp.lt.s32 	%p40, %r625, %r159;
	mov.u32 	%r626, %r625;
	mov.u64 	%rd290, %rd289;
	@%p40 bra 	$L__BB0_152;
	setp.lt.s32 	%p41, %r159, %r625;
	mov.u32 	%r626, %r159;
	mov.u64 	%rd290, %rd149;
	@%p41 bra 	$L__BB0_152;
	setp.lt.s64 	%p42, %rd289, %rd149;
	selp.b32 	%r626, %r625, %r159, %p42;
	min.s64 	%rd290, %rd289, %rd149;
$L__BB0_152:
	add.s32 	%r229, %r621, 768;
	cvt.u64.u32 	%rd220, %r229;
	add.s64 	%rd152, %rd196, %rd220;
	ld.global.u32 	%r162, [%rd285];
	setp.lt.s32 	%p43, %r626, %r162;
	mov.u32 	%r627, %r626;
	mov.u64 	%rd291, %rd290;
	@%p43 bra 	$L__BB0_155;
	setp.lt.s32 	%p44, %r162, %r626;
	mov.u32 	%r627, %r162;
	mov.u64 	%rd291, %rd152;
	@%p44 bra 	$L__BB0_155;
	setp.lt.s64 	%p45, %rd290, %rd152;
	selp.b32 	%r627, %r626, %r162, %p45;
	min.s64 	%rd291, %rd290, %rd152;
$L__BB0_155:
	add.s64 	%rd286, %rd286, 1024;
	add.s64 	%rd285, %rd285, 4096;
	add.s64 	%rd284, %rd284, 4096;
	add.s32 	%r622, %r151, 1024;
	add.s32 	%r230, %r151, 512;
	add.s32 	%r621, %r621, 1024;
	setp.lt.s32 	%p46, %r230, %r134;
	@%p46 bra 	$L__BB0_143;
$L__BB0_156:
	// begin inline asm
	mov.u32 %r231, %laneid;
	// end inline asm
	mov.b32 	%r249, 1;
	mov.b32 	%r250, 31;
	mov.b32 	%r251, -1;
	// begin inline asm
	shfl.sync.down.b32 %r232, %r627, %r249, %r250, %r251;
	// end inline asm
	// begin inline asm
	shfl.sync.down.b32 %r237, %r238, %r249, %r250, %r251;
	// end inline asm
	mov.b64 	{%r243, %r248}, %rd291;
	// begin inline asm
	shfl.sync.down.b32 %r242, %r243, %r249, %r250, %r251;
	// end inline asm
	// begin inline asm
	shfl.sync.down.b32 %r247, %r248, %r249, %r250, %r251;
	// end inline asm
	mov.b64 	%rd159, {%r242, %r247};
	setp.gt.s32 	%p47, %r231, 30;
	setp.lt.s32 	%p48, %r627, %r232;
	or.pred  	%p49, %p47, %p48;
	mov.u32 	%r629, %r627;
	mov.u64 	%rd293, %rd291;
	@%p49 bra 	$L__BB0_159;
	setp.lt.s32 	%p50, %r232, %r627;
	mov.u32 	%r629, %r232;
	mov.u64 	%rd293, %rd159;
	@%p50 bra 	$L__BB0_159;
	setp.lt.s64 	%p51, %rd291, %rd159;
	selp.b32 	%r629, %r627, %r232, %p51;
	min.s64 	%rd293, %rd291, %rd159;
$L__BB0_159:
	mov.b32 	%r269, 2;
	mov.b32 	%r270, 31;
	mov.b32 	%r271, -1;
	// begin inline asm
	shfl.sync.down.b32 %r252, %r629, %r269, %r270, %r271;
	// end inline asm
	// begin inline asm
	shfl.sync.down.b32 %r257, %r258, %r269, %r270, %r271;
	// end inline asm
	mov.b64 	{%r263, %r268}, %rd293;
	// begin inline asm
	shfl.sync.down.b32 %r262, %r263, %r269, %r270, %r271;
	// end inline asm
	// begin inline asm
	shfl.sync.down.b32 %r267, %r268, %r269, %r270, %r271;
	// end inline asm
	mov.b64 	%rd162, {%r262, %r267};
	setp.gt.s32 	%p52, %r231, 29;
	setp.lt.s32 	%p53, %r629, %r252;
	or.pred  	%p54, %p52, %p53;
	mov.u32 	%r630, %r629;
	mov.u64 	%rd294, %rd293;
	@%p54 bra 	$L__BB0_162;
	setp.lt.s32 	%p55, %r252, %r629;
	mov.u32 	%r630, %r252;
	mov.u64 	%rd294, %rd162;
	@%p55 bra 	$L__BB0_162;
	setp.lt.s64 	%p56, %rd293, %rd162;
	selp.b32 	%r630, %r629, %r252, %p56;
	min.s64 	%rd294, %rd293, %rd162;
$L__BB0_162:
	mov.b32 	%r289, 4;
	mov.b32 	%r290, 31;
	mov.b32 	%r291, -1;
	// begin inline asm
	shfl.sync.down.b32 %r272, %r630, %r289, %r290, %r291;
	// end inline asm
	// begin inline asm
	shfl.sync.down.b32 %r277, %r278, %r289, %r290, %r291;
	// end inline asm
	mov.b64 	{%r283, %r288}, %rd294;
	// begin inline asm
	shfl.sync.down.b32 %r282, %r283, %r289, %r290, %r291;
	// end inline asm
	// begin inline asm
	shfl.sync.down.b32 %r287, %r288, %r289, %r290, %r291;
	// end inline asm
	mov.b64 	%rd165, {%r282, %r287};
	setp.gt.s32 	%p57, %r231, 27;
	setp.lt.s32 	%p58, %r630, %r272;
	or.pred  	%p59, %p57, %p58;
	mov.u32 	%r631, %r630;
	mov.u64 	%rd295, %rd294;
	@%p59 bra 	$L__BB0_165;
	setp.lt.s32 	%p60, %r272, %r630;
	mov.u32 	%r631, %r272;
	mov.u64 	%rd295, %rd165;
	@%p60 bra 	$L__BB0_165;
	setp.lt.s64 	%p61, %rd294, %rd165;
	selp.b32 	%r631, %r630, %r272, %p61;
	min.s64 	%rd295, %rd294, %rd165;
$L__BB0_165:
	mov.b32 	%r309, 8;
	mov.b32 	%r310, 31;
	mov.b32 	%r311, -1;
	// begin inline asm
	shfl.sync.down.b32 %r292, %r631, %r309, %r310, %r311;
	// end inline asm
	// begin inline asm
	shfl.sync.down.b32 %r297, %r298, %r309, %r310, %r311;
	// end inline asm
	mov.b64 	{%r303, %r308}, %rd295;
	// begin inline asm
	shfl.sync.down.b32 %r302, %r303, %r309, %r310, %r311;
	// end inline asm
	// begin inline asm
	shfl.sync.down.b32 %r307, %r308, %r309, %r310, %r311;
	// end inline asm
	mov.b64 	%rd168, {%r302, %r307};
	setp.gt.s32 	%p62, %r231, 23;
	setp.lt.s32 	%p63, %r631, %r292;
	or.pred  	%p64, %p62, %p63;
	mov.u32 	%r632, %r631;
	mov.u64 	%rd296, %rd295;
	@%p64 bra 	$L__BB0_168;
	setp.lt.s32 	%p65, %r292, %r631;
	mov.u32 	%r632, %r292;
	mov.u64 	%rd296, %rd168;
	@%p65 bra 	$L__BB0_168;
	setp.lt.s64 	%p66, %rd295, %rd168;
	selp.b32 	%r632, %r631, %r292, %p66;
	min.s64 	%rd296, %rd295, %rd168;
$L__BB0_168:
	mov.b32 	%r329, 16;
	mov.b32 	%r330, 31;
	mov.b32 	%r331, -1;
	// begin inline asm
	shfl.sync.down.b32 %r312, %r632, %r329, %r330, %r331;
	// end inline asm
	// begin inline asm
	shfl.sync.down.b32 %r317, %r318, %r329, %r330, %r331;
	// end inline asm
	mov.b64 	{%r323, %r328}, %rd296;
	// begin inline asm
	shfl.sync.down.b32 %r322, %r323, %r329, %r330, %r331;
	// end inline asm
	// begin inline asm
	shfl.sync.down.b32 %r327, %r328, %r329, %r330, %r331;
	// end inline asm
	mov.b64 	%rd171, {%r322, %r327};
	setp.gt.s32 	%p67, %r231, 15;
	setp.lt.s32 	%p68, %r632, %r312;
	or.pred  	%p69, %p67, %p68;
	mov.u32 	%r640, %r632;
	mov.u64 	%rd304, %rd296;
	@%p69 bra 	$L__BB0_171;
	setp.lt.s32 	%p70, %r312, %r632;
	mov.u32 	%r640, %r312;
	mov.u64 	%rd304, %rd171;
	@%p70 bra 	$L__BB0_171;
	setp.lt.s64 	%p71, %rd296, %rd171;
	selp.b32 	%r640, %r632, %r312, %p71;
	min.s64 	%rd304, %rd296, %rd171;
$L__BB0_171:
	setp.ne.s32 	%p72, %r231, 0;
	@%p72 bra 	$L__BB0_173;
	shr.u32 	%r332, %r109, 1;
	and.b32  	%r333, %r332, 496;
	mov.u32 	%r334, _ZN6thrust24THRUST_300001_SM_1000_NS8cuda_cub4core6detail5shmemE;
	add.s32 	%r335, %r334, %r333;
	st.shared.u32 	[%r335+8], %r640;
	st.shared.u64 	[%r335+16], %rd304;
$L__BB0_173:
	bar.sync 	0;
	setp.ne.s32 	%p73, %r109, 0;
	@%p73 bra 	$L__BB0_195;
	ld.shared.u32 	%r184, [_ZN6thrust24THRUST_300001_SM_1000_NS8cuda_cub4core6detail5shmemE+24];
	ld.shared.u64 	%rd174, [_ZN6thrust24THRUST_300001_SM_1000_NS8cuda_cub4core6detail5shmemE+32];
	setp.lt.s32 	%p74, %r640, %r184;
	mov.u32 	%r634, %r640;
	mov.u64 	%rd298, %rd304;
	@%p74 bra 	$L__BB0_177;
	setp.lt.s32 	%p75, %r184, %r640;
	mov.u32 	%r634, %r184;
	mov.u64 	%rd298, %rd174;
	@%p75 bra 	$L__BB0_177;
	setp.lt.s64 	%p76, %rd304, %rd174;
	selp.b32 	%r634, %r640, %r184, %p76;
	min.s64 	%rd298, %rd304, %rd174;
$L__BB0_177:
	ld.shared.u32 	%r187, [_ZN6thrust24THRUST_300001_SM_1000_NS8cuda_cub4core6detail5shmemE+40];
	ld.shared.u64 	%rd177, [_ZN6thrust24THRUST_300001_SM_1000_NS8cuda_cub4core6detail5shmemE+48];
	setp.lt.s32 	%p77, %r634, %r187;
	mov.u32 	%r635, %r634;
	mov.u64 	%rd299, %rd298;
	@%p77 bra 	$L__BB0_180;
	setp.lt.s32 	%p78, %r187, %r634;
	mov.u32 	%r635, %r187;
	mov.u64 	%rd299, %rd177;
	@%p78 bra 	$L__BB0_180;
	setp.lt.s64 	%p79, %rd298, %rd177;
	selp.b32 	%r635, %r634, %r187, %p79;
	min.s64 	%rd299, %rd298, %rd177;
$L__BB0_180:
	ld.shared.u32 	%r190, [_ZN6thrust24THRUST_300001_SM_1000_NS8cuda_cub4core6detail5shmemE+56];
	ld.shared.u64 	%rd180, [_ZN6thrust24THRUST_300001_SM_1000_NS8cuda_cub4core6detail5shmemE+64];
	setp.lt.s32 	%p80, %r635, %r190;
	mov.u32 	%r636, %r635;
	mov.u64 	%rd300, %rd299;
	@%p80 bra 	$L__BB0_183;
	setp.lt.s32 	%p81, %r190, %r635;
	mov.u32 	%r636, %r190;
	mov.u64 	%rd300, %rd180;
	@%p81 bra 	$L__BB0_183;
	setp.lt.s64 	%p82, %rd299, %rd180;
	selp.b32 	%r636, %r635, %r190, %p82;
	min.s64 	%rd300, %rd299, %rd180;
$L__BB0_183:
	ld.shared.u32 	%r193, [_ZN6thrust24THRUST_300001_SM_1000_NS8cuda_cub4core6detail5shmemE+72];
	ld.shared.u64 	%rd183, [_ZN6thrust24THRUST_300001_SM_1000_NS8cuda_cub4core6detail5shmemE+80];
	setp.lt.s32 	%p83, %r636, %r193;
	mov.u32 	%r637, %r636;
	mov.u64 	%rd301, %rd300;
	@%p83 bra 	$L__BB0_186;
	setp.lt.s32 	%p84, %r193, %r636;
	mov.u32 	%r637, %r193;
	mov.u64 	%rd301, %rd183;
	@%p84 bra 	$L__BB0_186;
	setp.lt.s64 	%p85, %rd300, %rd183;
	selp.b32 	%r637, %r636, %r193, %p85;
	min.s64 	%rd301, %rd300, %rd183;
$L__BB0_186:
	ld.shared.u32 	%r196, [_ZN6thrust24THRUST_300001_SM_1000_NS8cuda_cub4core6detail5shmemE+88];
	ld.shared.u64 	%rd186, [_ZN6thrust24THRUST_300001_SM_1000_NS8cuda_cub4core6detail5shmemE+96];
	setp.lt.s32 	%p86, %r637, %r196;
	mov.u32 	%r638, %r637;
	mov.u64 	%rd302, %rd301;
	@%p86 bra 	$L__BB0_189;
	setp.lt.s32 	%p87, %r196, %r637;
	mov.u32 	%r638, %r196;
	mov.u64 	%rd302, %rd186;
	@%p87 bra 	$L__BB0_189;
	setp.lt.s64 	%p88, %rd301, %rd186;
	selp.b32 	%r638, %r637, %r196, %p88;
	min.s64 	%rd302, %rd301, %rd186;
$L__BB0_189:
	ld.shared.u32 	%r199, [_ZN6thrust24THRUST_300001_SM_1000_NS8cuda_cub4core6detail5shmemE+104];
	ld.shared.u64 	%rd189, [_ZN6thrust24THRUST_300001_SM_1000_NS8cuda_cub4core6detail5shmemE+112];
	setp.lt.s32 	%p89, %r638, %r199;
	mov.u32 	%r639, %r638;
	mov.u64 	%rd303, %rd302;
	@%p89 bra 	$L__BB0_192;
	setp.lt.s32 	%p90, %r199, %r638;
	mov.u32 	%r639, %r199;
	mov.u64 	%rd303, %rd189;
	@%p90 bra 	$L__BB0_192;
	setp.lt.s64 	%p91, %rd302, %rd189;
	selp.b32 	%r639, %r638, %r199, %p91;
	min.s64 	%rd303, %rd302, %rd189;
$L__BB0_192:
	ld.shared.u32 	%r202, [_ZN6thrust24THRUST_300001_SM_1000_NS8cuda_cub4core6detail5shmemE+120];
	ld.shared.u64 	%rd192, [_ZN6thrust24THRUST_300001_SM_1000_NS8cuda_cub4core6detail5shmemE+128];
	setp.lt.s32 	%p92, %r639, %r202;
	mov.u32 	%r640, %r639;
	mov.u64 	%rd304, %rd303;
	@%p92 bra 	$L__BB0_195;
	setp.lt.s32 	%p93, %r202, %r639;
	mov.u32 	%r640, %r202;
	mov.u64 	%rd304, %rd192;
	@%p93 bra 	$L__BB0_195;
	setp.lt.s64 	%p94, %rd303, %rd192;
	selp.b32 	%r640, %r639, %r202, %p94;
	min.s64 	%rd304, %rd303, %rd192;
$L__BB0_195:
	mov.u32 	%r565, %tid.x;
	setp.ne.s32 	%p221, %r565, 0;
	@%p221 bra 	$L__BB0_197;
	ld.param.u64 	%rd234, [_ZN6thrust24THRUST_300001_SM_1000_NS8cuda_cub4core6detail13_kernel_agentINS1_8__reduce11ReduceAgentINS0_12zip_iteratorIN4cuda3std3__45tupleIJNS0_6detail15normal_iteratorINS0_10device_ptrIiEEEENS0_17counting_iteratorIlNS0_11use_defaultESI_SI_EEEEEEEPNSB_IJilEEESM_iNS1_9__extrema9arg_min_fIilNSA_4lessIiEEEEEEJSL_SN_iSS_EEEvDpT0__param_1];
	cvta.to.global.u64 	%rd233, %rd234;
	st.global.u32 	[%rd233], %r640;
	st.global.u64 	[%rd233+8], %rd304;
$L__BB0_197:
	ret;

}
	// .globl	_ZN6thrust24THRUST_300001_SM_1000_NS8cuda_cub4core6detail13_kernel_agentINS1_8__reduce11ReduceAgentINS0_12zip_iteratorIN4cuda3std3__45tupleIJNS0_6detail15normal_iteratorINS0_10device_ptrIiEEEENS0_17counting_iteratorIlNS0_11use_defaultESI_SI_EEEEEEEPNSB_IJilEEESM_iNS1_9__extrema9arg_min_fIilNSA_4lessIiEEEEEEJSL_SN_iN3cub18CUB_300001_SM_100013GridEvenShareIiEENSV_9GridQueueIjEESS_EEEvDpT0_
.visible .entry _ZN6thrust24THRUST_300001_SM_1000_NS8cuda_cub4core6detail13_kernel_agentINS1_8__reduce11ReduceAgentINS0_12zip_iteratorIN4cuda3std3__45tupleIJNS0_6detail15normal_iteratorINS0_10device_ptrIiEEEENS0_17counting_iteratorIlNS0_11use_defaultESI_SI_EEEEEEEPNSB_IJilEEESM_iNS1_9__extrema9arg_min_fIilNSA_4lessIiEEEEEEJSL_SN_iN3cub18CUB_300001_SM_100013GridEvenShareIiEENSV_9GridQueueIjEESS_EEEvDpT0_(
	.param .align 8 .b8 _ZN6thrust24THRUST_300001_SM_1000_NS8cuda_cub4core6detail13_kernel_agentINS1_8__reduce11ReduceAgentINS0_12zip_iteratorIN4cuda3std3__45tupleIJNS0_6detail15normal_iteratorINS0_10device_ptrIiEEEENS0_17counting_iteratorIlNS0_11use_defaultESI_SI_EEEEEEEPNSB_IJilEEESM_iNS1_9__extrema9arg_min_fIilNSA_4lessIiEEEEEEJSL_SN_iN3cub18CUB_300001_SM_100013GridEvenShareIiEENSV_9GridQueueIjEESS_EEEvDpT0__param_0[16],
	.param .u64 .ptr .align 1 _ZN6thrust24THRUST_300001_SM_1000_NS8cuda_cub4core6detail13_kernel_agentINS1_8__reduce11ReduceAgentINS0_12zip_iteratorIN4cuda3std3__45tupleIJNS0_6detail15normal_iteratorINS0_10device_ptrIiEEEENS0_17counting_iteratorIlNS0_11use_defaultESI_SI_EEEEEEEPNSB_IJilEEESM_iNS1_9__extrema9arg_min_fIilNSA_4lessIiEEEEEEJSL_SN_iN3cub18CUB_300001_SM_100013GridEvenShareIiEENSV_9GridQueueIjEESS_EEEvDpT0__param_1,
	.param .u32 _ZN6thrust24THRUST_300001_SM_1000_NS8cuda_cub4core6detail13_kernel_agentINS1_8__reduce11ReduceAgentINS0_12zip_iteratorIN4cuda3std3__45tupleIJNS0_6detail15normal_iteratorINS0_10device_ptrIiEEEENS0_17counting_iteratorIlNS0_11use_defaultESI_SI_EEEEEEEPNSB_IJilEEESM_iNS1_9__extrema9arg_min_fIilNSA_4lessIiEEEEEEJSL_SN_iN3cub18CUB_300001_SM_100013GridEvenShareIiEENSV_9GridQueueIjEESS_EEEvDpT0__param_2,
	.param .align 4 .b8 _ZN6thrust24THRUST_300001_SM_1000_NS8cuda_cub4core6detail13_kernel_agentINS1_8__reduce11ReduceAgentINS0_12zip_iteratorIN4cuda3std3__45tupleIJNS0_6detail15normal_iteratorINS0_10device_ptrIiEEEENS0_17counting_iteratorIlNS0_11use_defaultESI_SI_EEEEEEEPNSB_IJilEEESM_iNS1_9__extrema9arg_min_fIilNSA_4lessIiEEEEEEJSL_SN_iN3cub18CUB_300001_SM_100013GridEvenShareIiEENSV_9GridQueueIjEESS_EEEvDpT0__param_3[40],
	.param .align 8 .b8 _ZN6thrust24THRUST_300001_SM_1000_NS8cuda_cub4core6detail13_kernel_agentINS1_8__reduce11ReduceAgentINS0_12zip_iteratorIN4cuda3std3__45tupleIJNS0_6detail15normal_iteratorINS0_10device_ptrIiEEEENS0_17counting_iteratorIlNS0_11use_defaultESI_SI_EEEEEEEPNSB_IJilEEESM_iNS1_9__extrema9arg_min_fIilNSA_4lessIiEEEEEEJSL_SN_iN3cub18CUB_300001_SM_100013GridEvenShareIiEENSV_9GridQueueIjEESS_EEEvDpT0__param_4[8],
	.param .align 1 .b8 _ZN6thrust24THRUST_300001_SM_1000_NS8cuda_cub4core6detail13_kernel_agentINS1_8__reduce11ReduceAgentINS0_12zip_iteratorIN4cuda3std3__45tupleIJNS0_6detail15normal_iteratorINS0_10device_ptrIiEEEENS0_17counting_iteratorIlNS0_11use_defaultESI_SI_EEEEEEEPNSB_IJilEEESM_iNS1_9__extrema9arg_min_fIilNSA_4lessIiEEEEEEJSL_SN_iN3cub18CUB_300001_SM_100013GridEvenShareIiEENSV_9GridQueueIjEESS_EEEvDpT0__param_5[1]
)
.maxntid 256
{
	.reg .pred 	%p<224>;
	.reg .b32 	%r<678>;
	.reg .b64 	%rd<286>;

	ld.param.u64 	%rd3, [_ZN6thrust24THRUST_300001_SM_1000_NS8cuda_cub4core6detail13_kernel_agentINS1_8__reduce11ReduceAgentINS0_12zip_iteratorIN4cuda3std3__45tupleIJNS0_6detail15normal_iteratorINS0_10device_ptrIiEEEENS0_17counting_iteratorIlNS0_11use_defaultESI_SI_EEEEEEEPNSB_IJilEEESM_iNS1_9__extrema9arg_min_fIilNSA_4lessIiEEEEEEJSL_SN_iN3cub18CUB_300001_SM_100013GridEvenShareIiEENSV_9GridQueueIjEESS_EEEvDpT0__param_0+8];
	ld.param.u64 	%rd181, [_ZN6thrust24THRUST_300001_SM_1000_NS8cuda_cub4core6detail13_kernel_agentINS1_8__reduce11ReduceAgentINS0_12zip_iteratorIN4cuda3std3__45tupleIJNS0_6detail15normal_iteratorINS0_10device_ptrIiEEEENS0_17counting_iteratorIlNS0_11use_defaultESI_SI_EEEEEEEPNSB_IJilEEESM_iNS1_9__extrema9arg_min_fIilNSA_4lessIiEEEEEEJSL_SN_iN3cub18CUB_300001_SM_100013GridEvenShareIiEENSV_9GridQueueIjEESS_EEEvDpT0__param_0];
	ld.param.u64 	%rd182, [_ZN6thrust24THRUST_300001_SM_1000_NS8cuda_cub4core6detail13_kernel_agentINS1_8__reduce11ReduceAgentINS0_12zip_iteratorIN4cuda3std3__45tupleIJNS0_6detail15normal_iteratorINS0_10device_ptrIiEEEENS0_17counting_iteratorIlNS0_11use_defaultESI_SI_EEEEEEEPNSB_IJilEEESM_iNS1_9__extrema9arg_min_fIilNSA_4lessIiEEEEEEJSL_SN_iN3cub18CUB_300001_SM_100013GridEvenShareIiEENSV_9GridQueueIjEESS_EEEvDpT0__param_4];
	ld.param.u32 	%r235, [_ZN6thrust24THRUST_300001_SM_1000_NS8cuda_cub4core6detail13_kernel_agentINS1_8__reduce11ReduceAgentINS0_12zip_iteratorIN4cuda3std3__45tupleIJNS0_6detail15normal_iteratorINS0_10device_ptrIiEEEENS0_17counting_iteratorIlNS0_11use_defaultESI_SI_EEEEEEEPNSB_IJilEEESM_iNS1_9__extrema9arg_min_fIilNSA_4lessIiEEEEEEJSL_SN_iN3cub18CUB_300001_SM_100013GridEvenShareIiEENSV_9GridQueueIjEESS_EEEvDpT0__param_2];
	cvta.to.global.u64 	%rd1, %rd182;
	cvta.to.global.u64 	%rd2, %rd181;
	mov.u32 	%r1, %ctaid.x;
	mul.lo.s32 	%r2, %r1, 1280;
	mov.u32 	%r236, %nctaid.x;
	mul.lo.s32 	%r3, %r236, 1280;
	add.s32 	%r237, %r2, 1280;
	setp.le.s32 	%p1, %r237, %r235;
	@%p1 bra 	$L__BB1_111;
	sub.s32 	%r4, %r235, %r2;
	mov.u32 	%r5, %tid.x;
	setp.ge.s32 	%p97, %r5, %r4;
	mov.b32 	%r613, 0;
	mov.b64 	%rd232, 0;
	mov.u32 	%r601, %r5;
	@%p97 bra 	$L__BB1_3;
	add.s32 	%r367, %r2, %r5;
	cvt.s64.s32 	%rd207, %r367;
	mul.wide.s32 	%rd208, %r367, 4;
	add.s64 	%rd209, %rd2, %rd208;
	add.s64 	%rd232, %rd3, %rd207;
	ld.global.u32 	%r613, [%rd209];
	add.s32 	%r601, %r5, 256;
$L__BB1_3:
	setp.ge.s32 	%p98, %r601, %r4;
	@%p98 bra 	$L__BB1_25;
	not.b32 	%r369, %r601;
	add.s32 	%r370, %r235, %r369;
	sub.s32 	%r10, %r370, %r2;
	and.b32  	%r371, %r10, 768;
	setp.eq.s32 	%p99, %r371, 768;
	@%p99 bra 	$L__BB1_10;
	add.s32 	%r597, %r601, %r2;
	shr.u32 	%r372, %r10, 8;
	add.s32 	%r373, %r372, 1;
	and.b32  	%r374, %r373, 3;
	neg.s32 	%r596, %r374;
$L__BB1_6:
	.pragma "nounroll";
	mov.u64 	%rd6, %rd232;
	mov.u32 	%r16, %r613;
	cvt.s64.s32 	%rd211, %r597;
	add.s64 	%rd7, %rd3, %rd211;
	mul.wide.s32 	%rd212, %r597, 4;
	add.s64 	%rd213, %rd2, %rd212;
	ld.global.u32 	%r17, [%rd213];
	setp.lt.s32 	%p100, %r16, %r17;
	@%p100 bra 	$L__BB1_9;
	setp.lt.s32 	%p101, %r17, %r16;
	mov.u64 	%rd232, %rd7;
	mov.u32 	%r613, %r17;
	@%p101 bra 	$L__BB1_9;
	setp.lt.s64 	%p102, %rd6, %rd7;
	min.s64 	%rd232, %rd6, %rd7;
	selp.b32 	%r613, %r16, %r17, %p102;
$L__BB1_9:
	add.s32 	%r601, %r601, 256;
	add.s32 	%r597, %r597, 256;
	add.s32 	%r596, %r596, 1;
	setp.ne.s32 	%p103, %r596, 0;
	@%p103 bra 	$L__BB1_6;
$L__BB1_10:
	setp.lt.u32 	%p104, %r10, 768;
	@%p104 bra 	$L__BB1_25;
	add.s32 	%r604, %r601, %r2;
	add.s32 	%r607, %r604, 256;
	add.s32 	%r606, %r604, 512;
	add.s32 	%r605, %r604, 768;
	add.s64 	%rd12, %rd2, 2048;
$L__BB1_12:
	cvt.s64.s32 	%rd214, %r607;
	add.s64 	%rd14, %rd3, %rd214;
	cvt.s64.s32 	%rd215, %r606;
	add.s64 	%rd15, %rd3, %rd215;
	cvt.s64.s32 	%rd216, %r605;
	add.s64 	%rd16, %rd3, %rd216;
	cvt.s64.s32 	%rd217, %r604;
	mul.wide.s32 	%rd218, %r604, 4;
	add.s64 	%rd17, %rd12, %rd218;
	add.s64 	%rd18, %rd3, %rd217;
	ld.global.u32 	%r36, [%rd17+-2048];
	setp.lt.s32 	%p105, %r613, %r36;
	mov.u64 	%rd229, %rd232;
	mov.u32 	%r610, %r613;
	@%p105 bra 	$L__BB1_15;
	setp.lt.s32 	%p106, %r36, %r613;
	mov.u64 	%rd229, %rd18;
	mov.u32 	%r610, %r36;
	@%p106 bra 	$L__BB1_15;
	setp.lt.s64 	%p107, %rd232, %rd18;
	min.s64 	%rd229, %rd232, %rd18;
	selp.b32 	%r610, %r613, %r36, %p107;
$L__BB1_15:
	ld.global.u32 	%r39, [%rd17+-1024];
	setp.lt.s32 	%p108, %r610, %r39;
	mov.u64 	%rd230, %rd229;
	mov.u32 	%r611, %r610;
	@%p108 bra 	$L__BB1_18;
	setp.lt.s32 	%p109, %r39, %r610;
	mov.u64 	%rd230, %rd14;
	mov.u32 	%r611, %r39;
	@%p109 bra 	$L__BB1_18;
	setp.lt.s64 	%p110, %rd229, %rd14;
	min.s64 	%rd230, %rd229, %rd14;
	selp.b32 	%r611, %r610, %r39, %p110;
$L__BB1_18:
	ld.global.u32 	%r42, [%rd17];
	setp.lt.s32 	%p111, %r611, %r42;
	mov.u64 	%rd231, %rd230;
	mov.u32 	%r612, %r611;
	@%p111 bra 	$L__BB1_21;
	setp.lt.s32 	%p112, %r42, %r611;
	mov.u64 	%rd231, %rd15;
	mov.u32 	%r612, %r42;
	@%p112 bra 	$L__BB1_21;
	setp.lt.s64 	%p113, %rd230, %rd15;
	min.s64 	%rd231, %rd230, %rd15;
	selp.b32 	%r612, %r611, %r42, %p113;
$L__BB1_21:
	ld.global.u32 	%r45, [%rd17+1024];
	setp.lt.s32 	%p114, %r612, %r45;
	mov.u64 	%rd232, %rd231;
	mov.u32 	%r613, %r612;
	@%p114 bra 	$L__BB1_24;
	setp.lt.s32 	%p115, %r45, %r612;
	mov.u64 	%rd232, %rd16;
	mov.u32 	%r613, %r45;
	@%p115 bra 	$L__BB1_24;
	setp.lt.s64 	%p116, %rd231, %rd16;
	min.s64 	%rd232, %rd231, %rd16;
	selp.b32 	%r613, %r612, %r45, %p116;
$L__BB1_24:
	add.s32 	%r601, %r601, 1024;
	add.s32 	%r607, %r607, 1024;
	add.s32 	%r606, %r606, 1024;
	add.s32 	%r605, %r605, 1024;
	add.s32 	%r604, %r604, 1024;
	setp.lt.s32 	%p117, %r601, %r4;
	@%p117 bra 	$L__BB1_12;
$L__BB1_25:
	setp.lt.s32 	%p118, %r4, 256;
	@%p118 bra 	$L__BB1_65;
	// begin inline asm
	mov.u32 %r488, %laneid;
	// end inline asm
	mov.b32 	%r506, 1;
	mov.b32 	%r507, 31;
	mov.b32 	%r508, -1;
	// begin inline asm
	shfl.sync.down.b32 %r489, %r613, %r506, %r507, %r508;
	// end inline asm
	// begin inline asm
	shfl.sync.down.b32 %r494, %r495, %r506, %r507, %r508;
	// end inline asm
	mov.b64 	{%r500, %r505}, %rd232;
	// begin inline asm
	shfl.sync.down.b32 %r499, %r500, %r506, %r507, %r508;
	// end inline asm
	// begin inline asm
	shfl.sync.down.b32 %r504, %r505, %r506, %r507, %r508;
	// end inline asm
	mov.b64 	%rd28, {%r499, %r504};
	setp.gt.s32 	%p175, %r488, 30;
	setp.lt.s32 	%p176, %r613, %r489;
	or.pred  	%p177, %p175, %p176;
	mov.u64 	%rd234, %rd232;
	mov.u32 	%r615, %r613;
	@%p177 bra 	$L__BB1_29;
	setp.lt.s32 	%p178, %r489, %r613;
	mov.u64 	%rd234, %rd28;
	mov.u32 	%r615, %r489;
	@%p178 bra 	$L__BB1_29;
	setp.lt.s64 	%p179, %rd232, %rd28;
	min.s64 	%rd234, %rd232, %rd28;
	selp.b32 	%r615, %r613, %r489, %p179;
$L__BB1_29:
	mov.b32 	%r526, 2;
	mov.b32 	%r527, 31;
	mov.b32 	%r528, -1;
	// begin inline asm
	shfl.sync.down.b32 %r509, %r615, %r526, %r527, %r528;
	// end inline asm
	// begin inline asm
	shfl.sync.down.b32 %r514, %r515, %r526, %r527, %r528;
	// end inline asm
	mov.b64 	{%r520, %r525}, %rd234;
	// begin inline asm
	shfl.sync.down.b32 %r519, %r520, %r526, %r527, %r528;
	// end inline asm
	// begin inline asm
	shfl.sync.down.b32 %r524, %r525, %r526, %r527, %r528;
	// end inline asm
	mov.b64 	%rd31, {%r519, %r524};
	setp.gt.s32 	%p180, %r488, 29;
	setp.lt.s32 	%p181, %r615, %r509;
	or.pred  	%p182, %p180, %p181;
	mov.u64 	%rd235, %rd234;
	mov.u32 	%r616, %r615;
	@%p182 bra 	$L__BB1_32;
	setp.lt.s32 	%p183, %r509, %r615;
	mov.u64 	%rd235, %rd31;
	mov.u32 	%r616, %r509;
	@%p183 bra 	$L__BB1_32;
	setp.lt.s64 	%p184, %rd234, %rd31;
	min.s64 	%rd235, %rd234, %rd31;
	selp.b32 	%r616, %r615, %r509, %p184;
$L__BB1_32:
	mov.b32 	%r546, 4;
	mov.b32 	%r547, 31;
	mov.b32 	%r548, -1;
	// begin inline asm
	shfl.sync.down.b32 %r529, %r616, %r546, %r547, %r548;
	// end inline asm
	// begin inline asm
	shfl.sync.down.b32 %r534, %r535, %r546, %r547, %r548;
	// end inline asm
	mov.b64 	{%r540, %r545}, %rd235;
	// begin inline asm
	shfl.sync.down.b32 %r539, %r540, %r546, %r547, %r548;
	// end inline asm
	// begin inline asm
	shfl.sync.down.b32 %r544, %r545, %r546, %r547, %r548;
	// end inline asm
	mov.b64 	%rd34, {%r539, %r544};
	setp.gt.s32 	%p185, %r488, 27;
	setp.lt.s32 	%p186, %r616, %r529;
	or.pred  	%p187, %p185, %p186;
	mov.u64 	%rd236, %rd235;
	mov.u32 	%r617, %r616;
	@%p187 bra 	$L__BB1_35;
	setp.lt.s32 	%p188, %r529, %r616;
	mov.u64 	%rd236, %rd34;
	mov.u32 	%r617, %r529;
	@%p188 bra 	$L__BB1_35;
	setp.lt.s64 	%p189, %rd235, %rd34;
	min.s64 	%rd236, %rd235, %rd34;
	selp.b32 	%r617, %r616, %r529, %p189;
$L__BB1_35:
	mov.b32 	%r566, 8;
	mov.b32 	%r567, 31;
	mov.b32 	%r568, -1;
	// begin inline asm
	shfl.sync.down.b32 %r549, %r617, %r566, %r567, %r568;
	// end inline asm
	// begin inline asm
	shfl.sync.down.b32 %r554, %r555, %r566, %r567, %r568;
	// end inline asm
	mov.b64 	{%r560, %r565}, %rd236;
	// begin inline asm
	shfl.sync.down.b32 %r559, %r560, %r566, %r567, %r568;
	// end inline asm
	// begin inline asm
	shfl.sync.down.b32 %r564, %r565, %r566, %r567, %r568;
	// end inline asm
	mov.b64 	%rd37, {%r559, %r564};
	setp.gt.s32 	%p190, %r488, 23;
	setp.lt.s32 	%p191, %r617, %r549;
	or.pred  	%p192, %p190, %p191;
	mov.u64 	%rd237, %rd236;
	mov.u32 	%r618, %r617;
	@%p192 bra 	$L__BB1_38;
	setp.lt.s32 	%p193, %r549, %r617;
	mov.u64 	%rd237, %rd37;
	mov.u32 	%r618, %r549;
	@%p193 bra 	$L__BB1_38;
	setp.lt.s64 	%p194, %rd236, %rd37;
	min.s64 	%rd237, %rd236, %rd37;
	selp.b32 	%r618, %r617, %r549, %p194;
$L__BB1_38:
	mov.b32 	%r586, 16;
	mov.b32 	%r587, 31;
	mov.b32 	%r588, -1;
	// begin inline asm
	shfl.sync.down.b32 %r569, %r618, %r586, %r587, %r588;
	// end inline asm
	// begin inline asm
	shfl.sync.down.b32 %r574, %r575, %r586, %r587, %r588;
	// end inline asm
	mov.b64 	{%r580, %r585}, %rd237;
	// begin inline asm
	shfl.sync.down.b32 %r579, %r580, %r586, %r587, %r588;
	// end inline asm
	// begin inline asm
	shfl.sync.down.b32 %r584, %r585, %r586, %r587, %r588;
	// end inline asm
	mov.b64 	%rd40, {%r579, %r584};
	setp.gt.s32 	%p195, %r488, 15;
	setp.lt.s32 	%p196, %r618, %r569;
	or.pred  	%p197, %p195, %p196;
	mov.u64 	%rd285, %rd237;
	mov.u32 	%r677, %r618;
	@%p197 bra 	$L__BB1_41;
	setp.lt.s32 	%p198, %r569, %r618;
	mov.u64 	%rd285, %rd40;
	mov.u32 	%r677, %r569;
	@%p198 bra 	$L__BB1_41;
	setp.lt.s64 	%p199, %rd237, %rd40;
	min.s64 	%rd285, %rd237, %rd40;
	selp.b32 	%r677, %r618, %r569, %p199;
$L__BB1_41:
	setp.ne.s32 	%p200, %r488, 0;
	@%p200 bra 	$L__BB1_43;
	shr.u32 	%r589, %r5, 1;
	and.b32  	%r590, %r589, 496;
	mov.u32 	%r591, _ZN6thrust24THRUST_300001_SM_1000_NS8cuda_cub4core6detail5shmemE;
	add.s32 	%r592, %r591, %r590;
	st.shared.u32 	[%r592+8], %r677;
	st.shared.u64 	[%r592+16], %rd285;
$L__BB1_43:
	bar.sync 	0;
	setp.ne.s32 	%p201, %r5, 0;
	@%p201 bra 	$L__BB1_198;
	ld.shared.u32 	%r70, [_ZN6thrust24THRUST_300001_SM_1000_NS8cuda_cub4core6detail5shmemE+24];
	ld.shared.u64 	%rd43, [_ZN6thrust24THRUST_300001_SM_1000_NS8cuda_cub4core6detail5shmemE+32];
	setp.lt.s32 	%p202, %r677, %r70;
	mov.u64 	%rd239, %rd285;
	mov.u32 	%r620, %r677;
	@%p202 bra 	$L__BB1_47;
	setp.lt.s32 	%p203, %r70, %r677;
	mov.u64 	%rd239, %rd43;
	mov.u32 	%r620, %r70;
	@%p203 bra 	$L__BB1_47;
	setp.lt.s64 	%p204, %rd285, %rd43;
	min.s64 	%rd239, %rd285, %rd43;
	selp.b32 	%r620, %r677, %r70, %p204;
$L__BB1_47:
	ld.shared.u32 	%r73, [_ZN6thrust24THRUST_300001_SM_1000_NS8cuda_cub4core6detail5shmemE+40];
	ld.shared.u64 	%rd46, [_ZN6thrust24THRUST_300001_SM_1000_NS8cuda_cub4core6detail5shmemE+48];
	setp.lt.s32 	%p205, %r620, %r73;
	mov.u64 	%rd240, %rd239;
	mov.u32 	%r621, %r620;
	@%p205 bra 	$L__BB1_50;
	setp.lt.s32 	%p206, %r73, %r620;
	mov.u64 	%rd240, %rd46;
	mov.u32 	%r621, %r73;
	@%p206 bra 	$L__BB1_50;
	setp.lt.s64 	%p207, %rd239, %rd46;
	min.s64 	%rd240, %rd239, %rd46;
	selp.b32 	%r621, %r620, %r73, %p207;
$L__BB1_50:
	ld.shared.u32 	%r76, [_ZN6thrust24THRUST_300001_SM_1000_NS8cuda_cub4core6detail5shmemE+56];
	ld.shared.u64 	%rd49, [_ZN6thrust24THRUST_300001_SM_1000_NS8cuda_cub4core6detail5shmemE+64];
	setp.lt.s32 	%p208, %r621, %r76;
	mov.u64 	%rd241, %rd240;
	mov.u32 	%r622, %r621;
	@%p208 bra 	$L__BB1_53;
	setp.lt.s32 	%p209, %r76, %r621;
	mov.u64 	%rd241, %rd49;
	mov.u32 	%r622, %r76;
	@%p209 bra 	$L__BB1_53;
	setp.lt.s64 	%p210, %rd240, %rd49;
	min.s64 	%rd241, %rd240, %rd49;
	selp.b32 	%r622, %r621, %r76, %p210;
$L__BB1_53:
	ld.shared.u32 	%r79, [_ZN6thrust24THRUST_300001_SM_1000_NS8cuda_cub4core6detail5shmemE+72];
	ld.shared.u64 	%rd52, [_ZN6thrust24THRUST_300001_SM_1000_NS8cuda_cub4core6detail5shmemE+80];
	setp.lt.s32 	%p211, %r622, %r79;
	mov.u64 	%rd242, %rd241;
	mov.u32 	%r623, %r622;
	@%p211 bra 	$L__BB1_56;
	setp.lt.s32 	%p212, %r79, %r622;
	mov.u64 	%rd242, %rd52;
	mov.u32 	%r623, %r79;
	@%p212 bra 	$L__BB1_56;
	setp.lt.s64 	%p213, %rd241, %rd52;
	min.s64 	%rd242, %rd241, %rd52;
	selp.b32 	%r623, %r622, %r79, %p213;
$L__BB1_56:
	ld.shared.u32 	%r82, [_ZN6thrust24THRUST_300001_SM_1000_NS8cuda_cub4core6detail5shmemE+88];
	ld.shared.u64 	%rd55, [_ZN6thrust24THRUST_300001_SM_1000_NS8cuda_cub4core6detail5shmemE+96];
	setp.lt.s32 	%p214, %r623, %r82;
	mov.u32 	%r624, %r623;
	mov.u64 	%rd243, %rd242;
	@%p214 bra 	$L__BB1_59;
	setp.lt.s32 	%p215, %r82, %r623;
	mov.u32 	%r624, %r82;
	mov.u64 	%rd243, %rd55;
	@%p215 bra 	$L__BB1_59;
	setp.lt.s64 	%p216, %rd242, %rd55;
	selp.b32 	%r624, %r623, %r82, %p216;
	min.s64 	%rd243, %rd242, %rd55;
$L__BB1_59:
	ld.shared.u32 	%r85, [_ZN6thrust24THRUST_300001_SM_1000_NS8cuda_cub4core6detail5shmemE+104];
	ld.shared.u64 	%rd58, [_ZN6thrust24THRUST_300001_SM_1000_NS8cuda_cub4core6detail5shmemE+112];
	setp.lt.s32 	%p217, %r624, %r85;
	mov.u32 	%r625, %r624;
	mov.u64 	%rd244, %rd243;
	@%p217 bra 	$L__BB1_62;
	setp.lt.s32 	%p218, %r85, %r624;
	mov.u32 	%r625, %r85;
	mov.u64 	%rd244, %rd58;
	@%p218 bra 	$L__BB1_62;
	setp.lt.s64 	%p219, %rd243, %rd58;
	selp.b32 	%r625, %r624, %r85, %p219;
	min.s64 	%rd244, %rd243, %rd58;
$L__BB1_62:
	ld.shared.u32 	%r88, [_ZN6thrust24THRUST_300001_SM_1000_NS8cuda_cub4core6detail5shmemE+120];
	ld.shared.u64 	%rd61, [_ZN6thrust24THRUST_300001_SM_1000_NS8cuda_cub4core6detail5shmemE+128];
	setp.lt.s32 	%p220, %r625, %r88;
	mov.u32 	%r677, %r625;
	mov.u64 	%rd285, %rd244;
	@%p220 bra 	$L__BB1_198;
	setp.lt.s32 	%p221, %r88, %r625;
	mov.u32 	%r677, %r88;
	mov.u64 	%rd285, %rd61;
	@%p221 bra 	$L__BB1_198;
	setp.lt.s64 	%p222, %rd244, %rd61;
	selp.b32 	%r677, %r625, %r88, %p222;
	min.s64 	%rd285, %rd244, %rd61;
	bra.uni 	$L__BB1_198;
$L__BB1_65:
	// begin inline asm
	mov.u32 %r375, %laneid;
	// end inline asm
	and.b32  	%r396, %r5, 992;
	add.s32 	%r397, %r396, 32;
	setp.gt.s32 	%p119, %r397, %r4;
	not.b32 	%r398, %r396;
	add.s32 	%r399, %r4, %r398;
	selp.b32 	%r394, %r399, 31, %p119;
	mov.b32 	%r393, 1;
	mov.b32 	%r395, -1;
	// begin inline asm
	shfl.sync.down.b32 %r376, %r613, %r393, %r394, %r395;
	// end inline asm
	// begin inline asm
	shfl.sync.down.b32 %r381, %r382, %r393, %r394, %r395;
	// end inline asm
	mov.b64 	{%r387, %r392}, %rd232;
	// begin inline asm
	shfl.sync.down.b32 %r386, %r387, %r393, %r394, %r395;
	// end inline asm
	// begin inline asm
	shfl.sync.down.b32 %r391, %r392, %r393, %r394, %r395;
	// end inline asm
	mov.b64 	%rd63, {%r386, %r391};
	setp.ge.s32 	%p120, %r375, %r394;
	setp.lt.s32 	%p121, %r613, %r376;
	or.pred  	%p122, %p120, %p121;
	mov.u32 	%r626, %r613;
	mov.u64 	%rd245, %rd232;
	@%p122 bra 	$L__BB1_68;
	setp.lt.s32 	%p123, %r376, %r613;
	mov.u32 	%r626, %r376;
	mov.u64 	%rd245, %rd63;
	@%p123 bra 	$L__BB1_68;
	setp.lt.s64 	%p124, %rd232, %rd63;
	selp.b32 	%r626, %r613, %r376, %p124;
	min.s64 	%rd245, %rd232, %rd63;
$L__BB1_68:
	mov.b32 	%r417, 2;
	mov.b32 	%r419, -1;
	// begin inline asm
	shfl.sync.down.b32 %r400, %r626, %r417, %r394, %r419;
	// end inline asm
	// begin inline asm
	shfl.sync.down.b32 %r405, %r406, %r417, %r394, %r419;
	// end inline asm
	mov.b64 	{%r411, %r416}, %rd245;
	// begin inline asm
	shfl.sync.down.b32 %r410, %r411, %r417, %r394, %r419;
	// end inline asm
	// begin inline asm
	shfl.sync.down.b32 %r415, %r416, %r417, %r394, %r419;
	// end inline asm
	mov.b64 	%rd66, {%r410, %r415};
	add.s32 	%r420, %r375, 2;
	setp.gt.s32 	%p125, %r420, %r394;
	setp.lt.s32 	%p126, %r626, %r400;
	or.pred  	%p127, %p125, %p126;
	mov.u32 	%r627, %r626;
	mov.u64 	%rd246, %rd245;
	@%p127 bra 	$L__BB1_71;
	setp.lt.s32 	%p128, %r400, %r626;
	mov.u32 	%r627, %r400;
	mov.u64 	%rd246, %rd66;
	@%p128 bra 	$L__BB1_71;
	setp.lt.s64 	%p129, %rd245, %rd66;
	selp.b32 	%r627, %r626, %r400, %p129;
	min.s64 	%rd246, %rd245, %rd66;
$L__BB1_71:
	mov.b32 	%r438, 4;
	mov.b32 	%r440, -1;
	// begin inline asm
	shfl.sync.down.b32 %r421, %r627, %r438, %r394, %r440;
	// end inline asm
	// begin inline asm
	shfl.sync.down.b32 %r426, %r427, %r438, %r394, %r440;
	// end inline asm
	mov.b64 	{%r432, %r437}, %rd246;
	// begin inline asm
	shfl.sync.down.b32 %r431, %r432, %r438, %r394, %r440;
	// end inline asm
	// begin inline asm
	shfl.sync.down.b32 %r436, %r437, %r438, %r394, %r440;
	// end inline asm
	mov.b64 	%rd69, {%r431, %r436};
	add.s32 	%r441, %r375, 4;
	setp.gt.s32 	%p130, %r441, %r394;
	setp.lt.s32 	%p131, %r627, %r421;
	or.pred  	%p132, %p130, %p131;
	mov.u32 	%r628, %r627;
	mov.u64 	%rd247, %rd246;
	@%p132 bra 	$L__BB1_74;
	setp.lt.s32 	%p133, %r421, %r627;
	mov.u32 	%r628, %r421;
	mov.u64 	%rd247, %rd69;
	@%p133 bra 	$L__BB1_74;
	setp.lt.s64 	%p134, %rd246, %rd69;
	selp.b32 	%r628, %r627, %r421, %p134;
	min.s64 	%rd247, %rd246, %rd69;
$L__BB1_74:
	mov.b32 	%r459, 8;
	mov.b32 	%r461, -1;
	// begin inline asm
	shfl.sync.down.b32 %r442, %r628, %r459, %r394, %r461;
	// end inline asm
	// begin inline asm
	shfl.sync.down.b32 %r447, %r448, %r459, %r394, %r461;
	// end inline asm
	mov.b64 	{%r453, %r458}, %rd247;
	// begin inline asm
	shfl.sync.down.b32 %r452, %r453, %r459, %r394, %r461;
	// end inline asm
	// begin inline asm
	shfl.sync.down.b32 %r457, %r458, %r459, %r394, %r461;
	// end inline asm
	mov.b64 	%rd72, {%r452, %r457};
	add.s32 	%r462, %r375, 8;
	setp.gt.s32 	%p135, %r462, %r394;
	setp.lt.s32 	%p136, %r628, %r442;
	or.pred  	%p137, %p135, %p136;
	mov.u32 	%r629, %r628;
	mov.u64 	%rd248, %rd247;
	@%p137 bra 	$L__BB1_77;
	setp.lt.s32 	%p138, %r442, %r628;
	mov.u32 	%r629, %r442;
	mov.u64 	%rd248, %rd72;
	@%p138 bra 	$L__BB1_77;
	setp.lt.s64 	%p139, %rd247, %rd72;
	selp.b32 	%r629, %r628, %r442, %p139;
	min.s64 	%rd248, %rd247, %rd72;
$L__BB1_77:
	mov.b32 	%r480, 16;
	mov.b32 	%r482, -1;
	// begin inline asm
	shfl.sync.down.b32 %r463, %r629, %r480, %r394, %r482;
	// end inline asm
	// begin inline asm
	shfl.sync.down.b32 %r468, %r469, %r480, %r394, %r482;
	// end inline asm
	mov.b64 	{%r474, %r479}, %rd248;
	// begin inline asm
	shfl.sync.down.b32 %r473, %r474, %r480, %r394, %r482;
	// end inline asm
	// begin inline asm
	shfl.sync.down.b32 %r478, %r479, %r480, %r394, %r482;
	// end inline asm
	mov.b64 	%rd75, {%r473, %r478};
	add.s32 	%r483, %r375, 16;
	setp.gt.s32 	%p140, %r483, %r394;
	setp.lt.s32 	%p141, %r629, %r463;
	or.pred  	%p142, %p140, %p141;
	mov.u32 	%r677, %r629;
	mov.u64 	%rd285, %rd248;
	@%p142 bra 	$L__BB1_80;
	setp.lt.s32 	%p143, %r463, %r629;
	mov.u32 	%r677, %r463;
	mov.u64 	%rd285, %rd75;
	@%p143 bra 	$L__BB1_80;
	setp.lt.s64 	%p144, %rd248, %rd75;
	selp.b32 	%r677, %r629, %r463, %p144;
	min.s64 	%rd285, %rd248, %rd75;
$L__BB1_80:
	setp.ne.s32 	%p145, %r375, 0;
	@%p145 bra 	$L__BB1_82;
	shr.u32 	%r484, %r5, 1;
	and.b32  	%r485, %r484, 496;
	mov.u32 	%r486, _ZN6thrust24THRUST_300001_SM_1000_NS8cuda_cub4core6detail5shmemE;
	add.s32 	%r487, %r486, %r485;
	st.shared.u32 	[%r487+8], %r677;
	st.shared.u64 	[%r487+16], %rd285;
$L__BB1_82:
	bar.sync 	0;
	setp.ne.s32 	%p146, %r5, 0;
	@%p146 bra 	$L__BB1_198;
	setp.lt.s32 	%p147, %r4, 33;
	mov.u32 	%r631, %r677;
	mov.u64 	%rd250, %rd285;
	@%p147 bra 	$L__BB1_87;
	ld.shared.u32 	%r107, [_ZN6thrust24THRUST_300001_SM_1000_NS8cuda_cub4core6detail5shmemE+24];
	ld.shared.u64 	%rd78, [_ZN6thrust24THRUST_300001_SM_1000_NS8cuda_cub4core6detail5shmemE+32];
	setp.lt.s32 	%p148, %r677, %r107;
	mov.u32 	%r631, %r677;
	mov.u64 	%rd250, %rd285;
	@%p148 bra 	$L__BB1_87;
	setp.lt.s32 	%p149, %r107, %r677;
	mov.u32 	%r631, %r107;
	mov.u64 	%rd250, %rd78;
	@%p149 bra 	$L__BB1_87;
	setp.lt.s64 	%p150, %rd285, %rd78;
	selp.b32 	%r631, %r677, %r107, %p150;
	min.s64 	%rd250, %rd285, %rd78;
$L__BB1_87:
	setp.lt.s32 	%p151, %r4, 65;
	mov.u32 	%r632, %r631;
	mov.u64 	%rd251, %rd250;
	@%p151 bra 	$L__BB1_91;
	ld.shared.u32 	%r110, [_ZN6thrust24THRUST_300001_SM_1000_NS8cuda_cub4core6detail5shmemE+40];
	ld.shared.u64 	%rd81, [_ZN6thrust24THRUST_300001_SM_1000_NS8cuda_cub4core6detail5shmemE+48];
	setp.lt.s32 	%p152, %r631, %r110;
	mov.u32 	%r632, %r631;
	mov.u64 	%rd251, %rd250;
	@%p152 bra 	$L__BB1_91;
	setp.lt.s32 	%p153, %r110, %r631;
	mov.u32 	%r632, %r110;
	mov.u64 	%rd251, %rd81;
	@%p153 bra 	$L__BB1_91;
	setp.lt.s64 	%p154, %rd250, %rd81;
	selp.b32 	%r632, %r631, %r110, %p154;
	min.s64 	%rd251, %rd250, %rd81;
$L__BB1_91:
	setp.lt.s32 	%p155, %r4, 97;
	mov.u32 	%r633, %r632;
	mov.u64 	%rd252, %rd251;
	@%p155 bra 	$L__BB1_95;
	ld.shared.u32 	%r113, [_ZN6thrust24THRUST_300001_SM_1000_NS8cuda_cub4core6detail5shmemE+56];
	ld.shared.u64 	%rd84, [_ZN6thrust24THRUST_300001_SM_1000_NS8cuda_cub4core6detail5shmemE+64];
	setp.lt.s32 	%p156, %r632, %r113;
	mov.u32 	%r633, %r632;
	mov.u64 	%rd252, %rd251;
	@%p156 bra 	$L__BB1_95;
	setp.lt.s32 	%p157, %r113, %r632;
	mov.u32 	%r633, %r113;
	mov.u64 	%rd252, %rd84;
	@%p157 bra 	$L__BB1_95;
	setp.lt.s64 	%p158, %rd251, %rd84;
	selp.b32 	%r633, %r632, %r113, %p158;
	min.s64 	%rd252, %rd251, %rd84;
$L__BB1_95:
	setp.lt.s32 	%p159, %r4, 129;
	mov.u32 	%r634, %r633;
	mov.u64 	%rd253, %rd252;
	@%p159 bra 	$L__BB1_99;
	ld.shared.u32 	%r116, [_ZN6thrust24THRUST_300001_SM_1000_NS8cuda_cub4core6detail5shmemE+72];
	ld.shared.u64 	%rd87, [_ZN6thrust24THRUST_300001_SM_1000_NS8cuda_cub4core6detail5shmemE+80];
	setp.lt.s32 	%p160, %r633, %r116;
	mov.u32 	%r634, %r633;
	mov.u64 	%rd253, %rd252;
	@%p160 bra 	$L__BB1_99;
	setp.lt.s32 	%p161, %r116, %r633;
	mov.u32 	%r634, %r116;
	mov.u64 	%rd253, %rd87;
	@%p161 bra 	$L__BB1_99;
	setp.lt.s64 	%p162, %rd252, %rd87;
	selp.b32 	%r634, %r633, %r116, %p162;
	min.s64 	%rd253, %rd252, %rd87;
$L__BB1_99:
	setp.lt.s32 	%p163, %r4, 161;
	mov.u32 	%r635, %r634;
	mov.u64 	%rd254, %rd253;
	@%p163 bra 	$L__BB1_103;
	ld.shared.u32 	%r119, [_ZN6thrust24THRUST_300001_SM_1000_NS8cuda_cub4core6detail5shmemE+88];
	ld.shared.u64 	%rd90, [_ZN6thrust24THRUST_300001_SM_1000_NS8cuda_cub4core6detail5shmemE+96];
	setp.lt.s32 	%p164, %r634, %r119;
	mov.u32 	%r635, %r634;
	mov.u64 	%rd254, %rd253;
	@%p164 bra 	$L__BB1_103;
	setp.lt.s32 	%p165, %r119, %r634;
	mov.u32 	%r635, %r119;
	mov.u64 	%rd254, %rd90;
	@%p165 bra 	$L__BB1_103;
	setp.lt.s64 	%p166, %rd253, %rd90;
	selp.b32 	%r635, %r634, %r119, %p166;
	min.s64 	%rd254, %rd253, %rd90;
$L__BB1_103:
	setp.lt.s32 	%p167, %r4, 193;
	mov.u32 	%r636, %r635;
	mov.u64 	%rd255, %rd254;
	@%p167 bra 	$L__BB1_107;
	ld.shared.u32 	%r122, [_ZN6thrust24THRUST_300001_SM_1000_NS8cuda_cub4core6detail5shmemE+104];
	ld.shared.u64 	%rd93, [_ZN6thrust24THRUST_300001_SM_1000_NS8cuda_cub4core6detail5shmemE+112];
	setp.lt.s32 	%p168, %r635, %r122;
	mov.u32 	%r636, %r635;
	mov.u64 	%rd255, %rd254;
	@%p168 bra 	$L__BB1_107;
	setp.lt.s32 	%p169, %r122, %r635;
	mov.u32 	%r636, %r122;
	mov.u64 	%rd255, %rd93;
	@%p169 bra 	$L__BB1_107;
	setp.lt.s64 	%p170, %rd254, %rd93;
	selp.b32 	%r636, %r635, %r122, %p170;
	min.s64 	%rd255, %rd254, %rd93;
$L__BB1_107:
	setp.lt.s32 	%p171, %r4, 225;
	mov.u32 	%r677, %r636;
	mov.u64 	%rd285, %rd255;
	@%p171 bra 	$L__BB1_198;
	ld.shared.u32 	%r125, [_ZN6thrust24THRUST_300001_SM_1000_NS8cuda_cub4core6detail5shmemE+120];
	ld.shared.u64 	%rd96, [_ZN6thrust24THRUST_300001_SM_1000_NS8cuda_cub4core6detail5shmemE+128];
	setp.lt.s32 	%p172, %r636, %r125;
	mov.u32 	%r677, %r636;
	mov.u64 	%rd285, %rd255;
	@%p172 bra 	$L__BB1_198;
	setp.lt.s32 	%p173, %r125, %r636;
	mov.u32 	%r677, %r125;
	mov.u64 	%rd285, %rd96;
	@%p173 bra 	$L__BB1_198;
	setp.lt.s64 	%p174, %rd255, %rd96;
	selp.b32 	%r677, %r636, %r125, %p174;
	min.s64 	%rd285, %rd255, %rd96;
	bra.uni 	$L__BB1_198;
$L__BB1_111:
	mov.u32 	%r127, %tid.x;
	cvt.s64.s32 	%rd183, %r2;
	add.s64 	%rd184, %rd3, %rd183;
	cvt.u64.u32 	%rd98, %r127;
	add.s64 	%rd185, %rd98, %rd183;
	shl.b64 	%rd186, %rd185, 2;
	add.s64 	%rd187, %rd2, %rd186;
	ld.global.u32 	%r238, [%rd187];
	add.s32 	%r239, %r127, 256;
	cvt.u64.u32 	%rd188, %r239;
	ld.global.u32 	%r240, [%rd187+1024];
	add.s32 	%r241, %r127, 512;
	cvt.u64.u32 	%rd189, %r241;
	ld.global.u32 	%r242, [%rd187+2048];
	add.s32 	%r243, %r127, 768;
	cvt.u64.u32 	%rd190, %r243;
	ld.global.u32 	%r244, [%rd187+3072];
	or.b32  	%r245, %r127, 1024;
	cvt.u64.u32 	%rd99, %r245;
	add.s64 	%rd100, %rd184, %rd99;
	ld.global.u32 	%r128, [%rd187+4096];
	setp.lt.s32 	%p2, %r240, %r238;
	min.s32 	%r246, %r240, %r238;
	selp.b64 	%rd191, %rd188, %rd98, %p2;
	setp.lt.s32 	%p3, %r242, %r246;
	min.s32 	%r247, %r242, %r246;
	selp.b64 	%rd192, %rd189, %rd191, %p3;
	setp.lt.s32 	%p4, %r244, %r247;
	min.s32 	%r129, %r244, %r247;
	selp.b64 	%rd101, %rd190, %rd192, %p4;
	add.s64 	%rd102, %rd184, %rd101;
	setp.lt.s32 	%p5, %r129, %r128;
	mov.u32 	%r665, %r129;
	mov.u64 	%rd273, %rd102;
	@%p5 bra 	$L__BB1_114;
	setp.lt.s32 	%p6, %r128, %r129;
	mov.u32 	%r665, %r128;
	mov.u64 	%rd273, %rd100;
	@%p6 bra 	$L__BB1_114;
	setp.lt.u64 	%p7, %rd101, %rd99;
	selp.b32 	%r665, %r129, %r128, %p7;
	selp.b64 	%rd273, %rd102, %rd100, %p7;
$L__BB1_114:
	setp.le.s32 	%p8, %r235, %r3;
	@%p8 bra 	$L__BB1_159;
	setp.ne.s32 	%p9, %r127, 0;
	@%p9 bra 	$L__BB1_117;
	atom.global.add.u32 	%r248, [%rd1+4], 1280;
	add.s32 	%r249, %r248, %r3;
	st.shared.u32 	[_ZN6thrust24THRUST_300001_SM_1000_NS8cuda_cub4core6detail5shmemE+152], %r249;
$L__BB1_117:
	bar.sync 	0;
	ld.shared.u32 	%r646, [_ZN6thrust24THRUST_300001_SM_1000_NS8cuda_cub4core6detail5shmemE+152];
	add.s32 	%r250, %r646, 1280;
	setp.gt.s32 	%p10, %r250, %r235;
	@%p10 bra 	$L__BB1_136;
$L__BB1_118:
	cvt.s64.s32 	%rd193, %r646;
	add.s64 	%rd194, %rd98, %rd193;
	shl.b64 	%rd195, %rd194, 2;
	add.s64 	%rd196, %rd2, %rd195;
	add.s64 	%rd106, %rd194, %rd3;
	ld.global.u32 	%r135, [%rd196];
	add.s64 	%rd107, %rd106, 256;
	ld.global.u32 	%r136, [%rd196+1024];
	add.s64 	%rd108, %rd106, 512;
	ld.global.u32 	%r137, [%rd196+2048];
	add.s64 	%rd109, %rd106, 768;
	ld.global.u32 	%r138, [%rd196+3072];
	add.s64 	%rd110, %rd106, 1024;
	ld.global.u32 	%r139, [%rd196+4096];
	setp.lt.s32 	%p11, %r665, %r135;
	mov.u32 	%r640, %r665;
	mov.u64 	%rd258, %rd273;
	@%p11 bra 	$L__BB1_121;
	setp.lt.s32 	%p12, %r135, %r665;
	mov.u32 	%r640, %r135;
	mov.u64 	%rd258, %rd106;
	@%p12 bra 	$L__BB1_121;
	setp.lt.s64 	%p13, %rd273, %rd106;
	selp.b32 	%r640, %r665, %r135, %p13;
	min.s64 	%rd258, %rd273, %rd106;
$L__BB1_121:
	setp.lt.s32 	%p14, %r640, %r136;
	mov.u32 	%r641, %r640;
	mov.u64 	%rd259, %rd258;
	@%p14 bra 	$L__BB1_124;
	setp.lt.s32 	%p15, %r136, %r640;
	mov.u32 	%r641, %r136;
	mov.u64 	%rd259, %rd107;
	@%p15 bra 	$L__BB1_124;
	setp.lt.s64 	%p16, %rd258, %rd107;
	selp.b32 	%r641, %r640, %r136, %p16;
	min.s64 	%rd259, %rd258, %rd107;
$L__BB1_124:
	setp.lt.s32 	%p17, %r641, %r137;
	mov.u32 	%r642, %r641;
	mov.u64 	%rd260, %rd259;
	@%p17 bra 	$L__BB1_127;
	setp.lt.s32 	%p18, %r137, %r641;
	mov.u32 	%r642, %r137;
	mov.u64 	%rd260, %rd108;
	@%p18 bra 	$L__BB1_127;
	setp.lt.s64 	%p19, %rd259, %rd108;
	selp.b32 	%r642, %r641, %r137, %p19;
	min.s64 	%rd260, %rd259, %rd108;
$L__BB1_127:
	setp.lt.s32 	%p20, %r642, %r138;
	mov.u32 	%r643, %r642;
	mov.u64 	%rd261, %rd260;
	@%p20 bra 	$L__BB1_130;
	setp.lt.s32 	%p21, %r138, %r642;
	mov.u32 	%r643, %r138;
	mov.u64 	%rd261, %rd109;
	@%p21 bra 	$L__BB1_130;
	setp.lt.s64 	%p22, %rd260, %rd109;
	selp.b32 	%r643, %r642, %r138, %p22;
	min.s64 	%rd261, %rd260, %rd109;
$L__BB1_130:
	setp.lt.s32 	%p23, %r643, %r139;
	mov.u32 	%r665, %r643;
	mov.u64 	%rd273, %rd261;
	@%p23 bra 	$L__BB1_133;
	setp.lt.s32 	%p24, %r139, %r643;
	mov.u32 	%r665, %r139;
	mov.u64 	%rd273, %rd110;
	@%p24 bra 	$L__BB1_133;
	setp.lt.s64 	%p25, %rd261, %rd110;
	selp.b32 	%r665, %r643, %r139, %p25;
	min.s64 	%rd273, %rd261, %rd110;
$L__BB1_133:
	setp.ne.s32 	%p26, %r127, 0;
	bar.sync 	0;
	@%p26 bra 	$L__BB1_135;
	atom.global.add.u32 	%r251, [%rd1+4], 1280;
	add.s32 	%r252, %r251, %r3;
	st.shared.u32 	[_ZN6thrust24THRUST_300001_SM_1000_NS8cuda_cub4core6detail5shmemE+152], %r252;
$L__BB1_135:
	bar.sync 	0;
	ld.shared.u32 	%r646, [_ZN6thrust24THRUST_300001_SM_1000_NS8cuda_cub4core6detail5shmemE+152];
	add.s32 	%r253, %r646, 1280;
	setp.le.s32 	%p27, %r253, %r235;
	@%p27 bra 	$L__BB1_118;
$L__BB1_136:
	setp.le.s32 	%p28, %r235, %r646;
	@%p28 bra 	$L__BB1_159;
	sub.s32 	%r153, %r235, %r646;
	setp.ge.s32 	%p29, %r127, %r153;
	@%p29 bra 	$L__BB1_159;
	not.b32 	%r255, %r127;
	add.s32 	%r256, %r235, %r255;
	sub.s32 	%r154, %r256, %r646;
	and.b32  	%r257, %r154, 768;
	setp.eq.s32 	%p30, %r257, 768;
	mov.u32 	%r652, %r127;
	@%p30 bra 	$L__BB1_144;
	add.s32 	%r648, %r127, %r646;
	shr.u32 	%r258, %r154, 8;
	add.s32 	%r259, %r258, 1;
	and.b32  	%r260, %r259, 3;
	neg.s32 	%r647, %r260;
	mov.u32 	%r652, %r127;
$L__BB1_140:
	.pragma "nounroll";
	mov.u64 	%rd122, %rd273;
	mov.u32 	%r160, %r665;
	cvt.s64.s32 	%rd198, %r648;
	add.s64 	%rd123, %rd3, %rd198;
	mul.wide.s32 	%rd199, %r648, 4;
	add.s64 	%rd200, %rd2, %rd199;
	ld.global.u32 	%r161, [%rd200];
	setp.lt.s32 	%p31, %r160, %r161;
	@%p31 bra 	$L__BB1_143;
	setp.lt.s32 	%p32, %r161, %r160;
	mov.u32 	%r665, %r161;
	mov.u64 	%rd273, %rd123;
	@%p32 bra 	$L__BB1_143;
	setp.lt.s64 	%p33, %rd122, %rd123;
	selp.b32 	%r665, %r160, %r161, %p33;
	min.s64 	%rd273, %rd122, %rd123;
$L__BB1_143:
	add.s32 	%r652, %r652, 256;
	add.s32 	%r648, %r648, 256;
	add.s32 	%r647, %r647, 1;
	setp.ne.s32 	%p34, %r647, 0;
	@%p34 bra 	$L__BB1_140;
$L__BB1_144:
	setp.lt.u32 	%p35, %r154, 768;
	@%p35 bra 	$L__BB1_159;
	add.s32 	%r655, %r652, %r646;
	add.s32 	%r658, %r655, 256;
	add.s32 	%r657, %r655, 512;
	add.s32 	%r656, %r655, 768;
	add.s64 	%rd128, %rd2, 2048;
$L__BB1_146:
	cvt.s64.s32 	%rd201, %r658;
	add.s64 	%rd130, %rd3, %rd201;
	cvt.s64.s32 	%rd202, %r657;
	add.s64 	%rd131, %rd3, %rd202;
	cvt.s64.s32 	%rd203, %r656;
	add.s64 	%rd132, %rd3, %rd203;
	cvt.s64.s32 	%rd204, %r655;
	mul.wide.s32 	%rd205, %r655, 4;
	add.s64 	%rd133, %rd128, %rd205;
	add.s64 	%rd134, %rd3, %rd204;
	ld.global.u32 	%r180, [%rd133+-2048];
	setp.lt.s32 	%p36, %r665, %r180;
	mov.u32 	%r661, %r665;
	mov.u64 	%rd269, %rd273;
	@%p36 bra 	$L__BB1_149;
	setp.lt.s32 	%p37, %r180, %r665;
	mov.u32 	%r661, %r180;
	mov.u64 	%rd269, %rd134;
	@%p37 bra 	$L__BB1_149;
	setp.lt.s64 	%p38, %rd273, %rd134;
	selp.b32 	%r661, %r665, %r180, %p38;
	min.s64 	%rd269, %rd273, %rd134;
$L__BB1_149:
	ld.global.u32 	%r183, [%rd133+-1024];
	setp.lt.s32 	%p39, %r661, %r183;
	mov.u32 	%r662, %r661;
	mov.u64 	%rd270, %rd269;
	@%p39 bra 	$L__BB1_152;
	setp.lt.s32 	%p40, %r183, %r661;
	mov.u32 	%r662, %r183;
	mov.u64 	%rd270, %rd130;
	@%p40 bra 	$L__BB1_152;
	setp.lt.s64 	%p41, %rd269, %rd130;
	selp.b32 	%r662, %r661, %r183, %p41;
	min.s64 	%rd270, %rd269, %rd130;
$L__BB1_152:
	ld.global.u32 	%r186, [%rd133];
	setp.lt.s32 	%p42, %r662, %r186;
	mov.u32 	%r663, %r662;
	mov.u64 	%rd271, %rd270;
	@%p42 bra 	$L__BB1_155;
	setp.lt.s32 	%p43, %r186, %r662;
	mov.u32 	%r663, %r186;
	mov.u64 	%rd271, %rd131;
	@%p43 bra 	$L__BB1_155;
	setp.lt.s64 	%p44, %rd270, %rd131;
	selp.b32 	%r663, %r662, %r186, %p44;
	min.s64 	%rd271, %rd270, %rd131;
$L__BB1_155:
	ld.global.u32 	%r189, [%rd133+1024];
	setp.lt.s32 	%p45, %r663, %r189;
	mov.u32 	%r665, %r663;
	mov.u64 	%rd273, %rd271;
	@%p45 bra 	$L__BB1_158;
	setp.lt.s32 	%p46, %r189, %r663;
	mov.u32 	%r665, %r189;
	mov.u64 	%rd273, %rd132;
	@%p46 bra 	$L__BB1_158;
	setp.lt.s64 	%p47, %rd271, %rd132;
	selp.b32 	%r665, %r663, %r189, %p47;
	min.s64 	%rd273, %rd271, %rd132;
$L__BB1_158:
	add.s32 	%r652, %r652, 1024;
	add.s32 	%r658, %r658, 1024;
	add.s32 	%r657, %r657, 1024;
	add.s32 	%r656, %r656, 1024;
	add.s32 	%r655, %r655, 1024;
	setp.lt.s32 	%p48, %r652, %r153;
	@%p48 bra 	$L__BB1_146;
$L__BB1_159:
	// begin inline asm
	mov.u32 %r261, %laneid;
	// end inline asm
	mov.b32 	%r279, 1;
	mov.b32 	%r280, 31;
	mov.b32 	%r281, -1;
	// begin inline asm
	shfl.sync.down.b32 %r262, %r665, %r279, %r280, %r281;
	// end inline asm
	// begin inline asm
	shfl.sync.down.b32 %r267, %r268, %r279, %r280, %r281;
	// end inline asm
	mov.b64 	{%r273, %r278}, %rd273;
	// begin inline asm
	shfl.sync.down.b32 %r272, %r273, %r279, %r280, %r281;
	// end inline asm
	// begin inline asm
	shfl.sync.down.b32 %r277, %r278, %r279, %r280, %r281;
	// end inline asm
	mov.b64 	%rd144, {%r272, %r277};
	setp.gt.s32 	%p49, %r261, 30;
	setp.lt.s32 	%p50, %r665, %r262;
	or.pred  	%p51, %p49, %p50;
	mov.u32 	%r666, %r665;
	mov.u64 	%rd274, %rd273;
	@%p51 bra 	$L__BB1_162;
	setp.lt.s32 	%p52, %r262, %r665;
	mov.u32 	%r666, %r262;
	mov.u64 	%rd274, %rd144;
	@%p52 bra 	$L__BB1_162;
	setp.lt.s64 	%p53, %rd273, %rd144;
	selp.b32 	%r666, %r665, %r262, %p53;
	min.s64 	%rd274, %rd273, %rd144;
$L__BB1_162:
	mov.b32 	%r299, 2;
	mov.b32 	%r300, 31;
	mov.b32 	%r301, -1;
	// begin inline asm
	shfl.sync.down.b32 %r282, %r666, %r299, %r300, %r301;
	// end inline asm
	// begin inline asm
	shfl.sync.down.b32 %r287, %r288, %r299, %r300, %r301;
	// end inline asm
	mov.b64 	{%r293, %r298}, %rd274;
	// begin inline asm
	shfl.sync.down.b32 %r292, %r293, %r299, %r300, %r301;
	// end inline asm
	// begin inline asm
	shfl.sync.down.b32 %r297, %r298, %r299, %r300, %r301;
	// end inline asm
	mov.b64 	%rd147, {%r292, %r297};
	setp.gt.s32 	%p54, %r261, 29;
	setp.lt.s32 	%p55, %r666, %r282;
	or.pred  	%p56, %p54, %p55;
	mov.u32 	%r667, %r666;
	mov.u64 	%rd275, %rd274;
	@%p56 bra 	$L__BB1_165;
	setp.lt.s32 	%p57, %r282, %r666;
	mov.u32 	%r667, %r282;
	mov.u64 	%rd275, %rd147;
	@%p57 bra 	$L__BB1_165;
	setp.lt.s64 	%p58, %rd274, %rd147;
	selp.b32 	%r667, %r666, %r282, %p58;
	min.s64 	%rd275, %rd274, %rd147;
$L__BB1_165:
	mov.b32 	%r319, 4;
	mov.b32 	%r320, 31;
	mov.b32 	%r321, -1;
	// begin inline asm
	shfl.sync.down.b32 %r302, %r667, %r319, %r320, %r321;
	// end inline asm
	// begin inline asm
	shfl.sync.down.b32 %r307, %r308, %r319, %r320, %r321;
	// end inline asm
	mov.b64 	{%r313, %r318}, %rd275;
	// begin inline asm
	shfl.sync.down.b32 %r312, %r313, %r319, %r320, %r321;
	// end inline asm
	// begin inline asm
	shfl.sync.down.b32 %r317, %r318, %r319, %r320, %r321;
	// end inline asm
	mov.b64 	%rd150, {%r312, %r317};
	setp.gt.s32 	%p59, %r261, 27;
	setp.lt.s32 	%p60, %r667, %r302;
	or.pred  	%p61, %p59, %p60;
	mov.u32 	%r668, %r667;
	mov.u64 	%rd276, %rd275;
	@%p61 bra 	$L__BB1_168;
	setp.lt.s32 	%p62, %r302, %r667;
	mov.u32 	%r668, %r302;
	mov.u64 	%rd276, %rd150;
	@%p62 bra 	$L__BB1_168;
	setp.lt.s64 	%p63, %rd275, %rd150;
	selp.b32 	%r668, %r667, %r302, %p63;
	min.s64 	%rd276, %rd275, %rd150;
$L__BB1_168:
	mov.b32 	%r339, 8;
	mov.b32 	%r340, 31;
	mov.b32 	%r341, -1;
	// begin inline asm
	shfl.sync.down.b32 %r322, %r668, %r339, %r340, %r341;
	// end inline asm
	// begin inline asm
	shfl.sync.down.b32 %r327, %r328, %r339, %r340, %r341;
	// end inline asm
	mov.b64 	{%r333, %r338}, %rd276;
	// begin inline asm
	shfl.sync.down.b32 %r332, %r333, %r339, %r340, %r341;
	// end inline asm
	// begin inline asm
	shfl.sync.down.b32 %r337, %r338, %r339, %r340, %r341;
	// end inline asm
	mov.b64 	%rd153, {%r332, %r337};
	setp.gt.s32 	%p64, %r261, 23;
	setp.lt.s32 	%p65, %r668, %r322;
	or.pred  	%p66, %p64, %p65;
	mov.u32 	%r669, %r668;
	mov.u64 	%rd277, %rd276;
	@%p66 bra 	$L__BB1_171;
	setp.lt.s32 	%p67, %r322, %r668;
	mov.u32 	%r669, %r322;
	mov.u64 	%rd277, %rd153;
	@%p67 bra 	$L__BB1_171;
	setp.lt.s64 	%p68, %rd276, %rd153;
	selp.b32 	%r669, %r668, %r322, %p68;
	min.s64 	%rd277, %rd276, %rd153;
$L__BB1_171:
	mov.b32 	%r359, 16;
	mov.b32 	%r360, 31;
	mov.b32 	%r361, -1;
	// begin inline asm
	shfl.sync.down.b32 %r342, %r669, %r359, %r360, %r361;
	// end inline asm
	// begin inline asm
	shfl.sync.down.b32 %r347, %r348, %r359, %r360, %r361;
	// end inline asm
	mov.b64 	{%r353, %r358}, %rd277;
	// begin inline asm
	shfl.sync.down.b32 %r352, %r353, %r359, %r360, %r361;
	// end inline asm
	// begin inline asm
	shfl.sync.down.b32 %r357, %r358, %r359, %r360, %r361;
	// end inline asm
	mov.b64 	%rd156, {%r352, %r357};
	setp.gt.s32 	%p69, %r261, 15;
	setp.lt.s32 	%p70, %r669, %r342;
	or.pred  	%p71, %p69, %p70;
	mov.u32 	%r677, %r669;
	mov.u64 	%rd285, %rd277;
	@%p71 bra 	$L__BB1_174;
	setp.lt.s32 	%p72, %r342, %r669;
	mov.u32 	%r677, %r342;
	mov.u64 	%rd285, %rd156;
	@%p72 bra 	$L__BB1_174;
	setp.lt.s64 	%p73, %rd277, %rd156;
	selp.b32 	%r677, %r669, %r342, %p73;
	min.s64 	%rd285, %rd277, %rd156;
$L__BB1_174:
	setp.ne.s32 	%p74, %r261, 0;
	@%p74 bra 	$L__BB1_176;
	shr.u32 	%r362, %r127, 1;
	and.b32  	%r363, %r362, 496;
	mov.u32 	%r364, _ZN6thrust24THRUST_300001_SM_1000_NS8cuda_cub4core6detail5shmemE;
	add.s32 	%r365, %r364, %r363;
	st.shared.u32 	[%r365+8], %r677;
	st.shared.u64 	[%r365+16], %rd285;
$L__BB1_176:
	bar.sync 	0;
	setp.ne.s32 	%p75, %r127, 0;
	@%p75 bra 	$L__BB1_198;
	ld.shared.u32 	%r214, [_ZN6thrust24THRUST_300001_SM_1000_NS8cuda_cub4core6detail5shmemE+24];
	ld.shared.u64 	%rd159, [_ZN6thrust24THRUST_300001_SM_1000_NS8cuda_cub4core6detail5shmemE+32];
	setp.lt.s32 	%p76, %r677, %r214;
	mov.u32 	%r671, %r677;
	mov.u64 	%rd279, %rd285;
	@%p76 bra 	$L__BB1_180;
	setp.lt.s32 	%p77, %r214, %r677;
	mov.u32 	%r671, %r214;
	mov.u64 	%rd279, %rd159;
	@%p77 bra 	$L__BB1_180;
	setp.lt.s64 	%p78, %rd285, %rd159;
	selp.b32 	%r671, %r677, %r214, %p78;
	min.s64 	%rd279, %rd285, %rd159;
$L__BB1_180:
	ld.shared.u32 	%r217, [_ZN6thrust24THRUST_300001_SM_1000_NS8cuda_cub4core6detail5shmemE+40];
	ld.shared.u64 	%rd162, [_ZN6thrust24THRUST_300001_SM_1000_NS8cuda_cub4core6detail5shmemE+48];
	setp.lt.s32 	%p79, %r671, %r217;
	mov.u32 	%r672, %r671;
	mov.u64 	%rd280, %rd279;
	@%p79 bra 	$L__BB1_183;
	setp.lt.s32 	%p80, %r217, %r671;
	mov.u32 	%r672, %r217;
	mov.u64 	%rd280, %rd162;
	@%p80 bra 	$L__BB1_183;
	setp.lt.s64 	%p81, %rd279, %rd162;
	selp.b32 	%r672, %r671, %r217, %p81;
	min.s64 	%rd280, %rd279, %rd162;
$L__BB1_183:
	ld.shared.u32 	%r220, [_ZN6thrust24THRUST_300001_SM_1000_NS8cuda_cub4core6detail5shmemE+56];
	ld.shared.u64 	%rd165, [_ZN6thrust24THRUST_300001_SM_1000_NS8cuda_cub4core6detail5shmemE+64];
	setp.lt.s32 	%p82, %r672, %r220;
	mov.u32 	%r673, %r672;
	mov.u64 	%rd281, %rd280;
	@%p82 bra 	$L__BB1_186;
	setp.lt.s32 	%p83, %r220, %r672;
	mov.u32 	%r673, %r220;
	mov.u64 	%rd281, %rd165;
	@%p83 bra 	$L__BB1_186;
	setp.lt.s64 	%p84, %rd280, %rd165;
	selp.b32 	%r673, %r672, %r220, %p84;
	min.s64 	%rd281, %rd280, %rd165;
$L__BB1_186:
	ld.shared.u32 	%r223, [_ZN6thrust24THRUST_300001_SM_1000_NS8cuda_cub4core6detail5shmemE+72];
	ld.shared.u64 	%rd168, [_ZN6thrust24THRUST_300001_SM_1000_NS8cuda_cub4core6detail5shmemE+80];
	setp.lt.s32 	%p85, %r673, %r223;
	mov.u32 	%r674, %r673;
	mov.u64 	%rd282, %rd281;
	@%p85 bra 	$L__BB1_189;
	setp.lt.s32 	%p86, %r223, %r673;
	mov.u32 	%r674, %r223;
	mov.u64 	%rd282, %rd168;
	@%p86 bra 	$L__BB1_189;
	setp.lt.s64 	%p87, %rd281, %rd168;
	selp.b32 	%r674, %r673, %r223, %p87;
	min.s64 	%rd282, %rd281, %rd168;
$L__BB1_189:
	ld.shared.u32 	%r226, [_ZN6thrust24THRUST_300001_SM_1000_NS8cuda_cub4core6detail5shmemE+88];
	ld.shared.u64 	%rd171, [_ZN6thrust24THRUST_300001_SM_1000_NS8cuda_cub4core6detail5shmemE+96];
	setp.lt.s32 	%p88, %r674, %r226;
	mov.u32 	%r675, %r674;
	mov.u64 	%rd283, %rd282;
	@%p88 bra 	$L__BB1_192;
	setp.lt.s32 	%p89, %r226, %r674;
	mov.u32 	%r675, %r226;
	mov.u64 	%rd283, %rd171;
	@%p89 bra 	$L__BB1_192;
	setp.lt.s64 	%p90, %rd282, %rd171;
	selp.b32 	%r675, %r674, %r226, %p90;
	min.s64 	%rd283, %rd282, %rd171;
$L__BB1_192:
	ld.shared.u32 	%r229, [_ZN6thrust24THRUST_300001_SM_1000_NS8cuda_cub4core6detail5shmemE+104];
	ld.shared.u64 	%rd174, [_ZN6thrust24THRUST_300001_SM_1000_NS8cuda_cub4core6detail5shmemE+112];
	setp.lt.s32 	%p91, %r675, %r229;
	mov.u32 	%r676, %r675;
	mov.u64 	%rd284, %rd283;
	@%p91 bra 	$L__BB1_195;
	setp.lt.s32 	%p92, %r229, %r675;
	mov.u32 	%r676, %r229;
	mov.u64 	%rd284, %rd174;
	@%p92 bra 	$L__BB1_195;
	setp.lt.s64 	%p93, %rd283, %rd174;
	selp.b32 	%r676, %r675, %r229, %p93;
	min.s64 	%rd284, %rd283, %rd174;
$L__BB1_195:
	ld.shared.u32 	%r232, [_ZN6thrust24THRUST_300001_SM_1000_NS8cuda_cub4core6detail5shmemE+120];
	ld.shared.u64 	%rd177, [_ZN6thrust24THRUST_300001_SM_1000_NS8cuda_cub4core6detail5shmemE+128];
	setp.lt.s32 	%p94, %r676, %r232;
	mov.u32 	%r677, %r676;
	mov.u64 	%rd285, %rd284;
	@%p94 bra 	$L__BB1_198;
	setp.lt.s32 	%p95, %r232, %r676;
	mov.u32 	%r677, %r232;
	mov.u64 	%rd285, %rd177;
	@%p95 bra 	$L__BB1_198;
	setp.lt.s64 	%p96, %rd284, %rd177;
	selp.b32 	%r677, %r676, %r232, %p96;
	min.s64 	%rd285, %rd284, %rd177;
$L__BB1_198:
	mov.u32 	%r593, %tid.x;
	setp.ne.s32 	%p223, %r593, 0;
	@%p223 bra 	$L__BB1_200;
	ld.param.u64 	%rd222, [_ZN6thrust24THRUST_300001_SM_1000_NS8cuda_cub4core6detail13_kernel_agentINS1_8__reduce11ReduceAgentINS0_12zip_iteratorIN4cuda3std3__45tupleIJNS0_6detail15normal_iteratorINS0_10device_ptrIiEEEENS0_17counting_iteratorIlNS0_11use_defaultESI_SI_EEEEEEEPNSB_IJilEEESM_iNS1_9__extrema9arg_min_fIilNSA_4lessIiEEEEEEJSL_SN_iN3cub18CUB_300001_SM_100013GridEvenShareIiEENSV_9GridQueueIjEESS_EEEvDpT0__param_1];
	cvta.to.global.u64 	%rd219, %rd222;
	mul.wide.u32 	%rd220, %r1, 16;
	add.s64 	%rd221, %rd219, %rd220;
	st.global.u32 	[%rd221], %r677;
	st.global.u64 	[%rd221+8], %rd285;
$L__BB1_200:
	ret;

}
	// .globl	_ZN6thrust24THRUST_300001_SM_1000_NS8cuda_cub4core6detail13_kernel_agentINS1_8__reduce10DrainAgentIiEEJN3cub18CUB_300001_SM_10009GridQueueIjEEiEEEvDpT0_
.visible .entry _ZN6thrust24THRUST_300001_SM_1000_NS8cuda_cub4core6detail13_kernel_agentINS1_8__reduce10DrainAgentIiEEJN3cub18CUB_300001_SM_10009GridQueueIjEEiEEEvDpT0_(
	.param .align 8 .b8 _ZN6thrust24THRUST_300001_SM_1000_NS8cuda_cub4core6detail13_kernel_agentINS1_8__reduce10DrainAgentIiEEJN3cub18CUB_300001_SM_10009GridQueueIjEEiEEEvDpT0__param_0[8],
	.param .u32 _ZN6thrust24THRUST_300001_SM_1000_NS8cuda_cub4core6detail13_kernel_agentINS1_8__reduce10DrainAgentIiEEJN3cub18CUB_300001_SM_10009GridQueueIjEEiEEEvDpT0__param_1
)
.maxntid 1
{
	.reg .b32 	%r<3>;
	.reg .b64 	%rd<3>;

	ld.param.u64 	%rd1, [_ZN6thrust24THRUST_300001_SM_1000_NS8cuda_cub4core6detail13_kernel_agentINS1_8__reduce10DrainAgentIiEEJN3cub18CUB_300001_SM_10009GridQueueIjEEiEEEvDpT0__param_0];
	ld.param.u32 	%r1, [_ZN6thrust24THRUST_300001_SM_1000_NS8cuda_cub4core6detail13_kernel_agentINS1_8__reduce10DrainAgentIiEEJN3cub18CUB_300001_SM_10009GridQueueIjEEiEEEvDpT0__param_1];
	cvta.to.global.u64 	%rd2, %rd1;
	st.global.u32 	[%rd2], %r1;
	mov.b32 	%r2, 0;
	st.global.u32 	[%rd2+4], %r2;
	ret;

}
	// .globl	_ZN6thrust24THRUST_300001_SM_1000_NS8cuda_cub4core6detail13_kernel_agentINS1_8__reduce11ReduceAgentIPN4cuda3std3__45tupleIJilEEESC_SB_iNS1_9__extrema9arg_min_fIilNS9_4lessIiEEEEEEJSC_SC_iSH_EEEvDpT0_
.visible .entry _ZN6thrust24THRUST_300001_SM_1000_NS8cuda_cub4core6detail13_kernel_agentINS1_8__reduce11ReduceAgentIPN4cuda3std3__45tupleIJilEEESC_SB_iNS1_9__extrema9arg_min_fIilNS9_4lessIiEEEEEEJSC_SC_iSH_EEEvDpT0_(
	.param .u64 .ptr .align 1 _ZN6thrust24THRUST_300001_SM_1000_NS8cuda_cub4core6detail13_kernel_agentINS1_8__reduce11ReduceAgentIPN4cuda3std3__45tupleIJilEEESC_SB_iNS1_9__extrema9arg_min_fIilNS9_4lessIiEEEEEEJSC_SC_iSH_EEEvDpT0__param_0,
	.param .u64 .ptr .align 1 _ZN6thrust24THRUST_300001_SM_1000_NS8cuda_cub4core6detail13_kernel_agentINS1_8__reduce11ReduceAgentIPN4cuda3std3__45tupleIJilEEESC_SB_iNS1_9__extrema9arg_min_fIilNS9_4lessIiEEEEEEJSC_SC_iSH_EEEvDpT0__param_1,
	.param .u32 _ZN6thrust24THRUST_300001_SM_1000_NS8cuda_cub4core6detail13_kernel_agentINS1_8__reduce11ReduceAgentIPN4cuda3std3__45tupleIJilEEESC_SB_iNS1_9__extrema9arg_min_fIilNS9_4lessIiEEEEEEJSC_SC_iSH_EEEvDpT0__param_2,
	.param .align 1 .b8 _ZN6thrust24THRUST_300001_SM_1000_NS8cuda_cub4core6detail13_kernel_agentINS1_8__reduce11ReduceAgentIPN4cuda3std3__45tupleIJilEEESC_SB_iNS1_9__extrema9arg_min_fIilNS9_4lessIiEEEEEEJSC_SC_iSH_EEEvDpT0__param_3[1]
)
.maxntid 256
{
	.reg .pred 	%p<228>;
	.reg .b32 	%r<637>;
	.reg .b64 	%rd<356>;

	ld.param.u64 	%rd186, [_ZN6thrust24THRUST_300001_SM_1000_NS8cuda_cub4core6detail13_kernel_agentINS1_8__reduce11ReduceAgentIPN4cuda3std3__45tupleIJilEEESC_SB_iNS1_9__extrema9arg_min_fIilNS9_4lessIiEEEEEEJSC_SC_iSH_EEEvDpT0__param_0];
	ld.param.u64 	%rd187, [_ZN6thrust24THRUST_300001_SM_1000_NS8cuda_cub4core6detail13_kernel_agentINS1_8__reduce11ReduceAgentIPN4cuda3std3__45tupleIJilEEESC_SB_iNS1_9__extrema9arg_min_fIilNS9_4lessIiEEEEEEJSC_SC_iSH_EEEvDpT0__param_1];
	ld.param.u32 	%r215, [_ZN6thrust24THRUST_300001_SM_1000_NS8cuda_cub4core6detail13_kernel_agentINS1_8__reduce11ReduceAgentIPN4cuda3std3__45tupleIJilEEESC_SB_iNS1_9__extrema9arg_min_fIilNS9_4lessIiEEEEEEJSC_SC_iSH_EEEvDpT0__param_2];
	setp.eq.s32 	%p1, %r215, 0;
	@%p1 bra 	$L__BB3_205;
	setp.gt.s32 	%p2, %r215, 1279;
	@%p2 bra 	$L__BB3_111;
	mov.u32 	%r1, %tid.x;
	setp.ge.s32 	%p101, %r1, %r215;
	mov.b32 	%r572, 0;
	mov.b64 	%rd298, 0;
	mov.u32 	%r564, %r1;
	@%p101 bra 	$L__BB3_4;
	mul.wide.u32 	%rd263, %r1, 16;
	add.s64 	%rd260, %rd186, %rd263;
	// begin inline asm
	ld.global.nc.u64 %rd259, [%rd260];
	// end inline asm
	add.s64 	%rd262, %rd260, 8;
	// begin inline asm
	ld.global.nc.u64 %rd298, [%rd262];
	// end inline asm
	cvt.u32.u64 	%r572, %rd259;
	add.s32 	%r564, %r1, 256;
$L__BB3_4:
	setp.ge.s32 	%p102, %r564, %r215;
	@%p102 bra 	$L__BB3_25;
	not.b32 	%r334, %r564;
	add.s32 	%r6, %r215, %r334;
	and.b32  	%r335, %r6, 768;
	setp.eq.s32 	%p103, %r335, 768;
	@%p103 bra 	$L__BB3_11;
	mul.wide.u32 	%rd265, %r564, 16;
	add.s64 	%rd289, %rd186, %rd265;
	shr.u32 	%r336, %r6, 8;
	add.s32 	%r337, %r336, 1;
	and.b32  	%r338, %r337, 3;
	neg.s32 	%r560, %r338;
$L__BB3_7:
	.pragma "nounroll";
	mov.u64 	%rd5, %rd298;
	mov.u32 	%r10, %r572;
	// begin inline asm
	ld.global.nc.u64 %rd266, [%rd289];
	// end inline asm
	add.s64 	%rd269, %rd289, 8;
	// begin inline asm
	ld.global.nc.u64 %rd268, [%rd269];
	// end inline asm
	cvt.u32.u64 	%r11, %rd266;
	setp.lt.s32 	%p104, %r10, %r11;
	@%p104 bra 	$L__BB3_10;
	setp.lt.s32 	%p105, %r11, %r10;
	mov.u64 	%rd298, %rd268;
	mov.u32 	%r572, %r11;
	@%p105 bra 	$L__BB3_10;
	setp.lt.s64 	%p106, %rd5, %rd268;
	min.s64 	%rd298, %rd5, %rd268;
	selp.b32 	%r572, %r10, %r11, %p106;
$L__BB3_10:
	add.s32 	%r564, %r564, 256;
	add.s64 	%rd289, %rd289, 4096;
	add.s32 	%r560, %r560, 1;
	setp.ne.s32 	%p107, %r560, 0;
	@%p107 bra 	$L__BB3_7;
$L__BB3_11:
	setp.lt.u32 	%p108, %r6, 768;
	@%p108 bra 	$L__BB3_25;
$L__BB3_12:
	mul.wide.s32 	%rd274, %r564, 16;
	add.s64 	%rd271, %rd186, %rd274;
	// begin inline asm
	ld.global.nc.u64 %rd270, [%rd271];
	// end inline asm
	add.s64 	%rd273, %rd271, 8;
	// begin inline asm
	ld.global.nc.u64 %rd272, [%rd273];
	// end inline asm
	cvt.u32.u64 	%r21, %rd270;
	setp.lt.s32 	%p109, %r572, %r21;
	mov.u64 	%rd295, %rd298;
	mov.u32 	%r569, %r572;
	@%p109 bra 	$L__BB3_15;
	setp.lt.s32 	%p110, %r21, %r572;
	mov.u64 	%rd295, %rd272;
	mov.u32 	%r569, %r21;
	@%p110 bra 	$L__BB3_15;
	setp.lt.s64 	%p111, %rd298, %rd272;
	min.s64 	%rd295, %rd298, %rd272;
	selp.b32 	%r569, %r572, %r21, %p111;
$L__BB3_15:
	add.s64 	%rd276, %rd271, 4096;
	// begin inline asm
	ld.global.nc.u64 %rd275, [%rd276];
	// end inline asm
	add.s64 	%rd278, %rd271, 4104;
	// begin inline asm
	ld.global.nc.u64 %rd277, [%rd278];
	// end inline asm
	cvt.u32.u64 	%r24, %rd275;
	setp.lt.s32 	%p112, %r569, %r24;
	mov.u64 	%rd296, %rd295;
	mov.u32 	%r570, %r569;
	@%p112 bra 	$L__BB3_18;
	setp.lt.s32 	%p113, %r24, %r569;
	mov.u64 	%rd296, %rd277;
	mov.u32 	%r570, %r24;
	@%p113 bra 	$L__BB3_18;
	setp.lt.s64 	%p114, %rd295, %rd277;
	min.s64 	%rd296, %rd295, %rd277;
	selp.b32 	%r570, %r569, %r24, %p114;
$L__BB3_18:
	add.s64 	%rd280, %rd271, 8192;
	// begin inline asm
	ld.global.nc.u64 %rd279, [%rd280];
	// end inline asm
	add.s64 	%rd282, %rd271, 8200;
	// begin inline asm
	ld.global.nc.u64 %rd281, [%rd282];
	// end inline asm
	cvt.u32.u64 	%r27, %rd279;
	setp.lt.s32 	%p115, %r570, %r27;
	mov.u64 	%rd297, %rd296;
	mov.u32 	%r571, %r570;
	@%p115 bra 	$L__BB3_21;
	setp.lt.s32 	%p116, %r27, %r570;
	mov.u64 	%rd297, %rd281;
	mov.u32 	%r571, %r27;
	@%p116 bra 	$L__BB3_21;
	setp.lt.s64 	%p117, %rd296, %rd281;
	min.s64 	%rd297, %rd296, %rd281;
	selp.b32 	%r571, %r570, %r27, %p117;
$L__BB3_21:
	add.s64 	%rd284, %rd271, 12288;
	// begin inline asm
	ld.global.nc.u64 %rd283, [%rd284];
	// end inline asm
	add.s64 	%rd286, %rd271, 12296;
	// begin inline asm
	ld.global.nc.u64 %rd285, [%rd286];
	// end inline asm
	cvt.u32.u64 	%r30, %rd283;
	setp.lt.s32 	%p118, %r571, %r30;
	mov.u64 	%rd298, %rd297;
	mov.u32 	%r572, %r571;
	@%p118 bra 	$L__BB3_24;
	setp.lt.s32 	%p119, %r30, %r571;
	mov.u64 	%rd298, %rd285;
	mov.u32 	%r572, %r30;
	@%p119 bra 	$L__BB3_24;
	setp.lt.s64 	%p120, %rd297, %rd285;
	min.s64 	%rd298, %rd297, %rd285;
	selp.b32 	%r572, %r571, %r30, %p120;
$L__BB3_24:
	add.s32 	%r564, %r564, 1024;
	setp.lt.s32 	%p121, %r564, %r215;
	@%p121 bra 	$L__BB3_12;
$L__BB3_25:
	setp.lt.s32 	%p122, %r215, 256;
	@%p122 bra 	$L__BB3_65;
	// begin inline asm
	mov.u32 %r452, %laneid;
	// end inline asm
	mov.b32 	%r470, 1;
	mov.b32 	%r471, 31;
	mov.b32 	%r472, -1;
	// begin inline asm
	shfl.sync.down.b32 %r453, %r572, %r470, %r471, %r472;
	// end inline asm
	// begin inline asm
	shfl.sync.down.b32 %r458, %r459, %r470, %r471, %r472;
	// end inline asm
	mov.b64 	{%r464, %r469}, %rd298;
	// begin inline asm
	shfl.sync.down.b32 %r463, %r464, %r470, %r471, %r472;
	// end inline asm
	// begin inline asm
	shfl.sync.down.b32 %r468, %r469, %r470, %r471, %r472;
	// end inline asm
	mov.b64 	%rd27, {%r463, %r468};
	setp.gt.s32 	%p179, %r452, 30;
	setp.lt.s32 	%p180, %r572, %r453;
	or.pred  	%p181, %p179, %p180;
	mov.u64 	%rd300, %rd298;
	mov.u32 	%r574, %r572;
	@%p181 bra 	$L__BB3_29;
	setp.lt.s32 	%p182, %r453, %r572;
	mov.u64 	%rd300, %rd27;
	mov.u32 	%r574, %r453;
	@%p182 bra 	$L__BB3_29;
	setp.lt.s64 	%p183, %rd298, %rd27;
	min.s64 	%rd300, %rd298, %rd27;
	selp.b32 	%r574, %r572, %r453, %p183;
$L__BB3_29:
	mov.b32 	%r490, 2;
	mov.b32 	%r491, 31;
	mov.b32 	%r492, -1;
	// begin inline asm
	shfl.sync.down.b32 %r473, %r574, %r490, %r491, %r492;
	// end inline asm
	// begin inline asm
	shfl.sync.down.b32 %r478, %r479, %r490, %r491, %r492;
	// end inline asm
	mov.b64 	{%r484, %r489}, %rd300;
	// begin inline asm
	shfl.sync.down.b32 %r483, %r484, %r490, %r491, %r492;
	// end inline asm
	// begin inline asm
	shfl.sync.down.b32 %r488, %r489, %r490, %r491, %r492;
	// end inline asm
	mov.b64 	%rd30, {%r483, %r488};
	setp.gt.s32 	%p184, %r452, 29;
	setp.lt.s32 	%p185, %r574, %r473;
	or.pred  	%p186, %p184, %p185;
	mov.u64 	%rd301, %rd300;
	mov.u32 	%r575, %r574;
	@%p186 bra 	$L__BB3_32;
	setp.lt.s32 	%p187, %r473, %r574;
	mov.u64 	%rd301, %rd30;
	mov.u32 	%r575, %r473;
	@%p187 bra 	$L__BB3_32;
	setp.lt.s64 	%p188, %rd300, %rd30;
	min.s64 	%rd301, %rd300, %rd30;
	selp.b32 	%r575, %r574, %r473, %p188;
$L__BB3_32:
	mov.b32 	%r510, 4;
	mov.b32 	%r511, 31;
	mov.b32 	%r512, -1;
	// begin inline asm
	shfl.sync.down.b32 %r493, %r575, %r510, %r511, %r512;
	// end inline asm
	// begin inline asm
	shfl.sync.down.b32 %r498, %r499, %r510, %r511, %r512;
	// end inline asm
	mov.b64 	{%r504, %r509}, %rd301;
	// begin inline asm
	shfl.sync.down.b32 %r503, %r504, %r510, %r511, %r512;
	// end inline asm
	// begin inline asm
	shfl.sync.down.b32 %r508, %r509, %r510, %r511, %r512;
	// end inline asm
	mov.b64 	%rd33, {%r503, %r508};
	setp.gt.s32 	%p189, %r452, 27;
	setp.lt.s32 	%p190, %r575, %r493;
	or.pred  	%p191, %p189, %p190;
	mov.u64 	%rd302, %rd301;
	mov.u32 	%r576, %r575;
	@%p191 bra 	$L__BB3_35;
	setp.lt.s32 	%p192, %r493, %r575;
	mov.u64 	%rd302, %rd33;
	mov.u32 	%r576, %r493;
	@%p192 bra 	$L__BB3_35;
	setp.lt.s64 	%p193, %rd301, %rd33;
	min.s64 	%rd302, %rd301, %rd33;
	selp.b32 	%r576, %r575, %r493, %p193;
$L__BB3_35:
	mov.b32 	%r530, 8;
	mov.b32 	%r531, 31;
	mov.b32 	%r532, -1;
	// begin inline asm
	shfl.sync.down.b32 %r513, %r576, %r530, %r531, %r532;
	// end inline asm
	// begin inline asm
	shfl.sync.down.b32 %r518, %r519, %r530, %r531, %r532;
	// end inline asm
	mov.b64 	{%r524, %r529}, %rd302;
	// begin inline asm
	shfl.sync.down.b32 %r523, %r524, %r530, %r531, %r532;
	// end inline asm
	// begin inline asm
	shfl.sync.down.b32 %r528, %r529, %r530, %r531, %r532;
	// end inline asm
	mov.b64 	%rd36, {%r523, %r528};
	setp.gt.s32 	%p194, %r452, 23;
	setp.lt.s32 	%p195, %r576, %r513;
	or.pred  	%p196, %p194, %p195;
	mov.u64 	%rd303, %rd302;
	mov.u32 	%r577, %r576;
	@%p196 bra 	$L__BB3_38;
	setp.lt.s32 	%p197, %r513, %r576;
	mov.u64 	%rd303, %rd36;
	mov.u32 	%r577, %r513;
	@%p197 bra 	$L__BB3_38;
	setp.lt.s64 	%p198, %rd302, %rd36;
	min.s64 	%rd303, %rd302, %rd36;
	selp.b32 	%r577, %r576, %r513, %p198;
$L__BB3_38:
	mov.b32 	%r550, 16;
	mov.b32 	%r551, 31;
	mov.b32 	%r552, -1;
	// begin inline asm
	shfl.sync.down.b32 %r533, %r577, %r550, %r551, %r552;
	// end inline asm
	// begin inline asm
	shfl.sync.down.b32 %r538, %r539, %r550, %r551, %r552;
	// end inline asm
	mov.b64 	{%r544, %r549}, %rd303;
	// begin inline asm
	shfl.sync.down.b32 %r543, %r544, %r550, %r551, %r552;
	// end inline asm
	// begin inline asm
	shfl.sync.down.b32 %r548, %r549, %r550, %r551, %r552;
	// end inline asm
	mov.b64 	%rd39, {%r543, %r548};
	setp.gt.s32 	%p199, %r452, 15;
	setp.lt.s32 	%p200, %r577, %r533;
	or.pred  	%p201, %p199, %p200;
	mov.u64 	%rd355, %rd303;
	mov.u32 	%r636, %r577;
	@%p201 bra 	$L__BB3_41;
	setp.lt.s32 	%p202, %r533, %r577;
	mov.u64 	%rd355, %rd39;
	mov.u32 	%r636, %r533;
	@%p202 bra 	$L__BB3_41;
	setp.lt.s64 	%p203, %rd303, %rd39;
	min.s64 	%rd355, %rd303, %rd39;
	selp.b32 	%r636, %r577, %r533, %p203;
$L__BB3_41:
	setp.ne.s32 	%p204, %r452, 0;
	@%p204 bra 	$L__BB3_43;
	shr.u32 	%r553, %r1, 1;
	and.b32  	%r554, %r553, 496;
	mov.u32 	%r555, _ZN6thrust24THRUST_300001_SM_1000_NS8cuda_cub4core6detail5shmemE;
	add.s32 	%r556, %r555, %r554;
	st.shared.u32 	[%r556+8], %r636;
	st.shared.u64 	[%r556+16], %rd355;
$L__BB3_43:
	bar.sync 	0;
	setp.ne.s32 	%p205, %r1, 0;
	@%p205 bra 	$L__BB3_203;
	ld.shared.u32 	%r51, [_ZN6thrust24THRUST_300001_SM_1000_NS8cuda_cub4core6detail5shmemE+24];
	ld.shared.u64 	%rd42, [_ZN6thrust24THRUST_300001_SM_1000_NS8cuda_cub4core6detail5shmemE+32];
	setp.lt.s32 	%p206, %r636, %r51;
	mov.u64 	%rd305, %rd355;
	mov.u32 	%r579, %r636;
	@%p206 bra 	$L__BB3_47;
	setp.lt.s32 	%p207, %r51, %r636;
	mov.u64 	%rd305, %rd42;
	mov.u32 	%r579, %r51;
	@%p207 bra 	$L__BB3_47;
	setp.lt.s64 	%p208, %rd355, %rd42;
	min.s64 	%rd305, %rd355, %rd42;
	selp.b32 	%r579, %r636, %r51, %p208;
$L__BB3_47:
	ld.shared.u32 	%r54, [_ZN6thrust24THRUST_300001_SM_1000_NS8cuda_cub4core6detail5shmemE+40];
	ld.shared.u64 	%rd45, [_ZN6thrust24THRUST_300001_SM_1000_NS8cuda_cub4core6detail5shmemE+48];
	setp.lt.s32 	%p209, %r579, %r54;
	mov.u64 	%rd306, %rd305;
	mov.u32 	%r580, %r579;
	@%p209 bra 	$L__BB3_50;
	setp.lt.s32 	%p210, %r54, %r579;
	mov.u64 	%rd306, %rd45;
	mov.u32 	%r580, %r54;
	@%p210 bra 	$L__BB3_50;
	setp.lt.s64 	%p211, %rd305, %rd45;
	min.s64 	%rd306, %rd305, %rd45;
	selp.b32 	%r580, %r579, %r54, %p211;
$L__BB3_50:
	ld.shared.u32 	%r57, [_ZN6thrust24THRUST_300001_SM_1000_NS8cuda_cub4core6detail5shmemE+56];
	ld.shared.u64 	%rd48, [_ZN6thrust24THRUST_300001_SM_1000_NS8cuda_cub4core6detail5shmemE+64];
	setp.lt.s32 	%p212, %r580, %r57;
	mov.u64 	%rd307, %rd306;
	mov.u32 	%r581, %r580;
	@%p212 bra 	$L__BB3_53;
	setp.lt.s32 	%p213, %r57, %r580;
	mov.u64 	%rd307, %rd48;
	mov.u32 	%r581, %r57;
	@%p213 bra 	$L__BB3_53;
	setp.lt.s64 	%p214, %rd306, %rd48;
	min.s64 	%rd307, %rd306, %rd48;
	selp.b32 	%r581, %r580, %r57, %p214;
$L__BB3_53:
	ld.shared.u32 	%r60, [_ZN6thrust24THRUST_300001_SM_1000_NS8cuda_cub4core6detail5shmemE+72];
	ld.shared.u64 	%rd51, [_ZN6thrust24THRUST_300001_SM_1000_NS8cuda_cub4core6detail5shmemE+80];
	setp.lt.s32 	%p215, %r581, %r60;
	mov.u64 	%rd308, %rd307;
	mov.u32 	%r582, %r581;
	@%p215 bra 	$L__BB3_56;
	setp.lt.s32 	%p216, %r60, %r581;
	mov.u64 	%rd308, %rd51;
	mov.u32 	%r582, %r60;
	@%p216 bra 	$L__BB3_56;
	setp.lt.s64 	%p217, %rd307, %rd51;
	min.s64 	%rd308, %rd307, %rd51;
	selp.b32 	%r582, %r581, %r60, %p217;
$L__BB3_56:
	ld.shared.u32 	%r63, [_ZN6thrust24THRUST_300001_SM_1000_NS8cuda_cub4core6detail5shmemE+88];
	ld.shared.u64 	%rd54, [_ZN6thrust24THRUST_300001_SM_1000_NS8cuda_cub4core6detail5shmemE+96];
	setp.lt.s32 	%p218, %r582, %r63;
	mov.u64 	%rd309, %rd308;
	mov.u32 	%r583, %r582;
	@%p218 bra 	$L__BB3_59;
	setp.lt.s32 	%p219, %r63, %r582;
	mov.u64 	%rd309, %rd54;
	mov.u32 	%r583, %r63;
	@%p219 bra 	$L__BB3_59;
	setp.lt.s64 	%p220, %rd308, %rd54;
	min.s64 	%rd309, %rd308, %rd54;
	selp.b32 	%r583, %r582, %r63, %p220;
$L__BB3_59:
	ld.shared.u32 	%r66, [_ZN6thrust24THRUST_300001_SM_1000_NS8cuda_cub4core6detail5shmemE+104];
	ld.shared.u64 	%rd57, [_ZN6thrust24THRUST_300001_SM_1000_NS8cuda_cub4core6detail5shmemE+112];
	setp.lt.s32 	%p221, %r583, %r66;
	mov.u64 	%rd310, %rd309;
	mov.u32 	%r584, %r583;
	@%p221 bra 	$L__BB3_62;
	setp.lt.s32 	%p222, %r66, %r583;
	mov.u64 	%rd310, %rd57;
	mov.u32 	%r584, %r66;
	@%p222 bra 	$L__BB3_62;
	setp.lt.s64 	%p223, %rd309, %rd57;
	min.s64 	%rd310, %rd309, %rd57;
	selp.b32 	%r584, %r583, %r66, %p223;
$L__BB3_62:
	ld.shared.u32 	%r69, [_ZN6thrust24THRUST_300001_SM_1000_NS8cuda_cub4core6detail5shmemE+120];
	ld.shared.u64 	%rd60, [_ZN6thrust24THRUST_300001_SM_1000_NS8cuda_cub4core6detail5shmemE+128];
	setp.lt.s32 	%p224, %r584, %r69;
	mov.u32 	%r636, %r584;
	mov.u64 	%rd355, %rd310;
	@%p224 bra 	$L__BB3_203;
	setp.lt.s32 	%p225, %r69, %r584;
	mov.u32 	%r636, %r69;
	mov.u64 	%rd355, %rd60;
	@%p225 bra 	$L__BB3_203;
	setp.lt.s64 	%p226, %rd310, %rd60;
	min.s64 	%rd355, %rd310, %rd60;
	selp.b32 	%r636, %r584, %r69, %p226;
	bra.uni 	$L__BB3_203;
$L__BB3_65:
	// begin inline asm
	mov.u32 %r339, %laneid;
	// end inline asm
	and.b32  	%r360, %r1, 992;
	add.s32 	%r361, %r360, 32;
	setp.gt.s32 	%p123, %r361, %r215;
	not.b32 	%r362, %r360;
	add.s32 	%r363, %r215, %r362;
	selp.b32 	%r358, %r363, 31, %p123;
	mov.b32 	%r357, 1;
	mov.b32 	%r359, -1;
	// begin inline asm
	shfl.sync.down.b32 %r340, %r572, %r357, %r358, %r359;
	// end inline asm
	// begin inline asm
	shfl.sync.down.b32 %r345, %r346, %r357, %r358, %r359;
	// end inline asm
	mov.b64 	{%r351, %r356}, %rd298;
	// begin inline asm
	shfl.sync.down.b32 %r350, %r351, %r357, %r358, %r359;
	// end inline asm
	// begin inline asm
	shfl.sync.down.b32 %r355, %r356, %r357, %r358, %r359;
	// end inline asm
	mov.b64 	%rd62, {%r350, %r355};
	setp.ge.s32 	%p124, %r339, %r358;
	setp.lt.s32 	%p125, %r572, %r340;
	or.pred  	%p126, %p124, %p125;
	mov.u64 	%rd311, %rd298;
	mov.u32 	%r585, %r572;
	@%p126 bra 	$L__BB3_68;
	setp.lt.s32 	%p127, %r340, %r572;
	mov.u64 	%rd311, %rd62;
	mov.u32 	%r585, %r340;
	@%p127 bra 	$L__BB3_68;
	setp.lt.s64 	%p128, %rd298, %rd62;
	min.s64 	%rd311, %rd298, %rd62;
	selp.b32 	%r585, %r572, %r340, %p128;
$L__BB3_68:
	mov.b32 	%r381, 2;
	mov.b32 	%r383, -1;
	// begin inline asm
	shfl.sync.down.b32 %r364, %r585, %r381, %r358, %r383;
	// end inline asm
	// begin inline asm
	shfl.sync.down.b32 %r369, %r370, %r381, %r358, %r383;
	// end inline asm
	mov.b64 	{%r375, %r380}, %rd311;
	// begin inline asm
	shfl.sync.down.b32 %r374, %r375, %r381, %r358, %r383;
	// end inline asm
	// begin inline asm
	shfl.sync.down.b32 %r379, %r380, %r381, %r358, %r383;
	// end inline asm
	mov.b64 	%rd65, {%r374, %r379};
	add.s32 	%r384, %r339, 2;
	setp.gt.s32 	%p129, %r384, %r358;
	setp.lt.s32 	%p130, %r585, %r364;
	or.pred  	%p131, %p129, %p130;
	mov.u64 	%rd312, %rd311;
	mov.u32 	%r586, %r585;
	@%p131 bra 	$L__BB3_71;
	setp.lt.s32 	%p132, %r364, %r585;
	mov.u64 	%rd312, %rd65;
	mov.u32 	%r586, %r364;
	@%p132 bra 	$L__BB3_71;
	setp.lt.s64 	%p133, %rd311, %rd65;
	min.s64 	%rd312, %rd311, %rd65;
	selp.b32 	%r586, %r585, %r364, %p133;
$L__BB3_71:
	mov.b32 	%r402, 4;
	mov.b32 	%r404, -1;
	// begin inline asm
	shfl.sync.down.b32 %r385, %r586, %r402, %r358, %r404;
	// end inline asm
	// begin inline asm
	shfl.sync.down.b32 %r390, %r391, %r402, %r358, %r404;
	// end inline asm
	mov.b64 	{%r396, %r401}, %rd312;
	// begin inline asm
	shfl.sync.down.b32 %r395, %r396, %r402, %r358, %r404;
	// end inline asm
	// begin inline asm
	shfl.sync.down.b32 %r400, %r401, %r402, %r358, %r404;
	// end inline asm
	mov.b64 	%rd68, {%r395, %r400};
	add.s32 	%r405, %r339, 4;
	setp.gt.s32 	%p134, %r405, %r358;
	setp.lt.s32 	%p135, %r586, %r385;
	or.pred  	%p136, %p134, %p135;
	mov.u32 	%r587, %r586;
	mov.u64 	%rd313, %rd312;
	@%p136 bra 	$L__BB3_74;
	setp.lt.s32 	%p137, %r385, %r586;
	mov.u32 	%r587, %r385;
	mov.u64 	%rd313, %rd68;
	@%p137 bra 	$L__BB3_74;
	setp.lt.s64 	%p138, %rd312, %rd68;
	selp.b32 	%r587, %r586, %r385, %p138;
	min.s64 	%rd313, %rd312, %rd68;
$L__BB3_74:
	mov.b32 	%r423, 8;
	mov.b32 	%r425, -1;
	// begin inline asm
	shfl.sync.down.b32 %r406, %r587, %r423, %r358, %r425;
	// end inline asm
	// begin inline asm
	shfl.sync.down.b32 %r411, %r412, %r423, %r358, %r425;
	// end inline asm
	mov.b64 	{%r417, %r422}, %rd313;
	// begin inline asm
	shfl.sync.down.b32 %r416, %r417, %r423, %r358, %r425;
	// end inline asm
	// begin inline asm
	shfl.sync.down.b32 %r421, %r422, %r423, %r358, %r425;
	// end inline asm
	mov.b64 	%rd71, {%r416, %r421};
	add.s32 	%r426, %r339, 8;
	setp.gt.s32 	%p139, %r426, %r358;
	setp.lt.s32 	%p140, %r587, %r406;
	or.pred  	%p141, %p139, %p140;
	mov.u32 	%r588, %r587;
	mov.u64 	%rd314, %rd313;
	@%p141 bra 	$L__BB3_77;
	setp.lt.s32 	%p142, %r406, %r587;
	mov.u32 	%r588, %r406;
	mov.u64 	%rd314, %rd71;
	@%p142 bra 	$L__BB3_77;
	setp.lt.s64 	%p143, %rd313, %rd71;
	selp.b32 	%r588, %r587, %r406, %p143;
	min.s64 	%rd314, %rd313, %rd71;
$L__BB3_77:
	mov.b32 	%r444, 16;
	mov.b32 	%r446, -1;
	// begin inline asm
	shfl.sync.down.b32 %r427, %r588, %r444, %r358, %r446;
	// end inline asm
	// begin inline asm
	shfl.sync.down.b32 %r432, %r433, %r444, %r358, %r446;
	// end inline asm
	mov.b64 	{%r438, %r443}, %rd314;
	// begin inline asm
	shfl.sync.down.b32 %r437, %r438, %r444, %r358, %r446;
	// end inline asm
	// begin inline asm
	shfl.sync.down.b32 %r442, %r443, %r444, %r358, %r446;
	// end inline asm
	mov.b64 	%rd74, {%r437, %r442};
	add.s32 	%r447, %r339, 16;
	setp.gt.s32 	%p144, %r447, %r358;
	setp.lt.s32 	%p145, %r588, %r427;
	or.pred  	%p146, %p144, %p145;
	mov.u32 	%r636, %r588;
	mov.u64 	%rd355, %rd314;
	@%p146 bra 	$L__BB3_80;
	setp.lt.s32 	%p147, %r427, %r588;
	mov.u32 	%r636, %r427;
	mov.u64 	%rd355, %rd74;
	@%p147 bra 	$L__BB3_80;
	setp.lt.s64 	%p148, %rd314, %rd74;
	selp.b32 	%r636, %r588, %r427, %p148;
	min.s64 	%rd355, %rd314, %rd74;
$L__BB3_80:
	setp.ne.s32 	%p149, %r339, 0;
	@%p149 bra 	$L__BB3_82;
	shr.u32 	%r448, %r1, 1;
	and.b32  	%r449, %r448, 496;
	mov.u32 	%r450, _ZN6thrust24THRUST_300001_SM_1000_NS8cuda_cub4core6detail5shmemE;
	add.s32 	%r451, %r450, %r449;
	st.shared.u32 	[%r451+8], %r636;
	st.shared.u64 	[%r451+16], %rd355;
$L__BB3_82:
	bar.sync 	0;
	setp.ne.s32 	%p150, %r1, 0;
	@%p150 bra 	$L__BB3_203;
	setp.lt.s32 	%p151, %r215, 33;
	mov.u32 	%r590, %r636;
	mov.u64 	%rd316, %rd355;
	@%p151 bra 	$L__BB3_87;
	ld.shared.u32 	%r88, [_ZN6thrust24THRUST_300001_SM_1000_NS8cuda_cub4core6detail5shmemE+24];
	ld.shared.u64 	%rd77, [_ZN6thrust24THRUST_300001_SM_1000_NS8cuda_cub4core6detail5shmemE+32];
	setp.lt.s32 	%p152, %r636, %r88;
	mov.u32 	%r590, %r636;
	mov.u64 	%rd316, %rd355;
	@%p152 bra 	$L__BB3_87;
	setp.lt.s32 	%p153, %r88, %r636;
	mov.u32 	%r590, %r88;
	mov.u64 	%rd316, %rd77;
	@%p153 bra 	$L__BB3_87;
	setp.lt.s64 	%p154, %rd355, %rd77;
	selp.b32 	%r590, %r636, %r88, %p154;
	min.s64 	%rd316, %rd355, %rd77;
$L__BB3_87:
	setp.lt.s32 	%p155, %r215, 65;
	mov.u32 	%r591, %r590;
	mov.u64 	%rd317, %rd316;
	@%p155 bra 	$L__BB3_91;
	ld.shared.u32 	%r91, [_ZN6thrust24THRUST_300001_SM_1000_NS8cuda_cub4core6detail5shmemE+40];
	ld.shared.u64 	%rd80, [_ZN6thrust24THRUST_300001_SM_1000_NS8cuda_cub4core6detail5shmemE+48];
	setp.lt.s32 	%p156, %r590, %r91;
	mov.u32 	%r591, %r590;
	mov.u64 	%rd317, %rd316;
	@%p156 bra 	$L__BB3_91;
	setp.lt.s32 	%p157, %r91, %r590;
	mov.u32 	%r591, %r91;
	mov.u64 	%rd317, %rd80;
	@%p157 bra 	$L__BB3_91;
	setp.lt.s64 	%p158, %rd316, %rd80;
	selp.b32 	%r591, %r590, %r91, %p158;
	min.s64 	%rd317, %rd316, %rd80;
$L__BB3_91:
	setp.lt.s32 	%p159, %r215, 97;
	mov.u32 	%r592, %r591;
	mov.u64 	%rd318, %rd317;
	@%p159 bra 	$L__BB3_95;
	ld.shared.u32 	%r94, [_ZN6thrust24THRUST_300001_SM_1000_NS8cuda_cub4core6detail5shmemE+56];
	ld.shared.u64 	%rd83, [_ZN6thrust24THRUST_300001_SM_1000_NS8cuda_cub4core6detail5shmemE+64];
	setp.lt.s32 	%p160, %r591, %r94;
	mov.u32 	%r592, %r591;
	mov.u64 	%rd318, %rd317;
	@%p160 bra 	$L__BB3_95;
	setp.lt.s32 	%p161, %r94, %r591;
	mov.u32 	%r592, %r94;
	mov.u64 	%rd318, %rd83;
	@%p161 bra 	$L__BB3_95;
	setp.lt.s64 	%p162, %rd317, %rd83;
	selp.b32 	%r592, %r591, %r94, %p162;
	min.s64 	%rd318, %rd317, %rd83;
$L__BB3_95:
	setp.lt.s32 	%p163, %r215, 129;
	mov.u32 	%r593, %r592;
	mov.u64 	%rd319, %rd318;
	@%p163 bra 	$L__BB3_99;
	ld.shared.u32 	%r97, [_ZN6thrust24THRUST_300001_SM_1000_NS8cuda_cub4core6detail5shmemE+72];
	ld.shared.u64 	%rd86, [_ZN6thrust24THRUST_300001_SM_1000_NS8cuda_cub4core6detail5shmemE+80];
	setp.lt.s32 	%p164, %r592, %r97;
	mov.u32 	%r593, %r592;
	mov.u64 	%rd319, %rd318;
	@%p164 bra 	$L__BB3_99;
	setp.lt.s32 	%p165, %r97, %r592;
	mov.u32 	%r593, %r97;
	mov.u64 	%rd319, %rd86;
	@%p165 bra 	$L__BB3_99;
	setp.lt.s64 	%p166, %rd318, %rd86;
	selp.b32 	%r593, %r592, %r97, %p166;
	min.s64 	%rd319, %rd318, %rd86;
$L__BB3_99:
	setp.lt.s32 	%p167, %r215, 161;
	mov.u32 	%r594, %r593;
	mov.u64 	%rd320, %rd319;
	@%p167 bra 	$L__BB3_103;
	ld.shared.u32 	%r100, [_ZN6thrust24THRUST_300001_SM_1000_NS8cuda_cub4core6detail5shmemE+88];
	ld.shared.u64 	%rd89, [_ZN6thrust24THRUST_300001_SM_1000_NS8cuda_cub4core6detail5shmemE+96];
	setp.lt.s32 	%p168, %r593, %r100;
	mov.u32 	%r594, %r593;
	mov.u64 	%rd320, %rd319;
	@%p168 bra 	$L__BB3_103;
	setp.lt.s32 	%p169, %r100, %r593;
	mov.u32 	%r594, %r100;
	mov.u64 	%rd320, %rd89;
	@%p169 bra 	$L__BB3_103;
	setp.lt.s64 	%p170, %rd319, %rd89;
	selp.b32 	%r594, %r593, %r100, %p170;
	min.s64 	%rd320, %rd319, %rd89;
$L__BB3_103:
	setp.lt.s32 	%p171, %r215, 193;
	mov.u32 	%r595, %r594;
	mov.u64 	%rd321, %rd320;
	@%p171 bra 	$L__BB3_107;
	ld.shared.u32 	%r103, [_ZN6thrust24THRUST_300001_SM_1000_NS8cuda_cub4core6detail5shmemE+104];
	ld.shared.u64 	%rd92, [_ZN6thrust24THRUST_300001_SM_1000_NS8cuda_cub4core6detail5shmemE+112];
	setp.lt.s32 	%p172, %r594, %r103;
	mov.u32 	%r595, %r594;
	mov.u64 	%rd321, %rd320;
	@%p172 bra 	$L__BB3_107;
	setp.lt.s32 	%p173, %r103, %r594;
	mov.u32 	%r595, %r103;
	mov.u64 	%rd321, %rd92;
	@%p173 bra 	$L__BB3_107;
	setp.lt.s64 	%p174, %rd320, %rd92;
	selp.b32 	%r595, %r594, %r103, %p174;
	min.s64 	%rd321, %rd320, %rd92;
$L__BB3_107:
	setp.lt.s32 	%p175, %r215, 225;
	mov.u32 	%r636, %r595;
	mov.u64 	%rd355, %rd321;
	@%p175 bra 	$L__BB3_203;
	ld.shared.u32 	%r106, [_ZN6thrust24THRUST_300001_SM_1000_NS8cuda_cub4core6detail5shmemE+120];
	ld.shared.u64 	%rd95, [_ZN6thrust24THRUST_300001_SM_1000_NS8cuda_cub4core6detail5shmemE+128];
	setp.lt.s32 	%p176, %r595, %r106;
	mov.u32 	%r636, %r595;
	mov.u64 	%rd355, %rd321;
	@%p176 bra 	$L__BB3_203;
	setp.lt.s32 	%p177, %r106, %r595;
	mov.u32 	%r636, %r106;
	mov.u64 	%rd355, %rd95;
	@%p177 bra 	$L__BB3_203;
	setp.lt.s64 	%p178, %rd321, %rd95;
	selp.b32 	%r636, %r595, %r106, %p178;
	min.s64 	%rd355, %rd321, %rd95;
	bra.uni 	$L__BB3_203;
$L__BB3_111:
	mov.u32 	%r108, %tid.x;
	mul.wide.u32 	%rd208, %r108, 16;
	add.s64 	%rd189, %rd186, %rd208;
	// begin inline asm
	ld.global.nc.u64 %rd188, [%rd189];
	// end inline asm
	add.s64 	%rd191, %rd189, 8;
	// begin inline asm
	ld.global.nc.u64 %rd190, [%rd191];
	// end inline asm
	cvt.u32.u64 	%r109, %rd188;
	add.s64 	%rd193, %rd189, 4096;
	// begin inline asm
	ld.global.nc.u64 %rd192, [%rd193];
	// end inline asm
	add.s64 	%rd195, %rd189, 4104;
	// begin inline asm
	ld.global.nc.u64 %rd194, [%rd195];
	// end inline asm
	cvt.u32.u64 	%r110, %rd192;
	add.s64 	%rd197, %rd189, 8192;
	// begin inline asm
	ld.global.nc.u64 %rd196, [%rd197];
	// end inline asm
	add.s64 	%rd199, %rd189, 8200;
	// begin inline asm
	ld.global.nc.u64 %rd198, [%rd199];
	// end inline asm
	cvt.u32.u64 	%r111, %rd196;
	add.s64 	%rd201, %rd189, 12288;
	// begin inline asm
	ld.global.nc.u64 %rd200, [%rd201];
	// end inline asm
	add.s64 	%rd203, %rd189, 12296;
	// begin inline asm
	ld.global.nc.u64 %rd202, [%rd203];
	// end inline asm
	cvt.u32.u64 	%r112, %rd200;
	add.s64 	%rd205, %rd189, 16384;
	// begin inline asm
	ld.global.nc.u64 %rd204, [%rd205];
	// end inline asm
	add.s64 	%rd207, %rd189, 16392;
	// begin inline asm
	ld.global.nc.u64 %rd206, [%rd207];
	// end inline asm
	cvt.u32.u64 	%r113, %rd204;
	setp.lt.s32 	%p3, %r109, %r110;
	mov.u32 	%r596, %r109;
	mov.u64 	%rd322, %rd190;
	@%p3 bra 	$L__BB3_114;
	setp.lt.s32 	%p4, %r110, %r109;
	mov.u32 	%r596, %r110;
	mov.u64 	%rd322, %rd194;
	@%p4 bra 	$L__BB3_114;
	setp.lt.s64 	%p5, %rd190, %rd194;
	selp.b32 	%r596, %r109, %r110, %p5;
	min.s64 	%rd322, %rd190, %rd194;
$L__BB3_114:
	setp.lt.s32 	%p6, %r596, %r111;
	mov.u32 	%r597, %r596;
	mov.u64 	%rd323, %rd322;
	@%p6 bra 	$L__BB3_117;
	setp.lt.s32 	%p7, %r111, %r596;
	mov.u32 	%r597, %r111;
	mov.u64 	%rd323, %rd198;
	@%p7 bra 	$L__BB3_117;
	setp.lt.s64 	%p8, %rd322, %rd198;
	selp.b32 	%r597, %r596, %r111, %p8;
	min.s64 	%rd323, %rd322, %rd198;
$L__BB3_117:
	setp.lt.s32 	%p9, %r597, %r112;
	mov.u32 	%r598, %r597;
	mov.u64 	%rd324, %rd323;
	@%p9 bra 	$L__BB3_120;
	setp.lt.s32 	%p10, %r112, %r597;
	mov.u32 	%r598, %r112;
	mov.u64 	%rd324, %rd202;
	@%p10 bra 	$L__BB3_120;
	setp.lt.s64 	%p11, %rd323, %rd202;
	selp.b32 	%r598, %r597, %r112, %p11;
	min.s64 	%rd324, %rd323, %rd202;
$L__BB3_120:
	setp.lt.s32 	%p12, %r598, %r113;
	mov.u32 	%r623, %r598;
	mov.u64 	%rd342, %rd324;
	@%p12 bra 	$L__BB3_123;
	setp.lt.s32 	%p13, %r113, %r598;
	mov.u32 	%r623, %r113;
	mov.u64 	%rd342, %rd206;
	@%p13 bra 	$L__BB3_123;
	setp.lt.s64 	%p14, %rd324, %rd206;
	selp.b32 	%r623, %r598, %r113, %p14;
	min.s64 	%rd342, %rd324, %rd206;
$L__BB3_123:
	setp.lt.u32 	%p15, %r215, 2560;
	mov.b32 	%r608, 1280;
	@%p15 bra 	$L__BB3_141;
	mov.b32 	%r608, 1280;
$L__BB3_125:
	mov.u32 	%r122, %r608;
	add.s32 	%r218, %r122, %r108;
	mul.wide.u32 	%rd229, %r218, 16;
	add.s64 	%rd210, %rd186, %rd229;
	// begin inline asm
	ld.global.nc.u64 %rd209, [%rd210];
	// end inline asm
	add.s64 	%rd212, %rd210, 8;
	// begin inline asm
	ld.global.nc.u64 %rd211, [%rd212];
	// end inline asm
	cvt.u32.u64 	%r124, %rd209;
	add.s64 	%rd214, %rd210, 4096;
	// begin inline asm
	ld.global.nc.u64 %rd213, [%rd214];
	// end inline asm
	add.s64 	%rd216, %rd210, 4104;
	// begin inline asm
	ld.global.nc.u64 %rd215, [%rd216];
	// end inline asm
	cvt.u32.u64 	%r125, %rd213;
	add.s64 	%rd218, %rd210, 8192;
	// begin inline asm
	ld.global.nc.u64 %rd217, [%rd218];
	// end inline asm
	add.s64 	%rd220, %rd210, 8200;
	// begin inline asm
	ld.global.nc.u64 %rd219, [%rd220];
	// end inline asm
	cvt.u32.u64 	%r126, %rd217;
	add.s64 	%rd222, %rd210, 12288;
	// begin inline asm
	ld.global.nc.u64 %rd221, [%rd222];
	// end inline asm
	add.s64 	%rd224, %rd210, 12296;
	// begin inline asm
	ld.global.nc.u64 %rd223, [%rd224];
	// end inline asm
	cvt.u32.u64 	%r127, %rd221;
	add.s64 	%rd226, %rd210, 16384;
	// begin inline asm
	ld.global.nc.u64 %rd225, [%rd226];
	// end inline asm
	add.s64 	%rd228, %rd210, 16392;
	// begin inline asm
	ld.global.nc.u64 %rd227, [%rd228];
	// end inline asm
	cvt.u32.u64 	%r128, %rd225;
	setp.lt.s32 	%p16, %r623, %r124;
	mov.u32 	%r602, %r623;
	mov.u64 	%rd327, %rd342;
	@%p16 bra 	$L__BB3_128;
	setp.lt.s32 	%p17, %r124, %r623;
	mov.u32 	%r602, %r124;
	mov.u64 	%rd327, %rd211;
	@%p17 bra 	$L__BB3_128;
	setp.lt.s64 	%p18, %rd342, %rd211;
	selp.b32 	%r602, %r623, %r124, %p18;
	min.s64 	%rd327, %rd342, %rd211;
$L__BB3_128:
	setp.lt.s32 	%p19, %r602, %r125;
	mov.u32 	%r603, %r602;
	mov.u64 	%rd328, %rd327;
	@%p19 bra 	$L__BB3_131;
	setp.lt.s32 	%p20, %r125, %r602;
	mov.u32 	%r603, %r125;
	mov.u64 	%rd328, %rd215;
	@%p20 bra 	$L__BB3_131;
	setp.lt.s64 	%p21, %rd327, %rd215;
	selp.b32 	%r603, %r602, %r125, %p21;
	min.s64 	%rd328, %rd327, %rd215;
$L__BB3_131:
	setp.lt.s32 	%p22, %r603, %r126;
	mov.u32 	%r604, %r603;
	mov.u64 	%rd329, %rd328;
	@%p22 bra 	$L__BB3_134;
	setp.lt.s32 	%p23, %r126, %r603;
	mov.u32 	%r604, %r126;
	mov.u64 	%rd329, %rd219;
	@%p23 bra 	$L__BB3_134;
	setp.lt.s64 	%p24, %rd328, %rd219;
	selp.b32 	%r604, %r603, %r126, %p24;
	min.s64 	%rd329, %rd328, %rd219;
$L__BB3_134:
	setp.lt.s32 	%p25, %r604, %r127;
	mov.u32 	%r605, %r604;
	mov.u64 	%rd330, %rd329;
	@%p25 bra 	$L__BB3_137;
	setp.lt.s32 	%p26, %r127, %r604;
	mov.u32 	%r605, %r127;
	mov.u64 	%rd330, %rd223;
	@%p26 bra 	$L__BB3_137;
	setp.lt.s64 	%p27, %rd329, %rd223;
	selp.b32 	%r605, %r604, %r127, %p27;
	min.s64 	%rd330, %rd329, %rd223;
$L__BB3_137:
	setp.lt.s32 	%p28, %r605, %r128;
	mov.u32 	%r623, %r605;
	mov.u64 	%rd342, %rd330;
	@%p28 bra 	$L__BB3_140;
	setp.lt.s32 	%p29, %r128, %r605;
	mov.u32 	%r623, %r128;
	mov.u64 	%rd342, %rd227;
	@%p29 bra 	$L__BB3_140;
	setp.lt.s64 	%p30, %rd330, %rd227;
	selp.b32 	%r623, %r605, %r128, %p30;
	min.s64 	%rd342, %rd330, %rd227;
$L__BB3_140:
	add.s32 	%r608, %r122, 1280;
	add.s32 	%r219, %r122, 2560;
	setp.le.s32 	%p31, %r219, %r215;
	@%p31 bra 	$L__BB3_125;
$L__BB3_141:
	setp.le.s32 	%p32, %r215, %r608;
	@%p32 bra 	$L__BB3_164;
	sub.s32 	%r142, %r215, %r608;
	setp.ge.s32 	%p33, %r108, %r142;
	@%p33 bra 	$L__BB3_164;
	not.b32 	%r221, %r108;
	add.s32 	%r222, %r215, %r221;
	sub.s32 	%r143, %r222, %r608;
	and.b32  	%r223, %r143, 768;
	setp.eq.s32 	%p34, %r223, 768;
	mov.u32 	%r614, %r108;
	@%p34 bra 	$L__BB3_149;
	add.s32 	%r610, %r108, %r608;
	shr.u32 	%r224, %r143, 8;
	add.s32 	%r225, %r224, 1;
	and.b32  	%r226, %r225, 3;
	neg.s32 	%r609, %r226;
	mov.u32 	%r614, %r108;
$L__BB3_145:
	.pragma "nounroll";
	mov.u64 	%rd127, %rd342;
	mov.u32 	%r149, %r623;
	mul.wide.u32 	%rd235, %r610, 16;
	add.s64 	%rd232, %rd186, %rd235;
	// begin inline asm
	ld.global.nc.u64 %rd231, [%rd232];
	// end inline asm
	add.s64 	%rd234, %rd232, 8;
	// begin inline asm
	ld.global.nc.u64 %rd233, [%rd234];
	// end inline asm
	cvt.u32.u64 	%r150, %rd231;
	setp.lt.s32 	%p35, %r149, %r150;
	@%p35 bra 	$L__BB3_148;
	setp.lt.s32 	%p36, %r150, %r149;
	mov.u32 	%r623, %r150;
	mov.u64 	%rd342, %rd233;
	@%p36 bra 	$L__BB3_148;
	setp.lt.s64 	%p37, %rd127, %rd233;
	selp.b32 	%r623, %r149, %r150, %p37;
	min.s64 	%rd342, %rd127, %rd233;
$L__BB3_148:
	add.s32 	%r614, %r614, 256;
	add.s32 	%r610, %r610, 256;
	add.s32 	%r609, %r609, 1;
	setp.ne.s32 	%p38, %r609, 0;
	@%p38 bra 	$L__BB3_145;
$L__BB3_149:
	setp.lt.u32 	%p39, %r143, 768;
	@%p39 bra 	$L__BB3_164;
	cvt.u64.u32 	%rd236, %r614;
	cvt.u64.u32 	%rd237, %r608;
	add.s64 	%rd238, %rd236, %rd237;
	shl.b64 	%rd239, %rd238, 4;
	add.s64 	%rd240, %rd239, %rd186;
	add.s64 	%rd337, %rd240, 12296;
	add.s32 	%r617, %r614, %r608;
$L__BB3_151:
	mul.wide.u32 	%rd245, %r617, 16;
	add.s64 	%rd242, %rd186, %rd245;
	// begin inline asm
	ld.global.nc.u64 %rd241, [%rd242];
	// end inline asm
	add.s64 	%rd244, %rd242, 8;
	// begin inline asm
	ld.global.nc.u64 %rd243, [%rd244];
	// end inline asm
	cvt.u32.u64 	%r163, %rd241;
	setp.lt.s32 	%p40, %r623, %r163;
	mov.u32 	%r620, %r623;
	mov.u64 	%rd339, %rd342;
	@%p40 bra 	$L__BB3_154;
	setp.lt.s32 	%p41, %r163, %r623;
	mov.u32 	%r620, %r163;
	mov.u64 	%rd339, %rd243;
	@%p41 bra 	$L__BB3_154;
	setp.lt.s64 	%p42, %rd342, %rd243;
	selp.b32 	%r620, %r623, %r163, %p42;
	min.s64 	%rd339, %rd342, %rd243;
$L__BB3_154:
	add.s64 	%rd247, %rd337, -8200;
	// begin inline asm
	ld.global.nc.u64 %rd246, [%rd247];
	// end inline asm
	add.s64 	%rd249, %rd337, -8192;
	// begin inline asm
	ld.global.nc.u64 %rd248, [%rd249];
	// end inline asm
	cvt.u32.u64 	%r166, %rd246;
	setp.lt.s32 	%p43, %r620, %r166;
	mov.u32 	%r621, %r620;
	mov.u64 	%rd340, %rd339;
	@%p43 bra 	$L__BB3_157;
	setp.lt.s32 	%p44, %r166, %r620;
	mov.u32 	%r621, %r166;
	mov.u64 	%rd340, %rd248;
	@%p44 bra 	$L__BB3_157;
	setp.lt.s64 	%p45, %rd339, %rd248;
	selp.b32 	%r621, %r620, %r166, %p45;
	min.s64 	%rd340, %rd339, %rd248;
$L__BB3_157:
	add.s64 	%rd251, %rd337, -4104;
	// begin inline asm
	ld.global.nc.u64 %rd250, [%rd251];
	// end inline asm
	add.s64 	%rd253, %rd337, -4096;
	// begin inline asm
	ld.global.nc.u64 %rd252, [%rd253];
	// end inline asm
	cvt.u32.u64 	%r169, %rd250;
	setp.lt.s32 	%p46, %r621, %r169;
	mov.u32 	%r622, %r621;
	mov.u64 	%rd341, %rd340;
	@%p46 bra 	$L__BB3_160;
	setp.lt.s32 	%p47, %r169, %r621;
	mov.u32 	%r622, %r169;
	mov.u64 	%rd341, %rd252;
	@%p47 bra 	$L__BB3_160;
	setp.lt.s64 	%p48, %rd340, %rd252;
	selp.b32 	%r622, %r621, %r169, %p48;
	min.s64 	%rd341, %rd340, %rd252;
$L__BB3_160:
	add.s64 	%rd255, %rd337, -8;
	// begin inline asm
	ld.global.nc.u64 %rd254, [%rd255];
	// end inline asm
	// begin inline asm
	ld.global.nc.u64 %rd256, [%rd337];
	// end inline asm
	cvt.u32.u64 	%r172, %rd254;
	setp.lt.s32 	%p49, %r622, %r172;
	mov.u32 	%r623, %r622;
	mov.u64 	%rd342, %rd341;
	@%p49 bra 	$L__BB3_163;
	setp.lt.s32 	%p50, %r172, %r622;
	mov.u32 	%r623, %r172;
	mov.u64 	%rd342, %rd256;
	@%p50 bra 	$L__BB3_163;
	setp.lt.s64 	%p51, %rd341, %rd256;
	selp.b32 	%r623, %r622, %r172, %p51;
	min.s64 	%rd342, %rd341, %rd256;
$L__BB3_163:
	add.s32 	%r614, %r614, 1024;
	add.s64 	%rd337, %rd337, 16384;
	add.s32 	%r617, %r617, 1024;
	setp.lt.s32 	%p52, %r614, %r142;
	@%p52 bra 	$L__BB3_151;
$L__BB3_164:
	// begin inline asm
	mov.u32 %r227, %laneid;
	// end inline asm
	mov.b32 	%r245, 1;
	mov.b32 	%r246, 31;
	mov.b32 	%r247, -1;
	// begin inline asm
	shfl.sync.down.b32 %r228, %r623, %r245, %r246, %r247;
	// end inline asm
	// begin inline asm
	shfl.sync.down.b32 %r233, %r234, %r245, %r246, %r247;
	// end inline asm
	mov.b64 	{%r239, %r244}, %rd342;
	// begin inline asm
	shfl.sync.down.b32 %r238, %r239, %r245, %r246, %r247;
	// end inline asm
	// begin inline asm
	shfl.sync.down.b32 %r243, %r244, %r245, %r246, %r247;
	// end inline asm
	mov.b64 	%rd150, {%r238, %r243};
	setp.gt.s32 	%p53, %r227, 30;
	setp.lt.s32 	%p54, %r623, %r228;
	or.pred  	%p55, %p53, %p54;
	mov.u32 	%r625, %r623;
	mov.u64 	%rd344, %rd342;
	@%p55 bra 	$L__BB3_167;
	setp.lt.s32 	%p56, %r228, %r623;
	mov.u32 	%r625, %r228;
	mov.u64 	%rd344, %rd150;
	@%p56 bra 	$L__BB3_167;
	setp.lt.s64 	%p57, %rd342, %rd150;
	selp.b32 	%r625, %r623, %r228, %p57;
	min.s64 	%rd344, %rd342, %rd150;
$L__BB3_167:
	mov.b32 	%r265, 2;
	mov.b32 	%r266, 31;
	mov.b32 	%r267, -1;
	// begin inline asm
	shfl.sync.down.b32 %r248, %r625, %r265, %r266, %r267;
	// end inline asm
	// begin inline asm
	shfl.sync.down.b32 %r253, %r254, %r265, %r266, %r267;
	// end inline asm
	mov.b64 	{%r259, %r264}, %rd344;
	// begin inline asm
	shfl.sync.down.b32 %r258, %r259, %r265, %r266, %r267;
	// end inline asm
	// begin inline asm
	shfl.sync.down.b32 %r263, %r264, %r265, %r266, %r267;
	// end inline asm
	mov.b64 	%rd153, {%r258, %r263};
	setp.gt.s32 	%p58, %r227, 29;
	setp.lt.s32 	%p59, %r625, %r248;
	or.pred  	%p60, %p58, %p59;
	mov.u32 	%r626, %r625;
	mov.u64 	%rd345, %rd344;
	@%p60 bra 	$L__BB3_170;
	setp.lt.s32 	%p61, %r248, %r625;
	mov.u32 	%r626, %r248;
	mov.u64 	%rd345, %rd153;
	@%p61 bra 	$L__BB3_170;
	setp.lt.s64 	%p62, %rd344, %rd153;
	selp.b32 	%r626, %r625, %r248, %p62;
	min.s64 	%rd345, %rd344, %rd153;
$L__BB3_170:
	mov.b32 	%r285, 4;
	mov.b32 	%r286, 31;
	mov.b32 	%r287, -1;
	// begin inline asm
	shfl.sync.down.b32 %r268, %r626, %r285, %r286, %r287;
	// end inline asm
	// begin inline asm
	shfl.sync.down.b32 %r273, %r274, %r285, %r286, %r287;
	// end inline asm
	mov.b64 	{%r279, %r284}, %rd345;
	// begin inline asm
	shfl.sync.down.b32 %r278, %r279, %r285, %r286, %r287;
	// end inline asm
	// begin inline asm
	shfl.sync.down.b32 %r283, %r284, %r285, %r286, %r287;
	// end inline asm
	mov.b64 	%rd156, {%r278, %r283};
	setp.gt.s32 	%p63, %r227, 27;
	setp.lt.s32 	%p64, %r626, %r268;
	or.pred  	%p65, %p63, %p64;
	mov.u32 	%r627, %r626;
	mov.u64 	%rd346, %rd345;
	@%p65 bra 	$L__BB3_173;
	setp.lt.s32 	%p66, %r268, %r626;
	mov.u32 	%r627, %r268;
	mov.u64 	%rd346, %rd156;
	@%p66 bra 	$L__BB3_173;
	setp.lt.s64 	%p67, %rd345, %rd156;
	selp.b32 	%r627, %r626, %r268, %p67;
	min.s64 	%rd346, %rd345, %rd156;
$L__BB3_173:
	mov.b32 	%r305, 8;
	mov.b32 	%r306, 31;
	mov.b32 	%r307, -1;
	// begin inline asm
	shfl.sync.down.b32 %r288, %r627, %r305, %r306, %r307;
	// end inline asm
	// begin inline asm
	shfl.sync.down.b32 %r293, %r294, %r305, %r306, %r307;
	// end inline asm
	mov.b64 	{%r299, %r304}, %rd346;
	// begin inline asm
	shfl.sync.down.b32 %r298, %r299, %r305, %r306, %r307;
	// end inline asm
	// begin inline asm
	shfl.sync.down.b32 %r303, %r304, %r305, %r306, %r307;
	// end inline asm
	mov.b64 	%rd159, {%r298, %r303};
	setp.gt.s32 	%p68, %r227, 23;
	setp.lt.s32 	%p69, %r627, %r288;
	or.pred  	%p70, %p68, %p69;
	mov.u32 	%r628, %r627;
	mov.u64 	%rd347, %rd346;
	@%p70 bra 	$L__BB3_176;
	setp.lt.s32 	%p71, %r288, %r627;
	mov.u32 	%r628, %r288;
	mov.u64 	%rd347, %rd159;
	@%p71 bra 	$L__BB3_176;
	setp.lt.s64 	%p72, %rd346, %rd159;
	selp.b32 	%r628, %r627, %r288, %p72;
	min.s64 	%rd347, %rd346, %rd159;
$L__BB3_176:
	mov.b32 	%r325, 16;
	mov.b32 	%r326, 31;
	mov.b32 	%r327, -1;
	// begin inline asm
	shfl.sync.down.b32 %r308, %r628, %r325, %r326, %r327;
	// end inline asm
	// begin inline asm
	shfl.sync.down.b32 %r313, %r314, %r325, %r326, %r327;
	// end inline asm
	mov.b64 	{%r319, %r324}, %rd347;
	// begin inline asm
	shfl.sync.down.b32 %r318, %r319, %r325, %r326, %r327;
	// end inline asm
	// begin inline asm
	shfl.sync.down.b32 %r323, %r324, %r325, %r326, %r327;
	// end inline asm
	mov.b64 	%rd162, {%r318, %r323};
	setp.gt.s32 	%p73, %r227, 15;
	setp.lt.s32 	%p74, %r628, %r308;
	or.pred  	%p75, %p73, %p74;
	mov.u32 	%r636, %r628;
	mov.u64 	%rd355, %rd347;
	@%p75 bra 	$L__BB3_179;
	setp.lt.s32 	%p76, %r308, %r628;
	mov.u32 	%r636, %r308;
	mov.u64 	%rd355, %rd162;
	@%p76 bra 	$L__BB3_179;
	setp.lt.s64 	%p77, %rd347, %rd162;
	selp.b32 	%r636, %r628, %r308, %p77;
	min.s64 	%rd355, %rd347, %rd162;
$L__BB3_179:
	setp.ne.s32 	%p78, %r227, 0;
	@%p78 bra 	$L__BB3_181;
	shr.u32 	%r328, %r108, 1;
	and.b32  	%r329, %r328, 496;
	mov.u32 	%r330, _ZN6thrust24THRUST_300001_SM_1000_NS8cuda_cub4core6detail5shmemE;
	add.s32 	%r331, %r330, %r329;
	st.shared.u32 	[%r331+8], %r636;
	st.shared.u64 	[%r331+16], %rd355;
$L__BB3_181:
	bar.sync 	0;
	setp.ne.s32 	%p79, %r108, 0;
	@%p79 bra 	$L__BB3_203;
	ld.shared.u32 	%r194, [_ZN6thrust24THRUST_300001_SM_1000_NS8cuda_cub4core6detail5shmemE+24];
	ld.shared.u64 	%rd165, [_ZN6thrust24THRUST_300001_SM_1000_NS8cuda_cub4core6detail5shmemE+32];
	setp.lt.s32 	%p80, %r636, %r194;
	mov.u32 	%r630, %r636;
	mov.u64 	%rd349, %rd355;
	@%p80 bra 	$L__BB3_185;
	setp.lt.s32 	%p81, %r194, %r636;
	mov.u32 	%r630, %r194;
	mov.u64 	%rd349, %rd165;
	@%p81 bra 	$L__BB3_185;
	setp.lt.s64 	%p82, %rd355, %rd165;
	selp.b32 	%r630, %r636, %r194, %p82;
	min.s64 	%rd349, %rd355, %rd165;
$L__BB3_185:
	ld.shared.u32 	%r197, [_ZN6thrust24THRUST_300001_SM_1000_NS8cuda_cub4core6detail5shmemE+40];
	ld.shared.u64 	%rd168, [_ZN6thrust24THRUST_300001_SM_1000_NS8cuda_cub4core6detail5shmemE+48];
	setp.lt.s32 	%p83, %r630, %r197;
	mov.u32 	%r631, %r630;
	mov.u64 	%rd350, %rd349;
	@%p83 bra 	$L__BB3_188;
	setp.lt.s32 	%p84, %r197, %r630;
	mov.u32 	%r631, %r197;
	mov.u64 	%rd350, %rd168;
	@%p84 bra 	$L__BB3_188;
	setp.lt.s64 	%p85, %rd349, %rd168;
	selp.b32 	%r631, %r630, %r197, %p85;
	min.s64 	%rd350, %rd349, %rd168;
$L__BB3_188:
	ld.shared.u32 	%r200, [_ZN6thrust24THRUST_300001_SM_1000_NS8cuda_cub4core6detail5shmemE+56];
	ld.shared.u64 	%rd171, [_ZN6thrust24THRUST_300001_SM_1000_NS8cuda_cub4core6detail5shmemE+64];
	setp.lt.s32 	%p86, %r631, %r200;
	mov.u32 	%r632, %r631;
	mov.u64 	%rd351, %rd350;
	@%p86 bra 	$L__BB3_191;
	setp.lt.s32 	%p87, %r200, %r631;
	mov.u32 	%r632, %r200;
	mov.u64 	%rd351, %rd171;
	@%p87 bra 	$L__BB3_191;
	setp.lt.s64 	%p88, %rd350, %rd171;
	selp.b32 	%r632, %r631, %r200, %p88;
	min.s64 	%rd351, %rd350, %rd171;
$L__BB3_191:
	ld.shared.u32 	%r203, [_ZN6thrust24THRUST_300001_SM_1000_NS8cuda_cub4core6detail5shmemE+72];
	ld.shared.u64 	%rd174, [_ZN6thrust24THRUST_300001_SM_1000_NS8cuda_cub4core6detail5shmemE+80];
	setp.lt.s32 	%p89, %r632, %r203;
	mov.u32 	%r633, %r632;
	mov.u64 	%rd352, %rd351;
	@%p89 bra 	$L__BB3_194;
	setp.lt.s32 	%p90, %r203, %r632;
	mov.u32 	%r633, %r203;
	mov.u64 	%rd352, %rd174;
	@%p90 bra 	$L__BB3_194;
	setp.lt.s64 	%p91, %rd351, %rd174;
	selp.b32 	%r633, %r632, %r203, %p91;
	min.s64 	%rd352, %rd351, %rd174;
$L__BB3_194:
	ld.shared.u32 	%r206, [_ZN6thrust24THRUST_300001_SM_1000_NS8cuda_cub4core6detail5shmemE+88];
	ld.shared.u64 	%rd177, [_ZN6thrust24THRUST_300001_SM_1000_NS8cuda_cub4core6detail5shmemE+96];
	setp.lt.s32 	%p92, %r633, %r206;
	mov.u32 	%r634, %r633;
	mov.u64 	%rd353, %rd352;
	@%p92 bra 	$L__BB3_197;
	setp.lt.s32 	%p93, %r206, %r633;
	mov.u32 	%r634, %r206;
	mov.u64 	%rd353, %rd177;
	@%p93 bra 	$L__BB3_197;
	setp.lt.s64 	%p94, %rd352, %rd177;
	selp.b32 	%r634, %r633, %r206, %p94;
	min.s64 	%rd353, %rd352, %rd177;
$L__BB3_197:
	ld.shared.u32 	%r209, [_ZN6thrust24THRUST_300001_SM_1000_NS8cuda_cub4core6detail5shmemE+104];
	ld.shared.u64 	%rd180, [_ZN6thrust24THRUST_300001_SM_1000_NS8cuda_cub4core6detail5shmemE+112];
	setp.lt.s32 	%p95, %r634, %r209;
	mov.u32 	%r635, %r634;
	mov.u64 	%rd354, %rd353;
	@%p95 bra 	$L__BB3_200;
	setp.lt.s32 	%p96, %r209, %r634;
	mov.u32 	%r635, %r209;
	mov.u64 	%rd354, %rd180;
	@%p96 bra 	$L__BB3_200;
	setp.lt.s64 	%p97, %rd353, %rd180;
	selp.b32 	%r635, %r634, %r209, %p97;
	min.s64 	%rd354, %rd353, %rd180;
$L__BB3_200:
	ld.shared.u32 	%r212, [_ZN6thrust24THRUST_300001_SM_1000_NS8cuda_cub4core6detail5shmemE+120];
	ld.shared.u64 	%rd183, [_ZN6thrust24THRUST_300001_SM_1000_NS8cuda_cub4core6detail5shmemE+128];
	setp.lt.s32 	%p98, %r635, %r212;
	mov.u32 	%r636, %r635;
	mov.u64 	%rd355, %rd354;
	@%p98 bra 	$L__BB3_203;
	setp.lt.s32 	%p99, %r212, %r635;
	mov.u32 	%r636, %r212;
	mov.u64 	%rd355, %rd183;
	@%p99 bra 	$L__BB3_203;
	setp.lt.s64 	%p100, %rd354, %rd183;
	selp.b32 	%r636, %r635, %r212, %p100;
	min.s64 	%rd355, %rd354, %rd183;
$L__BB3_203:
	mov.u32 	%r557, %tid.x;
	setp.ne.s32 	%p227, %r557, 0;
	@%p227 bra 	$L__BB3_205;
	cvta.to.global.u64 	%rd287, %rd187;
	st.global.u32 	[%rd287], %r636;
	st.global.u64 	[%rd287+8], %rd355;
$L__BB3_205:
	ret;

}
	// .globl	_ZN6thrust24THRUST_300001_SM_1000_NS8cuda_cub4core6detail13_kernel_agentINS1_8__reduce11ReduceAgentINS0_12zip_iteratorIN4cuda3std3__45tupleIJNS0_6detail15normal_iteratorINS0_10device_ptrIiEEEENS0_17counting_iteratorIlNS0_11use_defaultESI_SI_EEEEEEEPNSB_IJilEEESM_lNS1_9__extrema9arg_min_fIilNSA_4lessIiEEEEEEJSL_SN_lSS_EEEvDpT0_
.visible .entry _ZN6thrust24THRUST_300001_SM_1000_NS8cuda_cub4core6detail13_kernel_agentINS1_8__reduce11ReduceAgentINS0_12zip_iteratorIN4cuda3std3__45tupleIJNS0_6detail15normal_iteratorINS0_10device_ptrIiEEEENS0_17counting_iteratorIlNS0_11use_defaultESI_SI_EEEEEEEPNSB_IJilEEESM_lNS1_9__extrema9arg_min_fIilNSA_4lessIiEEEEEEJSL_SN_lSS_EEEvDpT0_(
	.param .align 8 .b8 _ZN6thrust24THRUST_300001_SM_1000_NS8cuda_cub4core6detail13_kernel_agentINS1_8__reduce11ReduceAgentINS0_12zip_iteratorIN4cuda3std3__45tupleIJNS0_6detail15normal_iteratorINS0_10device_ptrIiEEEENS0_17counting_iteratorIlNS0_11use_defaultESI_SI_EEEEEEEPNSB_IJilEEESM_lNS1_9__extrema9arg_min_fIilNSA_4lessIiEEEEEEJSL_SN_lSS_EEEvDpT0__param_0[16],
	.param .u64 .ptr .align 1 _ZN6thrust24THRUST_300001_SM_1000_NS8cuda_cub4core6detail13_kernel_agentINS1_8__reduce11ReduceAgentINS0_12zip_iteratorIN4cuda3std3__45tupleIJNS0_6detail15normal_iteratorINS0_10device_ptrIiEEEENS0_17counting_iteratorIlNS0_11use_defaultESI_SI_EEEEEEEPNSB_IJilEEESM_lNS1_9__extrema9arg_min_fIilNSA_4lessIiEEEEEEJSL_SN_lSS_EEEvDpT0__param_1,
	.param .u64 _ZN6thrust24THRUST_300001_SM_1000_NS8cuda_cub4core6detail13_kernel_agentINS1_8__reduce11ReduceAgentINS0_12zip_iteratorIN4cuda3std3__45tupleIJNS0_6detail15normal_iteratorINS0_10device_ptrIiEEEENS0_17counting_iteratorIlNS0_11use_defaultESI_SI_EEEEEEEPNSB_IJilEEESM_lNS1_9__extrema9arg_min_fIilNSA_4lessIiEEEEEEJSL_SN_lSS_EEEvDpT0__param_2,
	.param .align 1 .b8 _ZN6thrust24THRUST_300001_SM_1000_NS8cuda_cub4core6detail13_kernel_agentINS1_8__reduce11ReduceAgentINS0_12zip_iteratorIN4cuda3std3__45tupleIJNS0_6detail15normal_iteratorINS0_10device_ptrIiEEEENS0_17counting_iteratorIlNS0_11use_defaultESI_SI_EEEEEEEPNSB_IJilEEESM_lNS1_9__extrema9arg_min_fIilNSA_4lessIiEEEEEEJSL_SN_lSS_EEEvDpT0__param_3[1]
)
.maxntid 256
{
	.reg .pred 	%p<222>;
	.reg .b32 	%r<632>;
	.reg .b64 	%rd<307>;

	ld.param.u64 	%rd193, [_ZN6thrust24THRUST_300001_SM_1000_NS8cuda_cub4core6detail13_kernel_agentINS1_8__reduce11ReduceAgentINS0_12zip_iteratorIN4cuda3std3__45tupleIJNS0_6detail15normal_iteratorINS0_10device_ptrIiEEEENS0_17counting_iteratorIlNS0_11use_defaultESI_SI_EEEEEEEPNSB_IJilEEESM_lNS1_9__extrema9arg_min_fIilNSA_4lessIiEEEEEEJSL_SN_lSS_EEEvDpT0__param_0+8];
	ld.param.u64 	%rd192, [_ZN6thrust24THRUST_300001_SM_1000_NS8cuda_cub4core6detail13_kernel_agentINS1_8__reduce11ReduceAgentINS0_12zip_iteratorIN4cuda3std3__45tupleIJNS0_6detail15normal_iteratorINS0_10device_ptrIiEEEENS0_17counting_iteratorIlNS0_11use_defaultESI_SI_EEEEEEEPNSB_IJilEEESM_lNS1_9__extrema9arg_min_fIilNSA_4lessIiEEEEEEJSL_SN_lSS_EEEvDpT0__param_0];
	ld.param.u64 	%rd195, [_ZN6thrust24THRUST_300001_SM_1000_NS8cuda_cub4core6detail13_kernel_agentINS1_8__reduce11ReduceAgentINS0_12zip_iteratorIN4cuda3std3__45tupleIJNS0_6detail15normal_iteratorINS0_10device_ptrIiEEEENS0_17counting_iteratorIlNS0_11use_defaultESI_SI_EEEEEEEPNSB_IJilEEESM_lNS1_9__extrema9arg_min_fIilNSA_4lessIiEEEEEEJSL_SN_lSS_EEEvDpT0__param_2];
	setp.eq.s64 	%p1, %rd195, 0;
	@%p1 bra 	$L__BB4_197;
	cvta.to.global.u64 	%rd1, %rd192;
	setp.gt.s64 	%p2, %rd195, 1279;
	@%p2 bra 	$L__BB4_112;
	cvt.u32.u64 	%r1, %rd195;
	mov.u32 	%r2, %tid.x;
	setp.ge.s32 	%p95, %r2, %r1;
	mov.b32 	%r574, 0;
	mov.b64 	%rd249, 0;
	mov.u32 	%r566, %r2;
	@%p95 bra 	$L__BB4_4;
	cvt.u64.u32 	%rd225, %r2;
	mul.wide.u32 	%rd226, %r2, 4;
	add.s64 	%rd227, %rd1, %rd226;
	add.s64 	%rd249, %rd193, %rd225;
	ld.global.u32 	%r574, [%rd227];
	add.s32 	%r566, %r2, 256;
$L__BB4_4:
	setp.ge.s32 	%p96, %r566, %r1;
	@%p96 bra 	$L__BB4_26;
	not.b32 	%r332, %r566;
	add.s32 	%r7, %r332, %r1;
	and.b32  	%r333, %r7, 768;
	setp.eq.s32 	%p97, %r333, 768;
	@%p97 bra 	$L__BB4_11;
	cvt.u64.u32 	%rd229, %r566;
	add.s64 	%rd240, %rd193, %rd229;
	mul.wide.u32 	%rd230, %r566, 4;
	add.s64 	%rd239, %rd1, %rd230;
	shr.u32 	%r334, %r7, 8;
	add.s32 	%r335, %r334, 1;
	and.b32  	%r336, %r335, 3;
	neg.s32 	%r562, %r336;
$L__BB4_7:
	.pragma "nounroll";
	mov.u64 	%rd9, %rd249;
	mov.u32 	%r11, %r574;
	ld.global.u32 	%r12, [%rd239];
	setp.lt.s32 	%p98, %r11, %r12;
	@%p98 bra 	$L__BB4_10;
	setp.lt.s32 	%p99, %r12, %r11;
	mov.u64 	%rd249, %rd240;
	mov.u32 	%r574, %r12;
	@%p99 bra 	$L__BB4_10;
	setp.lt.s64 	%p100, %rd9, %rd240;
	min.s64 	%rd249, %rd9, %rd240;
	selp.b32 	%r574, %r11, %r12, %p100;
$L__BB4_10:
	add.s32 	%r566, %r566, 256;
	add.s64 	%rd240, %rd240, 256;
	add.s64 	%rd239, %rd239, 1024;
	add.s32 	%r562, %r562, 1;
	setp.ne.s32 	%p101, %r562, 0;
	@%p101 bra 	$L__BB4_7;
$L__BB4_11:
	setp.lt.u32 	%p102, %r7, 768;
	@%p102 bra 	$L__BB4_26;
	add.s32 	%r569, %r566, 512;
$L__BB4_13:
	mov.u32 	%r21, %r569;
	add.s32 	%r337, %r21, -512;
	cvt.s64.s32 	%rd231, %r337;
	mul.wide.s32 	%rd232, %r337, 4;
	add.s64 	%rd17, %rd1, %rd232;
	add.s64 	%rd18, %rd193, %rd231;
	ld.global.u32 	%r23, [%rd17];
	setp.lt.s32 	%p103, %r574, %r23;
	mov.u64 	%rd246, %rd249;
	mov.u32 	%r571, %r574;
	@%p103 bra 	$L__BB4_16;
	setp.lt.s32 	%p104, %r23, %r574;
	mov.u64 	%rd246, %rd18;
	mov.u32 	%r571, %r23;
	@%p104 bra 	$L__BB4_16;
	setp.lt.s64 	%p105, %rd249, %rd18;
	min.s64 	%rd246, %rd249, %rd18;
	selp.b32 	%r571, %r574, %r23, %p105;
$L__BB4_16:
	add.s32 	%r338, %r21, -256;
	cvt.s64.s32 	%rd233, %r338;
	add.s64 	%rd21, %rd193, %rd233;
	ld.global.u32 	%r26, [%rd17+1024];
	setp.lt.s32 	%p106, %r571, %r26;
	mov.u64 	%rd247, %rd246;
	mov.u32 	%r572, %r571;
	@%p106 bra 	$L__BB4_19;
	setp.lt.s32 	%p107, %r26, %r571;
	mov.u64 	%rd247, %rd21;
	mov.u32 	%r572, %r26;
	@%p107 bra 	$L__BB4_19;
	setp.lt.s64 	%p108, %rd246, %rd21;
	min.s64 	%rd247, %rd246, %rd21;
	selp.b32 	%r572, %r571, %r26, %p108;
$L__BB4_19:
	cvt.s64.s32 	%rd234, %r21;
	add.s64 	%rd24, %rd193, %rd234;
	ld.global.u32 	%r29, [%rd17+2048];
	setp.lt.s32 	%p109, %r572, %r29;
	mov.u64 	%rd248, %rd247;
	mov.u32 	%r573, %r572;
	@%p109 bra 	$L__BB4_22;
	setp.lt.s32 	%p110, %r29, %r572;
	mov.u64 	%rd248, %rd24;
	mov.u32 	%r573, %r29;
	@%p110 bra 	$L__BB4_22;
	setp.lt.s64 	%p111, %rd247, %rd24;
	min.s64 	%rd248, %rd247, %rd24;
	selp.b32 	%r573, %r572, %r29, %p111;
$L__BB4_22:
	add.s32 	%r339, %r21, 256;
	cvt.s64.s32 	%rd235, %r339;
	add.s64 	%rd27, %rd193, %rd235;
	ld.global.u32 	%r32, [%rd17+3072];
	setp.lt.s32 	%p112, %r573, %r32;
	mov.u64 	%rd249, %rd248;
	mov.u32 	%r574, %r573;
	@%p112 bra 	$L__BB4_25;
	setp.lt.s32 	%p113, %r32, %r573;
	mov.u64 	%rd249, %rd27;
	mov.u32 	%r574, %r32;
	@%p113 bra 	$L__BB4_25;
	setp.lt.s64 	%p114, %rd248, %rd27;
	min.s64 	%rd249, %rd248, %rd27;
	selp.b32 	%r574, %r573, %r32, %p114;
$L__BB4_25:
	add.s32 	%r569, %r21, 1024;
	add.s32 	%r340, %r21, 512;
	setp.lt.s32 	%p115, %r340, %r1;
	@%p115 bra 	$L__BB4_13;
$L__BB4_26:
	setp.lt.s32 	%p116, %r1, 256;
	@%p116 bra 	$L__BB4_66;
	// begin inline asm
	mov.u32 %r454, %laneid;
	// end inline asm
	mov.b32 	%r472, 1;
	mov.b32 	%r473, 31;
	mov.b32 	%r474, -1;
	// begin inline asm
	shfl.sync.down.b32 %r455, %r574, %r472, %r473, %r474;
	// end inline asm
	// begin inline asm
	shfl.sync.down.b32 %r460, %r461, %r472, %r473, %r474;
	// end inline asm
	mov.b64 	{%r466, %r471}, %rd249;
	// begin inline asm
	shfl.sync.down.b32 %r465, %r466, %r472, %r473, %r474;
	// end inline asm
	// begin inline asm
	shfl.sync.down.b32 %r470, %r471, %r472, %r473, %r474;
	// end inline asm
	mov.b64 	%rd31, {%r465, %r470};
	setp.gt.s32 	%p173, %r454, 30;
	setp.lt.s32 	%p174, %r574, %r455;
	or.pred  	%p175, %p173, %p174;
	mov.u64 	%rd251, %rd249;
	mov.u32 	%r576, %r574;
	@%p175 bra 	$L__BB4_30;
	setp.lt.s32 	%p176, %r455, %r574;
	mov.u64 	%rd251, %rd31;
	mov.u32 	%r576, %r455;
	@%p176 bra 	$L__BB4_30;
	setp.lt.s64 	%p177, %rd249, %rd31;
	min.s64 	%rd251, %rd249, %rd31;
	selp.b32 	%r576, %r574, %r455, %p177;
$L__BB4_30:
	mov.b32 	%r492, 2;
	mov.b32 	%r493, 31;
	mov.b32 	%r494, -1;
	// begin inline asm
	shfl.sync.down.b32 %r475, %r576, %r492, %r493, %r494;
	// end inline asm
	// begin inline asm
	shfl.sync.down.b32 %r480, %r481, %r492, %r493, %r494;
	// end inline asm
	mov.b64 	{%r486, %r491}, %rd251;
	// begin inline asm
	shfl.sync.down.b32 %r485, %r486, %r492, %r493, %r494;
	// end inline asm
	// begin inline asm
	shfl.sync.down.b32 %r490, %r491, %r492, %r493, %r494;
	// end inline asm
	mov.b64 	%rd34, {%r485, %r490};
	setp.gt.s32 	%p178, %r454, 29;
	setp.lt.s32 	%p179, %r576, %r475;
	or.pred  	%p180, %p178, %p179;
	mov.u64 	%rd252, %rd251;
	mov.u32 	%r577, %r576;
	@%p180 bra 	$L__BB4_33;
	setp.lt.s32 	%p181, %r475, %r576;
	mov.u64 	%rd252, %rd34;
	mov.u32 	%r577, %r475;
	@%p181 bra 	$L__BB4_33;
	setp.lt.s64 	%p182, %rd251, %rd34;
	min.s64 	%rd252, %rd251, %rd34;
	selp.b32 	%r577, %r576, %r475, %p182;
$L__BB4_33:
	mov.b32 	%r512, 4;
	mov.b32 	%r513, 31;
	mov.b32 	%r514, -1;
	// begin inline asm
	shfl.sync.down.b32 %r495, %r577, %r512, %r513, %r514;
	// end inline asm
	// begin inline asm
	shfl.sync.down.b32 %r500, %r501, %r512, %r513, %r514;
	// end inline asm
	mov.b64 	{%r506, %r511}, %rd252;
	// begin inline asm
	shfl.sync.down.b32 %r505, %r506, %r512, %r513, %r514;
	// end inline asm
	// begin inline asm
	shfl.sync.down.b32 %r510, %r511, %r512, %r513, %r514;
	// end inline asm
	mov.b64 	%rd37, {%r505, %r510};
	setp.gt.s32 	%p183, %r454, 27;
	setp.lt.s32 	%p184, %r577, %r495;
	or.pred  	%p185, %p183, %p184;
	mov.u64 	%rd253, %rd252;
	mov.u32 	%r578, %r577;
	@%p185 bra 	$L__BB4_36;
	setp.lt.s32 	%p186, %r495, %r577;
	mov.u64 	%rd253, %rd37;
	mov.u32 	%r578, %r495;
	@%p186 bra 	$L__BB4_36;
	setp.lt.s64 	%p187, %rd252, %rd37;
	min.s64 	%rd253, %rd252, %rd37;
	selp.b32 	%r578, %r577, %r495, %p187;
$L__BB4_36:
	mov.b32 	%r532, 8;
	mov.b32 	%r533, 31;
	mov.b32 	%r534, -1;
	// begin inline asm
	shfl.sync.down.b32 %r515, %r578, %r532, %r533, %r534;
	// end inline asm
	// begin inline asm
	shfl.sync.down.b32 %r520, %r521, %r532, %r533, %r534;
	// end inline asm
	mov.b64 	{%r526, %r531}, %rd253;
	// begin inline asm
	shfl.sync.down.b32 %r525, %r526, %r532, %r533, %r534;
	// end inline asm
	// begin inline asm
	shfl.sync.down.b32 %r530, %r531, %r532, %r533, %r534;
	// end inline asm
	mov.b64 	%rd40, {%r525, %r530};
	setp.gt.s32 	%p188, %r454, 23;
	setp.lt.s32 	%p189, %r578, %r515;
	or.pred  	%p190, %p188, %p189;
	mov.u64 	%rd254, %rd253;
	mov.u32 	%r579, %r578;
	@%p190 bra 	$L__BB4_39;
	setp.lt.s32 	%p191, %r515, %r578;
	mov.u64 	%rd254, %rd40;
	mov.u32 	%r579, %r515;
	@%p191 bra 	$L__BB4_39;
	setp.lt.s64 	%p192, %rd253, %rd40;
	min.s64 	%rd254, %rd253, %rd40;
	selp.b32 	%r579, %r578, %r515, %p192;
$L__BB4_39:
	mov.b32 	%r552, 16;
	mov.b32 	%r553, 31;
	mov.b32 	%r554, -1;
	// begin inline asm
	shfl.sync.down.b32 %r535, %r579, %r552, %r553, %r554;
	// end inline asm
	// begin inline asm
	shfl.sync.down.b32 %r540, %r541, %r552, %r553, %r554;
	// end inline asm
	mov.b64 	{%r546, %r551}, %rd254;
	// begin inline asm
	shfl.sync.down.b32 %r545, %r546, %r552, %r553, %r554;
	// end inline asm
	// begin inline asm
	shfl.sync.down.b32 %r550, %r551, %r552, %r553, %r554;
	// end inline asm
	mov.b64 	%rd43, {%r545, %r550};
	setp.gt.s32 	%p193, %r454, 15;
	setp.lt.s32 	%p194, %r579, %r535;
	or.pred  	%p195, %p193, %p194;
	mov.u64 	%rd306, %rd254;
	mov.u32 	%r631, %r579;
	@%p195 bra 	$L__BB4_42;
	setp.lt.s32 	%p196, %r535, %r579;
	mov.u64 	%rd306, %rd43;
	mov.u32 	%r631, %r535;
	@%p196 bra 	$L__BB4_42;
	setp.lt.s64 	%p197, %rd254, %rd43;
	min.s64 	%rd306, %rd254, %rd43;
	selp.b32 	%r631, %r579, %r535, %p197;
$L__BB4_42:
	setp.ne.s32 	%p198, %r454, 0;
	@%p198 bra 	$L__BB4_44;
	shr.u32 	%r555, %r2, 1;
	and.b32  	%r556, %r555, 496;
	mov.u32 	%r557, _ZN6thrust24THRUST_300001_SM_1000_NS8cuda_cub4core6detail5shmemE;
	add.s32 	%r558, %r557, %r556;
	st.shared.u32 	[%r558+8], %r631;
	st.shared.u64 	[%r558+16], %rd306;
$L__BB4_44:
	bar.sync 	0;
	setp.ne.s32 	%p199, %r2, 0;
	@%p199 bra 	$L__BB4_195;
	ld.shared.u32 	%r53, [_ZN6thrust24THRUST_300001_SM_1000_NS8cuda_cub4core6detail5shmemE+24];
	ld.shared.u64 	%rd46, [_ZN6thrust24THRUST_300001_SM_1000_NS8cuda_cub4core6detail5shmemE+32];
	setp.lt.s32 	%p200, %r631, %r53;
	mov.u64 	%rd256, %rd306;
	mov.u32 	%r581, %r631;
	@%p200 bra 	$L__BB4_48;
	setp.lt.s32 	%p201, %r53, %r631;
	mov.u64 	%rd256, %rd46;
	mov.u32 	%r581, %r53;
	@%p201 bra 	$L__BB4_48;
	setp.lt.s64 	%p202, %rd306, %rd46;
	min.s64 	%rd256, %rd306, %rd46;
	selp.b32 	%r581, %r631, %r53, %p202;
$L__BB4_48:
	ld.shared.u32 	%r56, [_ZN6thrust24THRUST_300001_SM_1000_NS8cuda_cub4core6detail5shmemE+40];
	ld.shared.u64 	%rd49, [_ZN6thrust24THRUST_300001_SM_1000_NS8cuda_cub4core6detail5shmemE+48];
	setp.lt.s32 	%p203, %r581, %r56;
	mov.u64 	%rd257, %rd256;
	mov.u32 	%r582, %r581;
	@%p203 bra 	$L__BB4_51;
	setp.lt.s32 	%p204, %r56, %r581;
	mov.u64 	%rd257, %rd49;
	mov.u32 	%r582, %r56;
	@%p204 bra 	$L__BB4_51;
	setp.lt.s64 	%p205, %rd256, %rd49;
	min.s64 	%rd257, %rd256, %rd49;
	selp.b32 	%r582, %r581, %r56, %p205;
$L__BB4_51:
	ld.shared.u32 	%r59, [_ZN6thrust24THRUST_300001_SM_1000_NS8cuda_cub4core6detail5shmemE+56];
	ld.shared.u64 	%rd52, [_ZN6thrust24THRUST_300001_SM_1000_NS8cuda_cub4core6detail5shmemE+64];
	setp.lt.s32 	%p206, %r582, %r59;
	mov.u64 	%rd258, %rd257;
	mov.u32 	%r583, %r582;
	@%p206 bra 	$L__BB4_54;
	setp.lt.s32 	%p207, %r59, %r582;
	mov.u64 	%rd258, %rd52;
	mov.u32 	%r583, %r59;
	@%p207 bra 	$L__BB4_54;
	setp.lt.s64 	%p208, %rd257, %rd52;
	min.s64 	%rd258, %rd257, %rd52;
	selp.b32 	%r583, %r582, %r59, %p208;
$L__BB4_54:
	ld.shared.u32 	%r62, [_ZN6thrust24THRUST_300001_SM_1000_NS8cuda_cub4core6detail5shmemE+72];
	ld.shared.u64 	%rd55, [_ZN6thrust24THRUST_300001_SM_1000_NS8cuda_cub4core6detail5shmemE+80];
	setp.lt.s32 	%p209, %r583, %r62;
	mov.u64 	%rd259, %rd258;
	mov.u32 	%r584, %r583;
	@%p209 bra 	$L__BB4_57;
	setp.lt.s32 	%p210, %r62, %r583;
	mov.u64 	%rd259, %rd55;
	mov.u32 	%r584, %r62;
	@%p210 bra 	$L__BB4_57;
	setp.lt.s64 	%p211, %rd258, %rd55;
	min.s64 	%rd259, %rd258, %rd55;
	selp.b32 	%r584, %r583, %r62, %p211;
$L__BB4_57:
	ld.shared.u32 	%r65, [_ZN6thrust24THRUST_300001_SM_1000_NS8cuda_cub4core6detail5shmemE+88];
	ld.shared.u64 	%rd58, [_ZN6thrust24THRUST_300001_SM_1000_NS8cuda_cub4core6detail5shmemE+96];
	setp.lt.s32 	%p212, %r584, %r65;
	mov.u64 	%rd260, %rd259;
	mov.u32 	%r585, %r584;
	@%p212 bra 	$L__BB4_60;
	setp.lt.s32 	%p213, %r65, %r584;
	mov.u64 	%rd260, %rd58;
	mov.u32 	%r585, %r65;
	@%p213 bra 	$L__BB4_60;
	setp.lt.s64 	%p214, %rd259, %rd58;
	min.s64 	%rd260, %rd259, %rd58;
	selp.b32 	%r585, %r584, %r65, %p214;
$L__BB4_60:
	ld.shared.u32 	%r68, [_ZN6thrust24THRUST_300001_SM_1000_NS8cuda_cub4core6detail5shmemE+104];
	ld.shared.u64 	%rd61, [_ZN6thrust24THRUST_300001_SM_1000_NS8cuda_cub4core6detail5shmemE+112];
	setp.lt.s32 	%p215, %r585, %r68;
	mov.u64 	%rd261, %rd260;
	mov.u32 	%r586, %r585;
	@%p215 bra 	$L__BB4_63;
	setp.lt.s32 	%p216, %r68, %r585;
	mov.u64 	%rd261, %rd61;
	mov.u32 	%r586, %r68;
	@%p216 bra 	$L__BB4_63;
	setp.lt.s64 	%p217, %rd260, %rd61;
	min.s64 	%rd261, %rd260, %rd61;
	selp.b32 	%r586, %r585, %r68, %p217;
$L__BB4_63:
	ld.shared.u32 	%r71, [_ZN6thrust24THRUST_300001_SM_1000_NS8cuda_cub4core6detail5shmemE+120];
	ld.shared.u64 	%rd64, [_ZN6thrust24THRUST_300001_SM_1000_NS8cuda_cub4core6detail5shmemE+128];
	setp.lt.s32 	%p218, %r586, %r71;
	mov.u32 	%r631, %r586;
	mov.u64 	%rd306, %rd261;
	@%p218 bra 	$L__BB4_195;
	setp.lt.s32 	%p219, %r71, %r586;
	mov.u32 	%r631, %r71;
	mov.u64 	%rd306, %rd64;
	@%p219 bra 	$L__BB4_195;
	setp.lt.s64 	%p220, %rd261, %rd64;
	min.s64 	%rd306, %rd261, %rd64;
	selp.b32 	%r631, %r586, %r71, %p220;
	bra.uni 	$L__BB4_195;
$L__BB4_66:
	// begin inline asm
	mov.u32 %r341, %laneid;
	// end inline asm
	and.b32  	%r362, %r2, 992;
	add.s32 	%r363, %r362, 32;
	setp.gt.s32 	%p117, %r363, %r1;
	not.b32 	%r364, %r362;
	add.s32 	%r365, %r1, %r364;
	selp.b32 	%r360, %r365, 31, %p117;
	mov.b32 	%r359, 1;
	mov.b32 	%r361, -1;
	// begin inline asm
	shfl.sync.down.b32 %r342, %r574, %r359, %r360, %r361;
	// end inline asm
	// begin inline asm
	shfl.sync.down.b32 %r347, %r348, %r359, %r360, %r361;
	// end inline asm
	mov.b64 	{%r353, %r358}, %rd249;
	// begin inline asm
	shfl.sync.down.b32 %r352, %r353, %r359, %r360, %r361;
	// end inline asm
	// begin inline asm
	shfl.sync.down.b32 %r357, %r358, %r359, %r360, %r361;
	// end inline asm
	mov.b64 	%rd66, {%r352, %r357};
	setp.ge.s32 	%p118, %r341, %r360;
	setp.lt.s32 	%p119, %r574, %r342;
	or.pred  	%p120, %p118, %p119;
	mov.u32 	%r587, %r574;
	mov.u64 	%rd262, %rd249;
	@%p120 bra 	$L__BB4_69;
	setp.lt.s32 	%p121, %r342, %r574;
	mov.u32 	%r587, %r342;
	mov.u64 	%rd262, %rd66;
	@%p121 bra 	$L__BB4_69;
	setp.lt.s64 	%p122, %rd249, %rd66;
	selp.b32 	%r587, %r574, %r342, %p122;
	min.s64 	%rd262, %rd249, %rd66;
$L__BB4_69:
	mov.b32 	%r383, 2;
	mov.b32 	%r385, -1;
	// begin inline asm
	shfl.sync.down.b32 %r366, %r587, %r383, %r360, %r385;
	// end inline asm
	// begin inline asm
	shfl.sync.down.b32 %r371, %r372, %r383, %r360, %r385;
	// end inline asm
	mov.b64 	{%r377, %r382}, %rd262;
	// begin inline asm
	shfl.sync.down.b32 %r376, %r377, %r383, %r360, %r385;
	// end inline asm
	// begin inline asm
	shfl.sync.down.b32 %r381, %r382, %r383, %r360, %r385;
	// end inline asm
	mov.b64 	%rd69, {%r376, %r381};
	add.s32 	%r386, %r341, 2;
	setp.gt.s32 	%p123, %r386, %r360;
	setp.lt.s32 	%p124, %r587, %r366;
	or.pred  	%p125, %p123, %p124;
	mov.u32 	%r588, %r587;
	mov.u64 	%rd263, %rd262;
	@%p125 bra 	$L__BB4_72;
	setp.lt.s32 	%p126, %r366, %r587;
	mov.u32 	%r588, %r366;
	mov.u64 	%rd263, %rd69;
	@%p126 bra 	$L__BB4_72;
	setp.lt.s64 	%p127, %rd262, %rd69;
	selp.b32 	%r588, %r587, %r366, %p127;
	min.s64 	%rd263, %rd262, %rd69;
$L__BB4_72:
	mov.b32 	%r404, 4;
	mov.b32 	%r406, -1;
	// begin inline asm
	shfl.sync.down.b32 %r387, %r588, %r404, %r360, %r406;
	// end inline asm
	// begin inline asm
	shfl.sync.down.b32 %r392, %r393, %r404, %r360, %r406;
	// end inline asm
	mov.b64 	{%r398, %r403}, %rd263;
	// begin inline asm
	shfl.sync.down.b32 %r397, %r398, %r404, %r360, %r406;
	// end inline asm
	// begin inline asm
	shfl.sync.down.b32 %r402, %r403, %r404, %r360, %r406;
	// end inline asm
	mov.b64 	%rd72, {%r397, %r402};
	add.s32 	%r407, %r341, 4;
	setp.gt.s32 	%p128, %r407, %r360;
	setp.lt.s32 	%p129, %r588, %r387;
	or.pred  	%p130, %p128, %p129;
	mov.u32 	%r589, %r588;
	mov.u64 	%rd264, %rd263;
	@%p130 bra 	$L__BB4_75;
	setp.lt.s32 	%p131, %r387, %r588;
	mov.u32 	%r589, %r387;
	mov.u64 	%rd264, %rd72;
	@%p131 bra 	$L__BB4_75;
	setp.lt.s64 	%p132, %rd263, %rd72;
	selp.b32 	%r589, %r588, %r387, %p132;
	min.s64 	%rd264, %rd263, %rd72;
$L__BB4_75:
	mov.b32 	%r425, 8;
	mov.b32 	%r427, -1;
	// begin inline asm
	shfl.sync.down.b32 %r408, %r589, %r425, %r360, %r427;
	// end inline asm
	// begin inline asm
	shfl.sync.down.b32 %r413, %r414, %r425, %r360, %r427;
	// end inline asm
	mov.b64 	{%r419, %r424}, %rd264;
	// begin inline asm
	shfl.sync.down.b32 %r418, %r419, %r425, %r360, %r427;
	// end inline asm
	// begin inline asm
	shfl.sync.down.b32 %r423, %r424, %r425, %r360, %r427;
	// end inline asm
	mov.b64 	%rd75, {%r418, %r423};
	add.s32 	%r428, %r341, 8;
	setp.gt.s32 	%p133, %r428, %r360;
	setp.lt.s32 	%p134, %r589, %r408;
	or.pred  	%p135, %p133, %p134;
	mov.u32 	%r590, %r589;
	mov.u64 	%rd265, %rd264;
	@%p135 bra 	$L__BB4_78;
	setp.lt.s32 	%p136, %r408, %r589;
	mov.u32 	%r590, %r408;
	mov.u64 	%rd265, %rd75;
	@%p136 bra 	$L__BB4_78;
	setp.lt.s64 	%p137, %rd264, %rd75;
	selp.b32 	%r590, %r589, %r408, %p137;
	min.s64 	%rd265, %rd264, %rd75;
$L__BB4_78:
	mov.b32 	%r446, 16;
	mov.b32 	%r448, -1;
	// begin inline asm
	shfl.sync.down.b32 %r429, %r590, %r446, %r360, %r448;
	// end inline asm
	// begin inline asm
	shfl.sync.down.b32 %r434, %r435, %r446, %r360, %r448;
	// end inline asm
	mov.b64 	{%r440, %r445}, %rd265;
	// begin inline asm
	shfl.sync.down.b32 %r439, %r440, %r446, %r360, %r448;
	// end inline asm
	// begin inline asm
	shfl.sync.down.b32 %r444, %r445, %r446, %r360, %r448;
	// end inline asm
	mov.b64 	%rd78, {%r439, %r444};
	add.s32 	%r449, %r341, 16;
	setp.gt.s32 	%p138, %r449, %r360;
	setp.lt.s32 	%p139, %r590, %r429;
	or.pred  	%p140, %p138, %p139;
	mov.u32 	%r631, %r590;
	mov.u64 	%rd306, %rd265;
	@%p140 bra 	$L__BB4_81;
	setp.lt.s32 	%p141, %r429, %r590;
	mov.u32 	%r631, %r429;
	mov.u64 	%rd306, %rd78;
	@%p141 bra 	$L__BB4_81;
	setp.lt.s64 	%p142, %rd265, %rd78;
	selp.b32 	%r631, %r590, %r429, %p142;
	min.s64 	%rd306, %rd265, %rd78;
$L__BB4_81:
	setp.ne.s32 	%p143, %r341, 0;
	@%p143 bra 	$L__BB4_83;
	shr.u32 	%r450, %r2, 1;
	and.b32  	%r451, %r450, 496;
	mov.u32 	%r452, _ZN6thrust24THRUST_300001_SM_1000_NS8cuda_cub4core6detail5shmemE;
	add.s32 	%r453, %r452, %r451;
	st.shared.u32 	[%r453+8], %r631;
	st.shared.u64 	[%r453+16], %rd306;
$L__BB4_83:
	bar.sync 	0;
	setp.ne.s32 	%p144, %r2, 0;
	@%p144 bra 	$L__BB4_195;
	setp.lt.s32 	%p145, %r1, 33;
	mov.u32 	%r592, %r631;
	mov.u64 	%rd267, %rd306;
	@%p145 bra 	$L__BB4_88;
	ld.shared.u32 	%r90, [_ZN6thrust24THRUST_300001_SM_1000_NS8cuda_cub4core6detail5shmemE+24];
	ld.shared.u64 	%rd81, [_ZN6thrust24THRUST_300001_SM_1000_NS8cuda_cub4core6detail5shmemE+32];
	setp.lt.s32 	%p146, %r631, %r90;
	mov.u32 	%r592, %r631;
	mov.u64 	%rd267, %rd306;
	@%p146 bra 	$L__BB4_88;
	setp.lt.s32 	%p147, %r90, %r631;
	mov.u32 	%r592, %r90;
	mov.u64 	%rd267, %rd81;
	@%p147 bra 	$L__BB4_88;
	setp.lt.s64 	%p148, %rd306, %rd81;
	selp.b32 	%r592, %r631, %r90, %p148;
	min.s64 	%rd267, %rd306, %rd81;
$L__BB4_88:
	setp.lt.s32 	%p149, %r1, 65;
	mov.u32 	%r593, %r592;
	mov.u64 	%rd268, %rd267;
	@%p149 bra 	$L__BB4_92;
	ld.shared.u32 	%r93, [_ZN6thrust24THRUST_300001_SM_1000_NS8cuda_cub4core6detail5shmemE+40];
	ld.shared.u64 	%rd84, [_ZN6thrust24THRUST_300001_SM_1000_NS8cuda_cub4core6detail5shmemE+48];
	setp.lt.s32 	%p150, %r592, %r93;
	mov.u32 	%r593, %r592;
	mov.u64 	%rd268, %rd267;
	@%p150 bra 	$L__BB4_92;
	setp.lt.s32 	%p151, %r93, %r592;
	mov.u32 	%r593, %r93;
	mov.u64 	%rd268, %rd84;
	@%p151 bra 	$L__BB4_92;
	setp.lt.s64 	%p152, %rd267, %rd84;
	selp.b32 	%r593, %r592, %r93, %p152;
	min.s64 	%rd268, %rd267, %rd84;
$L__BB4_92:
	setp.lt.s32 	%p153, %r1, 97;
	mov.u32 	%r594, %r593;
	mov.u64 	%rd269, %rd268;
	@%p153 bra 	$L__BB4_96;
	ld.shared.u32 	%r96, [_ZN6thrust24THRUST_300001_SM_1000_NS8cuda_cub4core6detail5shmemE+56];
	ld.shared.u64 	%rd87, [_ZN6thrust24THRUST_300001_SM_1000_NS8cuda_cub4core6detail5shmemE+64];
	setp.lt.s32 	%p154, %r593, %r96;
	mov.u32 	%r594, %r593;
	mov.u64 	%rd269, %rd268;
	@%p154 bra 	$L__BB4_96;
	setp.lt.s32 	%p155, %r96, %r593;
	mov.u32 	%r594, %r96;
	mov.u64 	%rd269, %rd87;
	@%p155 bra 	$L__BB4_96;
	setp.lt.s64 	%p156, %rd268, %rd87;
	selp.b32 	%r594, %r593, %r96, %p156;
	min.s64 	%rd269, %rd268, %rd87;
$L__BB4_96:
	setp.lt.s32 	%p157, %r1, 129;
	mov.u32 	%r595, %r594;
	mov.u64 	%rd270, %rd269;
	@%p157 bra 	$L__BB4_100;
	ld.shared.u32 	%r99, [_ZN6thrust24THRUST_300001_SM_1000_NS8cuda_cub4core6detail5shmemE+72];
	ld.shared.u64 	%rd90, [_ZN6thrust24THRUST_300001_SM_1000_NS8cuda_cub4core6detail5shmemE+80];
	setp.lt.s32 	%p158, %r594, %r99;
	mov.u32 	%r595, %r594;
	mov.u64 	%rd270, %rd269;
	@%p158 bra 	$L__BB4_100;
	setp.lt.s32 	%p159, %r99, %r594;
	mov.u32 	%r595, %r99;
	mov.u64 	%rd270, %rd90;
	@%p159 bra 	$L__BB4_100;
	setp.lt.s64 	%p160, %rd269, %rd90;
	selp.b32 	%r595, %r594, %r99, %p160;
	min.s64 	%rd270, %rd269, %rd90;
$L__BB4_100:
	setp.lt.s32 	%p161, %r1, 161;
	mov.u32 	%r596, %r595;
	mov.u64 	%rd271, %rd270;
	@%p161 bra 	$L__BB4_104;
	ld.shared.u32 	%r102, [_ZN6thrust24THRUST_300001_SM_1000_NS8cuda_cub4core6detail5shmemE+88];
	ld.shared.u64 	%rd93, [_ZN6thrust24THRUST_300001_SM_1000_NS8cuda_cub4core6detail5shmemE+96];
	setp.lt.s32 	%p162, %r595, %r102;
	mov.u32 	%r596, %r595;
	mov.u64 	%rd271, %rd270;
	@%p162 bra 	$L__BB4_104;
	setp.lt.s32 	%p163, %r102, %r595;
	mov.u32 	%r596, %r102;
	mov.u64 	%rd271, %rd93;
	@%p163 bra 	$L__BB4_104;
	setp.lt.s64 	%p164, %rd270, %rd93;
	selp.b32 	%r596, %r595, %r102, %p164;
	min.s64 	%rd271, %rd270, %rd93;
$L__BB4_104:
	setp.lt.s32 	%p165, %r1, 193;
	mov.u32 	%r597, %r596;
	mov.u64 	%rd272, %rd271;
	@%p165 bra 	$L__BB4_108;
	ld.shared.u32 	%r105, [_ZN6thrust24THRUST_300001_SM_1000_NS8cuda_cub4core6detail5shmemE+104];
	ld.shared.u64 	%rd96, [_ZN6thrust24THRUST_300001_SM_1000_NS8cuda_cub4core6detail5shmemE+112];
	setp.lt.s32 	%p166, %r596, %r105;
	mov.u32 	%r597, %r596;
	mov.u64 	%rd272, %rd271;
	@%p166 bra 	$L__BB4_108;
	setp.lt.s32 	%p167, %r105, %r596;
	mov.u32 	%r597, %r105;
	mov.u64 	%rd272, %rd96;
	@%p167 bra 	$L__BB4_108;
	setp.lt.s64 	%p168, %rd271, %rd96;
	selp.b32 	%r597, %r596, %r105, %p168;
	min.s64 	%rd272, %rd271, %rd96;
$L__BB4_108:
	setp.lt.s32 	%p169, %r1, 225;
	mov.u32 	%r631, %r597;
	mov.u64 	%rd306, %rd272;
	@%p169 bra 	$L__BB4_195;
	ld.shared.u32 	%r108, [_ZN6thrust24THRUST_300001_SM_1000_NS8cuda_cub4core6detail5shmemE+120];
	ld.shared.u64 	%rd99, [_ZN6thrust24THRUST_300001_SM_1000_NS8cuda_cub4core6detail5shmemE+128];
	setp.lt.s32 	%p170, %r597, %r108;
	mov.u32 	%r631, %r597;
	mov.u64 	%rd306, %rd272;
	@%p170 bra 	$L__BB4_195;
	setp.lt.s32 	%p171, %r108, %r597;
	mov.u32 	%r631, %r108;
	mov.u64 	%rd306, %rd99;
	@%p171 bra 	$L__BB4_195;
	setp.lt.s64 	%p172, %rd272, %rd99;
	selp.b32 	%r631, %r597, %r108, %p172;
	min.s64 	%rd306, %rd272, %rd99;
	bra.uni 	$L__BB4_195;
$L__BB4_112:
	mov.u32 	%r110, %tid.x;
	cvt.u64.u32 	%rd101, %r110;
	mul.wide.u32 	%rd196, %r110, 4;
	add.s64 	%rd102, %rd1, %rd196;
	ld.global.u32 	%r200, [%rd102];
	add.s32 	%r201, %r110, 256;
	cvt.u64.u32 	%rd197, %r201;
	ld.global.u32 	%r202, [%rd102+1024];
	add.s32 	%r203, %r110, 512;
	cvt.u64.u32 	%rd198, %r203;
	ld.global.u32 	%r204, [%rd102+2048];
	add.s32 	%r205, %r110, 768;
	cvt.u64.u32 	%rd199, %r205;
	ld.global.u32 	%r206, [%rd102+3072];
	or.b32  	%r207, %r110, 1024;
	cvt.u64.u32 	%rd103, %r207;
	add.s64 	%rd104, %rd193, %rd103;
	ld.global.u32 	%r111, [%rd102+4096];
	setp.lt.s32 	%p3, %r202, %r200;
	min.s32 	%r208, %r202, %r200;
	selp.b64 	%rd200, %rd197, %rd101, %p3;
	setp.lt.s32 	%p4, %r204, %r208;
	min.s32 	%r209, %r204, %r208;
	selp.b64 	%rd201, %rd198, %rd200, %p4;
	setp.lt.s32 	%p5, %r206, %r209;
	min.s32 	%r112, %r206, %r209;
	selp.b64 	%rd105, %rd199, %rd201, %p5;
	add.s64 	%rd106, %rd193, %rd105;
	setp.lt.s32 	%p6, %r112, %r111;
	mov.u32 	%r618, %r112;
	mov.u64 	%rd293, %rd106;
	@%p6 bra 	$L__BB4_115;
	setp.lt.s32 	%p7, %r111, %r112;
	mov.u32 	%r618, %r111;
	mov.u64 	%rd293, %rd104;
	@%p7 bra 	$L__BB4_115;
	setp.lt.u64 	%p8, %rd105, %rd103;
	selp.b32 	%r618, %r112, %r111, %p8;
	selp.b64 	%rd293, %rd106, %rd104, %p8;
$L__BB4_115:
	setp.lt.u64 	%p9, %rd195, 2560;
	mov.b64 	%rd282, 1280;
	@%p9 bra 	$L__BB4_133;
	mov.b64 	%rd282, 1280;
$L__BB4_117:
	mov.u64 	%rd109, %rd282;
	add.s64 	%rd204, %rd109, %rd101;
	shl.b64 	%rd205, %rd109, 2;
	add.s64 	%rd206, %rd102, %rd205;
	add.s64 	%rd111, %rd204, %rd193;
	ld.global.u32 	%r116, [%rd206];
	ld.global.u32 	%r117, [%rd206+1024];
	add.s64 	%rd112, %rd111, 512;
	ld.global.u32 	%r118, [%rd206+2048];
	add.s64 	%rd113, %rd111, 768;
	ld.global.u32 	%r119, [%rd206+3072];
	ld.global.u32 	%r120, [%rd206+4096];
	setp.lt.s32 	%p10, %r618, %r116;
	mov.u32 	%r600, %r618;
	mov.u64 	%rd276, %rd293;
	@%p10 bra 	$L__BB4_120;
	setp.lt.s32 	%p11, %r116, %r618;
	mov.u32 	%r600, %r116;
	mov.u64 	%rd276, %rd111;
	@%p11 bra 	$L__BB4_120;
	setp.lt.s64 	%p12, %rd293, %rd111;
	selp.b32 	%r600, %r618, %r116, %p12;
	min.s64 	%rd276, %rd293, %rd111;
$L__BB4_120:
	setp.lt.s32 	%p13, %r600, %r117;
	mov.u32 	%r601, %r600;
	mov.u64 	%rd277, %rd276;
	@%p13 bra 	$L__BB4_123;
	add.s64 	%rd208, %rd204, %rd193;
	add.s64 	%rd277, %rd208, 256;
	setp.lt.s32 	%p14, %r117, %r600;
	mov.u32 	%r601, %r117;
	@%p14 bra 	$L__BB4_123;
	setp.lt.s64 	%p15, %rd276, %rd277;
	selp.b32 	%r601, %r600, %r117, %p15;
	min.s64 	%rd277, %rd276, %rd277;
$L__BB4_123:
	setp.lt.s32 	%p16, %r601, %r118;
	mov.u32 	%r602, %r601;
	mov.u64 	%rd278, %rd277;
	@%p16 bra 	$L__BB4_126;
	setp.lt.s32 	%p17, %r118, %r601;
	mov.u32 	%r602, %r118;
	mov.u64 	%rd278, %rd112;
	@%p17 bra 	$L__BB4_126;
	setp.lt.s64 	%p18, %rd277, %rd112;
	selp.b32 	%r602, %r601, %r118, %p18;
	min.s64 	%rd278, %rd277, %rd112;
$L__BB4_126:
	setp.lt.s32 	%p19, %r602, %r119;
	mov.u32 	%r603, %r602;
	mov.u64 	%rd279, %rd278;
	@%p19 bra 	$L__BB4_129;
	setp.lt.s32 	%p20, %r119, %r602;
	mov.u32 	%r603, %r119;
	mov.u64 	%rd279, %rd113;
	@%p20 bra 	$L__BB4_129;
	setp.lt.s64 	%p21, %rd278, %rd113;
	selp.b32 	%r603, %r602, %r119, %p21;
	min.s64 	%rd279, %rd278, %rd113;
$L__BB4_129:
	setp.lt.s32 	%p22, %r603, %r120;
	mov.u32 	%r618, %r603;
	mov.u64 	%rd293, %rd279;
	@%p22 bra 	$L__BB4_132;
	add.s64 	%rd210, %rd204, %rd193;
	add.s64 	%rd293, %rd210, 1024;
	setp.lt.s32 	%p23, %r120, %r603;
	mov.u32 	%r618, %r120;
	@%p23 bra 	$L__BB4_132;
	setp.lt.s64 	%p24, %rd279, %rd293;
	selp.b32 	%r618, %r603, %r120, %p24;
	min.s64 	%rd293, %rd279, %rd293;
$L__BB4_132:
	add.s64 	%rd282, %rd109, 1280;
	add.s64 	%rd211, %rd109, 2560;
	setp.le.s64 	%p25, %rd211, %rd195;
	@%p25 bra 	$L__BB4_117;
$L__BB4_133:
	setp.le.s64 	%p26, %rd195, %rd282;
	@%p26 bra 	$L__BB4_156;
	cvt.u32.u64 	%r210, %rd282;
	cvt.u32.u64 	%r211, %rd195;
	sub.s32 	%r132, %r211, %r210;
	setp.ge.s32 	%p27, %r110, %r132;
	@%p27 bra 	$L__BB4_156;
	cvta.to.global.u64 	%rd129, %rd192;
	not.b32 	%r214, %r110;
	add.s32 	%r215, %r214, %r211;
	sub.s32 	%r133, %r215, %r210;
	and.b32  	%r217, %r133, 768;
	setp.eq.s32 	%p28, %r217, 768;
	mov.u32 	%r610, %r110;
	@%p28 bra 	$L__BB4_141;
	add.s64 	%rd213, %rd282, %rd101;
	add.s64 	%rd284, %rd213, %rd193;
	shl.b64 	%rd214, %rd213, 2;
	add.s64 	%rd283, %rd129, %rd214;
	shr.u32 	%r218, %r133, 8;
	add.s32 	%r219, %r218, 1;
	and.b32  	%r220, %r219, 3;
	neg.s32 	%r606, %r220;
	mov.u32 	%r610, %r110;
$L__BB4_137:
	.pragma "nounroll";
	mov.u64 	%rd134, %rd293;
	mov.u32 	%r137, %r618;
	ld.global.u32 	%r138, [%rd283];
	setp.lt.s32 	%p29, %r137, %r138;
	@%p29 bra 	$L__BB4_140;
	setp.lt.s32 	%p30, %r138, %r137;
	mov.u32 	%r618, %r138;
	mov.u64 	%rd293, %rd284;
	@%p30 bra 	$L__BB4_140;
	setp.lt.s64 	%p31, %rd134, %rd284;
	selp.b32 	%r618, %r137, %r138, %p31;
	min.s64 	%rd293, %rd134, %rd284;
$L__BB4_140:
	add.s32 	%r610, %r610, 256;
	add.s64 	%rd284, %rd284, 256;
	add.s64 	%rd283, %rd283, 1024;
	add.s32 	%r606, %r606, 1;
	setp.ne.s32 	%p32, %r606, 0;
	@%p32 bra 	$L__BB4_137;
$L__BB4_141:
	setp.lt.u32 	%p33, %r133, 768;
	@%p33 bra 	$L__BB4_156;
	add.s32 	%r613, %r610, 512;
$L__BB4_143:
	mov.u32 	%r147, %r613;
	add.s32 	%r221, %r147, -512;
	cvt.u64.u32 	%rd215, %r221;
	add.s64 	%rd216, %rd282, %rd215;
	shl.b64 	%rd217, %rd216, 2;
	add.s64 	%rd142, %rd129, %rd217;
	add.s64 	%rd143, %rd216, %rd193;
	ld.global.u32 	%r149, [%rd142];
	setp.lt.s32 	%p34, %r618, %r149;
	mov.u32 	%r615, %r618;
	mov.u64 	%rd290, %rd293;
	@%p34 bra 	$L__BB4_146;
	setp.lt.s32 	%p35, %r149, %r618;
	mov.u32 	%r615, %r149;
	mov.u64 	%rd290, %rd143;
	@%p35 bra 	$L__BB4_146;
	setp.lt.s64 	%p36, %rd293, %rd143;
	selp.b32 	%r615, %r618, %r149, %p36;
	min.s64 	%rd290, %rd293, %rd143;
$L__BB4_146:
	add.s32 	%r222, %r147, -256;
	cvt.u64.u32 	%rd218, %r222;
	add.s64 	%rd219, %rd282, %rd218;
	add.s64 	%rd146, %rd219, %rd193;
	ld.global.u32 	%r152, [%rd142+1024];
	setp.lt.s32 	%p37, %r615, %r152;
	mov.u32 	%r616, %r615;
	mov.u64 	%rd291, %rd290;
	@%p37 bra 	$L__BB4_149;
	setp.lt.s32 	%p38, %r152, %r615;
	mov.u32 	%r616, %r152;
	mov.u64 	%rd291, %rd146;
	@%p38 bra 	$L__BB4_149;
	setp.lt.s64 	%p39, %rd290, %rd146;
	selp.b32 	%r616, %r615, %r152, %p39;
	min.s64 	%rd291, %rd290, %rd146;
$L__BB4_149:
	cvt.u64.u32 	%rd220, %r147;
	add.s64 	%rd221, %rd282, %rd220;
	add.s64 	%rd149, %rd221, %rd193;
	ld.global.u32 	%r155, [%rd142+2048];
	setp.lt.s32 	%p40, %r616, %r155;
	mov.u32 	%r617, %r616;
	mov.u64 	%rd292, %rd291;
	@%p40 bra 	$L__BB4_152;
	setp.lt.s32 	%p41, %r155, %r616;
	mov.u32 	%r617, %r155;
	mov.u64 	%rd292, %rd149;
	@%p41 bra 	$L__BB4_152;
	setp.lt.s64 	%p42, %rd291, %rd149;
	selp.b32 	%r617, %r616, %r155, %p42;
	min.s64 	%rd292, %rd291, %rd149;
$L__BB4_152:
	add.s32 	%r223, %r147, 256;
	cvt.u64.u32 	%rd222, %r223;
	add.s64 	%rd223, %rd282, %rd222;
	add.s64 	%rd152, %rd223, %rd193;
	ld.global.u32 	%r158, [%rd142+3072];
	setp.lt.s32 	%p43, %r617, %r158;
	mov.u32 	%r618, %r617;
	mov.u64 	%rd293, %rd292;
	@%p43 bra 	$L__BB4_155;
	setp.lt.s32 	%p44, %r158, %r617;
	mov.u32 	%r618, %r158;
	mov.u64 	%rd293, %rd152;
	@%p44 bra 	$L__BB4_155;
	setp.lt.s64 	%p45, %rd292, %rd152;
	selp.b32 	%r618, %r617, %r158, %p45;
	min.s64 	%rd293, %rd292, %rd152;
$L__BB4_155:
	add.s32 	%r613, %r147, 1024;
	add.s32 	%r224, %r147, 512;
	setp.lt.s32 	%p46, %r224, %r132;
	@%p46 bra 	$L__BB4_143;
$L__BB4_156:
	// begin inline asm
	mov.u32 %r225, %laneid;
	// end inline asm
	mov.b32 	%r243, 1;
	mov.b32 	%r244, 31;
	mov.b32 	%r245, -1;
	// begin inline asm
	shfl.sync.down.b32 %r226, %r618, %r243, %r244, %r245;
	// end inline asm
	// begin inline asm
	shfl.sync.down.b32 %r231, %r232, %r243, %r244, %r245;
	// end inline asm
	mov.b64 	{%r237, %r242}, %rd293;
	// begin inline asm
	shfl.sync.down.b32 %r236, %r237, %r243, %r244, %r245;
	// end inline asm
	// begin inline asm
	shfl.sync.down.b32 %r241, %r242, %r243, %r244, %r245;
	// end inline asm
	mov.b64 	%rd156, {%r236, %r241};
	setp.gt.s32 	%p47, %r225, 30;
	setp.lt.s32 	%p48, %r618, %r226;
	or.pred  	%p49, %p47, %p48;
	mov.u32 	%r620, %r618;
	mov.u64 	%rd295, %rd293;
	@%p49 bra 	$L__BB4_159;
	setp.lt.s32 	%p50, %r226, %r618;
	mov.u32 	%r620, %r226;
	mov.u64 	%rd295, %rd156;
	@%p50 bra 	$L__BB4_159;
	setp.lt.s64 	%p51, %rd293, %rd156;
	selp.b32 	%r620, %r618, %r226, %p51;
	min.s64 	%rd295, %rd293, %rd156;
$L__BB4_159:
	mov.b32 	%r263, 2;
	mov.b32 	%r264, 31;
	mov.b32 	%r265, -1;
	// begin inline asm
	shfl.sync.down.b32 %r246, %r620, %r263, %r264, %r265;
	// end inline asm
	// begin inline asm
	shfl.sync.down.b32 %r251, %r252, %r263, %r264, %r265;
	// end inline asm
	mov.b64 	{%r257, %r262}, %rd295;
	// begin inline asm
	shfl.sync.down.b32 %r256, %r257, %r263, %r264, %r265;
	// end inline asm
	// begin inline asm
	shfl.sync.down.b32 %r261, %r262, %r263, %r264, %r265;
	// end inline asm
	mov.b64 	%rd159, {%r256, %r261};
	setp.gt.s32 	%p52, %r225, 29;
	setp.lt.s32 	%p53, %r620, %r246;
	or.pred  	%p54, %p52, %p53;
	mov.u32 	%r621, %r620;
	mov.u64 	%rd296, %rd295;
	@%p54 bra 	$L__BB4_162;
	setp.lt.s32 	%p55, %r246, %r620;
	mov.u32 	%r621, %r246;
	mov.u64 	%rd296, %rd159;
	@%p55 bra 	$L__BB4_162;
	setp.lt.s64 	%p56, %rd295, %rd159;
	selp.b32 	%r621, %r620, %r246, %p56;
	min.s64 	%rd296, %rd295, %rd159;
$L__BB4_162:
	mov.b32 	%r283, 4;
	mov.b32 	%r284, 31;
	mov.b32 	%r285, -1;
	// begin inline asm
	shfl.sync.down.b32 %r266, %r621, %r283, %r284, %r285;
	// end inline asm
	// begin inline asm
	shfl.sync.down.b32 %r271, %r272, %r283, %r284, %r285;
	// end inline asm
	mov.b64 	{%r277, %r282}, %rd296;
	// begin inline asm
	shfl.sync.down.b32 %r276, %r277, %r283, %r284, %r285;
	// end inline asm
	// begin inline asm
	shfl.sync.down.b32 %r281, %r282, %r283, %r284, %r285;
	// end inline asm
	mov.b64 	%rd162, {%r276, %r281};
	setp.gt.s32 	%p57, %r225, 27;
	setp.lt.s32 	%p58, %r621, %r266;
	or.pred  	%p59, %p57, %p58;
	mov.u32 	%r622, %r621;
	mov.u64 	%rd297, %rd296;
	@%p59 bra 	$L__BB4_165;
	setp.lt.s32 	%p60, %r266, %r621;
	mov.u32 	%r622, %r266;
	mov.u64 	%rd297, %rd162;
	@%p60 bra 	$L__BB4_165;
	setp.lt.s64 	%p61, %rd296, %rd162;
	selp.b32 	%r622, %r621, %r266, %p61;
	min.s64 	%rd297, %rd296, %rd162;
$L__BB4_165:
	mov.b32 	%r303, 8;
	mov.b32 	%r304, 31;
	mov.b32 	%r305, -1;
	// begin inline asm
	shfl.sync.down.b32 %r286, %r622, %r303, %r304, %r305;
	// end inline asm
	// begin inline asm
	shfl.sync.down.b32 %r291, %r292, %r303, %r304, %r305;
	// end inline asm
	mov.b64 	{%r297, %r302}, %rd297;
	// begin inline asm
	shfl.sync.down.b32 %r296, %r297, %r303, %r304, %r305;
	// end inline asm
	// begin inline asm
	shfl.sync.down.b32 %r301, %r302, %r303, %r304, %r305;
	// end inline asm
	mov.b64 	%rd165, {%r296, %r301};
	setp.gt.s32 	%p62, %r225, 23;
	setp.lt.s32 	%p63, %r622, %r286;
	or.pred  	%p64, %p62, %p63;
	mov.u32 	%r623, %r622;
	mov.u64 	%rd298, %rd297;
	@%p64 bra 	$L__BB4_168;
	setp.lt.s32 	%p65, %r286, %r622;
	mov.u32 	%r623, %r286;
	mov.u64 	%rd298, %rd165;
	@%p65 bra 	$L__BB4_168;
	setp.lt.s64 	%p66, %rd297, %rd165;
	selp.b32 	%r623, %r622, %r286, %p66;
	min.s64 	%rd298, %rd297, %rd165;
$L__BB4_168:
	mov.b32 	%r323, 16;
	mov.b32 	%r324, 31;
	mov.b32 	%r325, -1;
	// begin inline asm
	shfl.sync.down.b32 %r306, %r623, %r323, %r324, %r325;
	// end inline asm
	// begin inline asm
	shfl.sync.down.b32 %r311, %r312, %r323, %r324, %r325;
	// end inline asm
	mov.b64 	{%r317, %r322}, %rd298;
	// begin inline asm
	shfl.sync.down.b32 %r316, %r317, %r323, %r324, %r325;
	// end inline asm
	// begin inline asm
	shfl.sync.down.b32 %r321, %r322, %r323, %r324, %r325;
	// end inline asm
	mov.b64 	%rd168, {%r316, %r321};
	setp.gt.s32 	%p67, %r225, 15;
	setp.lt.s32 	%p68, %r623, %r306;
	or.pred  	%p69, %p67, %p68;
	mov.u32 	%r631, %r623;
	mov.u64 	%rd306, %rd298;
	@%p69 bra 	$L__BB4_171;
	setp.lt.s32 	%p70, %r306, %r623;
	mov.u32 	%r631, %r306;
	mov.u64 	%rd306, %rd168;
	@%p70 bra 	$L__BB4_171;
	setp.lt.s64 	%p71, %rd298, %rd168;
	selp.b32 	%r631, %r623, %r306, %p71;
	min.s64 	%rd306, %rd298, %rd168;
$L__BB4_171:
	setp.ne.s32 	%p72, %r225, 0;
	@%p72 bra 	$L__BB4_173;
	shr.u32 	%r326, %r110, 1;
	and.b32  	%r327, %r326, 496;
	mov.u32 	%r328, _ZN6thrust24THRUST_300001_SM_1000_NS8cuda_cub4core6detail5shmemE;
	add.s32 	%r329, %r328, %r327;
	st.shared.u32 	[%r329+8], %r631;
	st.shared.u64 	[%r329+16], %rd306;
$L__BB4_173:
	bar.sync 	0;
	setp.ne.s32 	%p73, %r110, 0;
	@%p73 bra 	$L__BB4_195;
	ld.shared.u32 	%r179, [_ZN6thrust24THRUST_300001_SM_1000_NS8cuda_cub4core6detail5shmemE+24];
	ld.shared.u64 	%rd171, [_ZN6thrust24THRUST_300001_SM_1000_NS8cuda_cub4core6detail5shmemE+32];
	setp.lt.s32 	%p74, %r631, %r179;
	mov.u32 	%r625, %r631;
	mov.u64 	%rd300, %rd306;
	@%p74 bra 	$L__BB4_177;
	setp.lt.s32 	%p75, %r179, %r631;
	mov.u32 	%r625, %r179;
	mov.u64 	%rd300, %rd171;
	@%p75 bra 	$L__BB4_177;
	setp.lt.s64 	%p76, %rd306, %rd171;
	selp.b32 	%r625, %r631, %r179, %p76;
	min.s64 	%rd300, %rd306, %rd171;
$L__BB4_177:
	ld.shared.u32 	%r182, [_ZN6thrust24THRUST_300001_SM_1000_NS8cuda_cub4core6detail5shmemE+40];
	ld.shared.u64 	%rd174, [_ZN6thrust24THRUST_300001_SM_1000_NS8cuda_cub4core6detail5shmemE+48];
	setp.lt.s32 	%p77, %r625, %r182;
	mov.u32 	%r626, %r625;
	mov.u64 	%rd301, %rd300;
	@%p77 bra 	$L__BB4_180;
	setp.lt.s32 	%p78, %r182, %r625;
	mov.u32 	%r626, %r182;
	mov.u64 	%rd301, %rd174;
	@%p78 bra 	$L__BB4_180;
	setp.lt.s64 	%p79, %rd300, %rd174;
	selp.b32 	%r626, %r625, %r182, %p79;
	min.s64 	%rd301, %rd300, %rd174;
$L__BB4_180:
	ld.shared.u32 	%r185, [_ZN6thrust24THRUST_300001_SM_1000_NS8cuda_cub4core6detail5shmemE+56];
	ld.shared.u64 	%rd177, [_ZN6thrust24THRUST_300001_SM_1000_NS8cuda_cub4core6detail5shmemE+64];
	setp.lt.s32 	%p80, %r626, %r185;
	mov.u32 	%r627, %r626;
	mov.u64 	%rd302, %rd301;
	@%p80 bra 	$L__BB4_183;
	setp.lt.s32 	%p81, %r185, %r626;
	mov.u32 	%r627, %r185;
	mov.u64 	%rd302, %rd177;
	@%p81 bra 	$L__BB4_183;
	setp.lt.s64 	%p82, %rd301, %rd177;
	selp.b32 	%r627, %r626, %r185, %p82;
	min.s64 	%rd302, %rd301, %rd177;
$L__BB4_183:
	ld.shared.u32 	%r188, [_ZN6thrust24THRUST_300001_SM_1000_NS8cuda_cub4core6detail5shmemE+72];
	ld.shared.u64 	%rd180, [_ZN6thrust24THRUST_300001_SM_1000_NS8cuda_cub4core6detail5shmemE+80];
	setp.lt.s32 	%p83, %r627, %r188;
	mov.u32 	%r628, %r627;
	mov.u64 	%rd303, %rd302;
	@%p83 bra 	$L__BB4_186;
	setp.lt.s32 	%p84, %r188, %r627;
	mov.u32 	%r628, %r188;
	mov.u64 	%rd303, %rd180;
	@%p84 bra 	$L__BB4_186;
	setp.lt.s64 	%p85, %rd302, %rd180;
	selp.b32 	%r628, %r627, %r188, %p85;
	min.s64 	%rd303, %rd302, %rd180;
$L__BB4_186:
	ld.shared.u32 	%r191, [_ZN6thrust24THRUST_300001_SM_1000_NS8cuda_cub4core6detail5shmemE+88];
	ld.shared.u64 	%rd183, [_ZN6thrust24THRUST_300001_SM_1000_NS8cuda_cub4core6detail5shmemE+96];
	setp.lt.s32 	%p86, %r628, %r191;
	mov.u32 	%r629, %r628;
	mov.u64 	%rd304, %rd303;
	@%p86 bra 	$L__BB4_189;
	setp.lt.s32 	%p87, %r191, %r628;
	mov.u32 	%r629, %r191;
	mov.u64 	%rd304, %rd183;
	@%p87 bra 	$L__BB4_189;
	setp.lt.s64 	%p88, %rd303, %rd183;
	selp.b32 	%r629, %r628, %r191, %p88;
	min.s64 	%rd304, %rd303, %rd183;
$L__BB4_189:
	ld.shared.u32 	%r194, [_ZN6thrust24THRUST_300001_SM_1000_NS8cuda_cub4core6detail5shmemE+104];
	ld.shared.u64 	%rd186, [_ZN6thrust24THRUST_300001_SM_1000_NS8cuda_cub4core6detail5shmemE+112];
	setp.lt.s32 	%p89, %r629, %r194;
	mov.u32 	%r630, %r629;
	mov.u64 	%rd305, %rd304;
	@%p89 bra 	$L__BB4_192;
	setp.lt.s32 	%p90, %r194, %r629;
	mov.u32 	%r630, %r194;
	mov.u64 	%rd305, %rd186;
	@%p90 bra 	$L__BB4_192;
	setp.lt.s64 	%p91, %rd304, %rd186;
	selp.b32 	%r630, %r629, %r194, %p91;
	min.s64 	%rd305, %rd304, %rd186;
$L__BB4_192:
	ld.shared.u32 	%r197, [_ZN6thrust24THRUST_300001_SM_1000_NS8cuda_cub4core6detail5shmemE+120];
	ld.shared.u64 	%rd189, [_ZN6thrust24THRUST_300001_SM_1000_NS8cuda_cub4core6detail5shmemE+128];
	setp.lt.s32 	%p92, %r630, %r197;
	mov.u32 	%r631, %r630;
	mov.u64 	%rd306, %rd305;
	@%p92 bra 	$L__BB4_195;
	setp.lt.s32 	%p93, %r197, %r630;
	mov.u32 	%r631, %r197;
	mov.u64 	%rd306, %rd189;
	@%p93 bra 	$L__BB4_195;
	setp.lt.s64 	%p94, %rd305, %rd189;
	selp.b32 	%r631, %r630, %r197, %p94;
	min.s64 	%rd306, %rd305, %rd189;
$L__BB4_195:
	mov.u32 	%r559, %tid.x;
	setp.ne.s32 	%p221, %r559, 0;
	@%p221 bra 	$L__BB4_197;
	ld.param.u64 	%rd237, [_ZN6thrust24THRUST_300001_SM_1000_NS8cuda_cub4core6detail13_kernel_agentINS1_8__reduce11ReduceAgentINS0_12zip_iteratorIN4cuda3std3__45tupleIJNS0_6detail15normal_iteratorINS0_10device_ptrIiEEEENS0_17counting_iteratorIlNS0_11use_defaultESI_SI_EEEEEEEPNSB_IJilEEESM_lNS1_9__extrema9arg_min_fIilNSA_4lessIiEEEEEEJSL_SN_lSS_EEEvDpT0__param_1];
	cvta.to.global.u64 	%rd236, %rd237;
	st.global.u32 	[%rd236], %r631;
	st.global.u64 	[%rd236+8], %rd306;
$L__BB4_197:
	ret;

}
	// .globl	_ZN6thrust24THRUST_300001_SM_1000_NS8cuda_cub4core6detail13_kernel_agentINS1_8__reduce11ReduceAgentINS0_12zip_iteratorIN4cuda3std3__45tupleIJNS0_6detail15normal_iteratorINS0_10device_ptrIiEEEENS0_17counting_iteratorIlNS0_11use_defaultESI_SI_EEEEEEEPNSB_IJilEEESM_lNS1_9__extrema9arg_min_fIilNSA_4lessIiEEEEEEJSL_SN_lN3cub18CUB_300001_SM_100013GridEvenShareIlEENSV_9GridQueueIyEESS_EEEvDpT0_
.visible .entry _ZN6thrust24THRUST_300001_SM_1000_NS8cuda_cub4core6detail13_kernel_agentINS1_8__reduce11ReduceAgentINS0_12zip_iteratorIN4cuda3std3__45tupleIJNS0_6detail15normal_iteratorINS0_10device_ptrIiEEEENS0_17counting_iteratorIlNS0_11use_defaultESI_SI_EEEEEEEPNSB_IJilEEESM_lNS1_9__extrema9arg_min_fIilNSA_4lessIiEEEEEEJSL_SN_lN3cub18CUB_300001_SM_100013GridEvenShareIlEENSV_9GridQueueIyEESS_EEEvDpT0_(
	.param .align 8 .b8 _ZN6thrust24THRUST_300001_SM_1000_NS8cuda_cub4core6detail13_kernel_agentINS1_8__reduce11ReduceAgentINS0_12zip_iteratorIN4cuda3std3__45tupleIJNS0_6detail15normal_iteratorINS0_10device_ptrIiEEEENS0_17counting_iteratorIlNS0_11use_defaultESI_SI_EEEEEEEPNSB_IJilEEESM_lNS1_9__extrema9arg_min_fIilNSA_4lessIiEEEEEEJSL_SN_lN3cub18CUB_300001_SM_100013GridEvenShareIlEENSV_9GridQueueIyEESS_EEEvDpT0__param_0[16],
	.param .u64 .ptr .align 1 _ZN6thrust24THRUST_300001_SM_1000_NS8cuda_cub4core6detail13_kernel_agentINS1_8__reduce11ReduceAgentINS0_12zip_iteratorIN4cuda3std3__45tupleIJNS0_6detail15normal_iteratorINS0_10device_ptrIiEEEENS0_17counting_iteratorIlNS0_11use_defaultESI_SI_EEEEEEEPNSB_IJilEEESM_lNS1_9__extrema9arg_min_fIilNSA_4lessIiEEEEEEJSL_SN_lN3cub18CUB_300001_SM_100013GridEvenShareIlEENSV_9GridQueueIyEESS_EEEvDpT0__param_1,
	.param .u64 _ZN6thrust24THRUST_300001_SM_1000_NS8cuda_cub4core6detail13_kernel_agentINS1_8__reduce11ReduceAgentINS0_12zip_iteratorIN4cuda3std3__45tupleIJNS0_6detail15normal_iteratorINS0_10device_ptrIiEEEENS0_17counting_iteratorIlNS0_11use_defaultESI_SI_EEEEEEEPNSB_IJilEEESM_lNS1_9__extrema9arg_min_fIilNSA_4lessIiEEEEEEJSL_SN_lN3cub18CUB_300001_SM_100013GridEvenShareIlEENSV_9GridQueueIyEESS_EEEvDpT0__param_2,
	.param .align 8 .b8 _ZN6thrust24THRUST_300001_SM_1000_NS8cuda_cub4core6detail13_kernel_agentINS1_8__reduce11ReduceAgentINS0_12zip_iteratorIN4cuda3std3__45tupleIJNS0_6detail15normal_iteratorINS0_10device_ptrIiEEEENS0_17counting_iteratorIlNS0_11use_defaultESI_SI_EEEEEEEPNSB_IJilEEESM_lNS1_9__extrema9arg_min_fIilNSA_4lessIiEEEEEEJSL_SN_lN3cub18CUB_300001_SM_100013GridEvenShareIlEENSV_9GridQueueIyEESS_EEEvDpT0__param_3[72],
	.param .align 8 .b8 _ZN6thrust24THRUST_300001_SM_1000_NS8cuda_cub4core6detail13_kernel_agentINS1_8__reduce11ReduceAgentINS0_12zip_iteratorIN4cuda3std3__45tupleIJNS0_6detail15normal_iteratorINS0_10device_ptrIiEEEENS0_17counting_iteratorIlNS0_11use_defaultESI_SI_EEEEEEEPNSB_IJilEEESM_lNS1_9__extrema9arg_min_fIilNSA_4lessIiEEEEEEJSL_SN_lN3cub18CUB_300001_SM_100013GridEvenShareIlEENSV_9GridQueueIyEESS_EEEvDpT0__param_4[8],
	.param .align 1 .b8 _ZN6thrust24THRUST_300001_SM_1000_NS8cuda_cub4core6detail13_kernel_agentINS1_8__reduce11ReduceAgentINS0_12zip_iteratorIN4cuda3std3__45tupleIJNS0_6detail15normal_iteratorINS0_10device_ptrIiEEEENS0_17counting_iteratorIlNS0_11use_defaultESI_SI_EEEEEEEPNSB_IJilEEESM_lNS1_9__extrema9arg_min_fIilNSA_4lessIiEEEEEEJSL_SN_lN3cub18CUB_300001_SM_100013GridEvenShareIlEENSV_9GridQueueIyEESS_EEEvDpT0__param_5[1]
)
.maxntid 256
{
	.reg .pred 	%p<224>;
	.reg .b32 	%r<640>;
	.reg .b64 	%rd<324>;

	ld.param.u64 	%rd196, [_ZN6thrust24THRUST_300001_SM_1000_NS8cuda_cub4core6detail13_kernel_agentINS1_8__reduce11ReduceAgentINS0_12zip_iteratorIN4cuda3std3__45tupleIJNS0_6detail15normal_iteratorINS0_10device_ptrIiEEEENS0_17counting_iteratorIlNS0_11use_defaultESI_SI_EEEEEEEPNSB_IJilEEESM_lNS1_9__extrema9arg_min_fIilNSA_4lessIiEEEEEEJSL_SN_lN3cub18CUB_300001_SM_100013GridEvenShareIlEENSV_9GridQueueIyEESS_EEEvDpT0__param_0+8];
	ld.param.u64 	%rd195, [_ZN6thrust24THRUST_300001_SM_1000_NS8cuda_cub4core6detail13_kernel_agentINS1_8__reduce11ReduceAgentINS0_12zip_iteratorIN4cuda3std3__45tupleIJNS0_6detail15normal_iteratorINS0_10device_ptrIiEEEENS0_17counting_iteratorIlNS0_11use_defaultESI_SI_EEEEEEEPNSB_IJilEEESM_lNS1_9__extrema9arg_min_fIilNSA_4lessIiEEEEEEJSL_SN_lN3cub18CUB_300001_SM_100013GridEvenShareIlEENSV_9GridQueueIyEESS_EEEvDpT0__param_0];
	ld.param.u64 	%rd199, [_ZN6thrust24THRUST_300001_SM_1000_NS8cuda_cub4core6detail13_kernel_agentINS1_8__reduce11ReduceAgentINS0_12zip_iteratorIN4cuda3std3__45tupleIJNS0_6detail15normal_iteratorINS0_10device_ptrIiEEEENS0_17counting_iteratorIlNS0_11use_defaultESI_SI_EEEEEEEPNSB_IJilEEESM_lNS1_9__extrema9arg_min_fIilNSA_4lessIiEEEEEEJSL_SN_lN3cub18CUB_300001_SM_100013GridEvenShareIlEENSV_9GridQueueIyEESS_EEEvDpT0__param_4];
	ld.param.u64 	%rd198, [_ZN6thrust24THRUST_300001_SM_1000_NS8cuda_cub4core6detail13_kernel_agentINS1_8__reduce11ReduceAgentINS0_12zip_iteratorIN4cuda3std3__45tupleIJNS0_6detail15normal_iteratorINS0_10device_ptrIiEEEENS0_17counting_iteratorIlNS0_11use_defaultESI_SI_EEEEEEEPNSB_IJilEEESM_lNS1_9__extrema9arg_min_fIilNSA_4lessIiEEEEEEJSL_SN_lN3cub18CUB_300001_SM_100013GridEvenShareIlEENSV_9GridQueueIyEESS_EEEvDpT0__param_2];
	cvta.to.global.u64 	%rd1, %rd199;
	cvta.to.global.u64 	%rd2, %rd195;
	mov.u32 	%r1, %ctaid.x;
	mul.lo.s32 	%r202, %r1, 1280;
	cvt.u64.u32 	%rd4, %r202;
	mov.u32 	%r203, %nctaid.x;
	mul.lo.s32 	%r204, %r203, 1280;
	cvt.u64.u32 	%rd5, %r204;
	add.s64 	%rd200, %rd4, 1280;
	setp.le.s64 	%p1, %rd200, %rd198;
	@%p1 bra 	$L__BB5_111;
	cvt.u32.u64 	%r336, %rd4;
	cvt.u32.u64 	%r2, %rd198;
	sub.s32 	%r3, %r2, %r336;
	mov.u32 	%r4, %tid.x;
	setp.ge.s32 	%p97, %r4, %r3;
	mov.b32 	%r582, 0;
	mov.b64 	%rd266, 0;
	mov.u32 	%r574, %r4;
	@%p97 bra 	$L__BB5_3;
	cvt.u64.u32 	%rd234, %r4;
	add.s64 	%rd235, %rd4, %rd234;
	shl.b64 	%rd236, %rd235, 2;
	add.s64 	%rd237, %rd2, %rd236;
	add.s64 	%rd266, %rd196, %rd235;
	ld.global.u32 	%r582, [%rd237];
	add.s32 	%r574, %r4, 256;
$L__BB5_3:
	setp.ge.s32 	%p98, %r574, %r3;
	@%p98 bra 	$L__BB5_25;
	not.b32 	%r339, %r574;
	add.s32 	%r340, %r339, %r2;
	sub.s32 	%r9, %r340, %r336;
	and.b32  	%r341, %r9, 768;
	setp.eq.s32 	%p99, %r341, 768;
	@%p99 bra 	$L__BB5_10;
	cvt.u64.u32 	%rd239, %r574;
	add.s64 	%rd240, %rd239, %rd4;
	add.s64 	%rd257, %rd240, %rd196;
	shl.b64 	%rd241, %rd240, 2;
	add.s64 	%rd256, %rd2, %rd241;
	shr.u32 	%r342, %r9, 8;
	add.s32 	%r343, %r342, 1;
	and.b32  	%r344, %r343, 3;
	neg.s32 	%r570, %r344;
$L__BB5_6:
	.pragma "nounroll";
	mov.u64 	%rd12, %rd266;
	mov.u32 	%r13, %r582;
	ld.global.u32 	%r14, [%rd256];
	setp.lt.s32 	%p100, %r13, %r14;
	@%p100 bra 	$L__BB5_9;
	setp.lt.s32 	%p101, %r14, %r13;
	mov.u64 	%rd266, %rd257;
	mov.u32 	%r582, %r14;
	@%p101 bra 	$L__BB5_9;
	setp.lt.s64 	%p102, %rd12, %rd257;
	min.s64 	%rd266, %rd12, %rd257;
	selp.b32 	%r582, %r13, %r14, %p102;
$L__BB5_9:
	add.s32 	%r574, %r574, 256;
	add.s64 	%rd257, %rd257, 256;
	add.s64 	%rd256, %rd256, 1024;
	add.s32 	%r570, %r570, 1;
	setp.ne.s32 	%p103, %r570, 0;
	@%p103 bra 	$L__BB5_6;
$L__BB5_10:
	setp.lt.u32 	%p104, %r9, 768;
	@%p104 bra 	$L__BB5_25;
	add.s32 	%r577, %r574, 512;
$L__BB5_12:
	mov.u32 	%r23, %r577;
	add.s32 	%r345, %r23, -512;
	cvt.s64.s32 	%rd242, %r345;
	add.s64 	%rd243, %rd242, %rd4;
	shl.b64 	%rd244, %rd243, 2;
	add.s64 	%rd20, %rd2, %rd244;
	add.s64 	%rd21, %rd243, %rd196;
	ld.global.u32 	%r25, [%rd20];
	setp.lt.s32 	%p105, %r582, %r25;
	mov.u64 	%rd263, %rd266;
	mov.u32 	%r579, %r582;
	@%p105 bra 	$L__BB5_15;
	setp.lt.s32 	%p106, %r25, %r582;
	mov.u64 	%rd263, %rd21;
	mov.u32 	%r579, %r25;
	@%p106 bra 	$L__BB5_15;
	setp.lt.s64 	%p107, %rd266, %rd21;
	min.s64 	%rd263, %rd266, %rd21;
	selp.b32 	%r579, %r582, %r25, %p107;
$L__BB5_15:
	add.s32 	%r346, %r23, -256;
	cvt.s64.s32 	%rd245, %r346;
	add.s64 	%rd246, %rd245, %rd4;
	add.s64 	%rd24, %rd246, %rd196;
	ld.global.u32 	%r28, [%rd20+1024];
	setp.lt.s32 	%p108, %r579, %r28;
	mov.u64 	%rd264, %rd263;
	mov.u32 	%r580, %r579;
	@%p108 bra 	$L__BB5_18;
	setp.lt.s32 	%p109, %r28, %r579;
	mov.u64 	%rd264, %rd24;
	mov.u32 	%r580, %r28;
	@%p109 bra 	$L__BB5_18;
	setp.lt.s64 	%p110, %rd263, %rd24;
	min.s64 	%rd264, %rd263, %rd24;
	selp.b32 	%r580, %r579, %r28, %p110;
$L__BB5_18:
	cvt.s64.s32 	%rd247, %r23;
	add.s64 	%rd248, %rd247, %rd4;
	add.s64 	%rd27, %rd248, %rd196;
	ld.global.u32 	%r31, [%rd20+2048];
	setp.lt.s32 	%p111, %r580, %r31;
	mov.u64 	%rd265, %rd264;
	mov.u32 	%r581, %r580;
	@%p111 bra 	$L__BB5_21;
	setp.lt.s32 	%p112, %r31, %r580;
	mov.u64 	%rd265, %rd27;
	mov.u32 	%r581, %r31;
	@%p112 bra 	$L__BB5_21;
	setp.lt.s64 	%p113, %rd264, %rd27;
	min.s64 	%rd265, %rd264, %rd27;
	selp.b32 	%r581, %r580, %r31, %p113;
$L__BB5_21:
	add.s32 	%r347, %r23, 256;
	cvt.s64.s32 	%rd249, %r347;
	add.s64 	%rd250, %rd249, %rd4;
	add.s64 	%rd30, %rd250, %rd196;
	ld.global.u32 	%r34, [%rd20+3072];
	setp.lt.s32 	%p114, %r581, %r34;
	mov.u64 	%rd266, %rd265;
	mov.u32 	%r582, %r581;
	@%p114 bra 	$L__BB5_24;
	setp.lt.s32 	%p115, %r34, %r581;
	mov.u64 	%rd266, %rd30;
	mov.u32 	%r582, %r34;
	@%p115 bra 	$L__BB5_24;
	setp.lt.s64 	%p116, %rd265, %rd30;
	min.s64 	%rd266, %rd265, %rd30;
	selp.b32 	%r582, %r581, %r34, %p116;
$L__BB5_24:
	add.s32 	%r577, %r23, 1024;
	add.s32 	%r348, %r23, 512;
	setp.lt.s32 	%p117, %r348, %r3;
	@%p117 bra 	$L__BB5_12;
$L__BB5_25:
	setp.lt.s32 	%p118, %r3, 256;
	@%p118 bra 	$L__BB5_65;
	// begin inline asm
	mov.u32 %r462, %laneid;
	// end inline asm
	mov.b32 	%r480, 1;
	mov.b32 	%r481, 31;
	mov.b32 	%r482, -1;
	// begin inline asm
	shfl.sync.down.b32 %r463, %r582, %r480, %r481, %r482;
	// end inline asm
	// begin inline asm
	shfl.sync.down.b32 %r468, %r469, %r480, %r481, %r482;
	// end inline asm
	mov.b64 	{%r474, %r479}, %rd266;
	// begin inline asm
	shfl.sync.down.b32 %r473, %r474, %r480, %r481, %r482;
	// end inline asm
	// begin inline asm
	shfl.sync.down.b32 %r478, %r479, %r480, %r481, %r482;
	// end inline asm
	mov.b64 	%rd34, {%r473, %r478};
	setp.gt.s32 	%p175, %r462, 30;
	setp.lt.s32 	%p176, %r582, %r463;
	or.pred  	%p177, %p175, %p176;
	mov.u64 	%rd268, %rd266;
	mov.u32 	%r584, %r582;
	@%p177 bra 	$L__BB5_29;
	setp.lt.s32 	%p178, %r463, %r582;
	mov.u64 	%rd268, %rd34;
	mov.u32 	%r584, %r463;
	@%p178 bra 	$L__BB5_29;
	setp.lt.s64 	%p179, %rd266, %rd34;
	min.s64 	%rd268, %rd266, %rd34;
	selp.b32 	%r584, %r582, %r463, %p179;
$L__BB5_29:
	mov.b32 	%r500, 2;
	mov.b32 	%r501, 31;
	mov.b32 	%r502, -1;
	// begin inline asm
	shfl.sync.down.b32 %r483, %r584, %r500, %r501, %r502;
	// end inline asm
	// begin inline asm
	shfl.sync.down.b32 %r488, %r489, %r500, %r501, %r502;
	// end inline asm
	mov.b64 	{%r494, %r499}, %rd268;
	// begin inline asm
	shfl.sync.down.b32 %r493, %r494, %r500, %r501, %r502;
	// end inline asm
	// begin inline asm
	shfl.sync.down.b32 %r498, %r499, %r500, %r501, %r502;
	// end inline asm
	mov.b64 	%rd37, {%r493, %r498};
	setp.gt.s32 	%p180, %r462, 29;
	setp.lt.s32 	%p181, %r584, %r483;
	or.pred  	%p182, %p180, %p181;
	mov.u64 	%rd269, %rd268;
	mov.u32 	%r585, %r584;
	@%p182 bra 	$L__BB5_32;
	setp.lt.s32 	%p183, %r483, %r584;
	mov.u64 	%rd269, %rd37;
	mov.u32 	%r585, %r483;
	@%p183 bra 	$L__BB5_32;
	setp.lt.s64 	%p184, %rd268, %rd37;
	min.s64 	%rd269, %rd268, %rd37;
	selp.b32 	%r585, %r584, %r483, %p184;
$L__BB5_32:
	mov.b32 	%r520, 4;
	mov.b32 	%r521, 31;
	mov.b32 	%r522, -1;
	// begin inline asm
	shfl.sync.down.b32 %r503, %r585, %r520, %r521, %r522;
	// end inline asm
	// begin inline asm
	shfl.sync.down.b32 %r508, %r509, %r520, %r521, %r522;
	// end inline asm
	mov.b64 	{%r514, %r519}, %rd269;
	// begin inline asm
	shfl.sync.down.b32 %r513, %r514, %r520, %r521, %r522;
	// end inline asm
	// begin inline asm
	shfl.sync.down.b32 %r518, %r519, %r520, %r521, %r522;
	// end inline asm
	mov.b64 	%rd40, {%r513, %r518};
	setp.gt.s32 	%p185, %r462, 27;
	setp.lt.s32 	%p186, %r585, %r503;
	or.pred  	%p187, %p185, %p186;
	mov.u64 	%rd270, %rd269;
	mov.u32 	%r586, %r585;
	@%p187 bra 	$L__BB5_35;
	setp.lt.s32 	%p188, %r503, %r585;
	mov.u64 	%rd270, %rd40;
	mov.u32 	%r586, %r503;
	@%p188 bra 	$L__BB5_35;
	setp.lt.s64 	%p189, %rd269, %rd40;
	min.s64 	%rd270, %rd269, %rd40;
	selp.b32 	%r586, %r585, %r503, %p189;
$L__BB5_35:
	mov.b32 	%r540, 8;
	mov.b32 	%r541, 31;
	mov.b32 	%r542, -1;
	// begin inline asm
	shfl.sync.down.b32 %r523, %r586, %r540, %r541, %r542;
	// end inline asm
	// begin inline asm
	shfl.sync.down.b32 %r528, %r529, %r540, %r541, %r542;
	// end inline asm
	mov.b64 	{%r534, %r539}, %rd270;
	// begin inline asm
	shfl.sync.down.b32 %r533, %r534, %r540, %r541, %r542;
	// end inline asm
	// begin inline asm
	shfl.sync.down.b32 %r538, %r539, %r540, %r541, %r542;
	// end inline asm
	mov.b64 	%rd43, {%r533, %r538};
	setp.gt.s32 	%p190, %r462, 23;
	setp.lt.s32 	%p191, %r586, %r523;
	or.pred  	%p192, %p190, %p191;
	mov.u64 	%rd271, %rd270;
	mov.u32 	%r587, %r586;
	@%p192 bra 	$L__BB5_38;
	setp.lt.s32 	%p193, %r523, %r586;
	mov.u64 	%rd271, %rd43;
	mov.u32 	%r587, %r523;
	@%p193 bra 	$L__BB5_38;
	setp.lt.s64 	%p194, %rd270, %rd43;
	min.s64 	%rd271, %rd270, %rd43;
	selp.b32 	%r587, %r586, %r523, %p194;
$L__BB5_38:
	mov.b32 	%r560, 16;
	mov.b32 	%r561, 31;
	mov.b32 	%r562, -1;
	// begin inline asm
	shfl.sync.down.b32 %r543, %r587, %r560, %r561, %r562;
	// end inline asm
	// begin inline asm
	shfl.sync.down.b32 %r548, %r549, %r560, %r561, %r562;
	// end inline asm
	mov.b64 	{%r554, %r559}, %rd271;
	// begin inline asm
	shfl.sync.down.b32 %r553, %r554, %r560, %r561, %r562;
	// end inline asm
	// begin inline asm
	shfl.sync.down.b32 %r558, %r559, %r560, %r561, %r562;
	// end inline asm
	mov.b64 	%rd46, {%r553, %r558};
	setp.gt.s32 	%p195, %r462, 15;
	setp.lt.s32 	%p196, %r587, %r543;
	or.pred  	%p197, %p195, %p196;
	mov.u64 	%rd323, %rd271;
	mov.u32 	%r639, %r587;
	@%p197 bra 	$L__BB5_41;
	setp.lt.s32 	%p198, %r543, %r587;
	mov.u64 	%rd323, %rd46;
	mov.u32 	%r639, %r543;
	@%p198 bra 	$L__BB5_41;
	setp.lt.s64 	%p199, %rd271, %rd46;
	min.s64 	%rd323, %rd271, %rd46;
	selp.b32 	%r639, %r587, %r543, %p199;
$L__BB5_41:
	setp.ne.s32 	%p200, %r462, 0;
	@%p200 bra 	$L__BB5_43;
	shr.u32 	%r563, %r4, 1;
	and.b32  	%r564, %r563, 496;
	mov.u32 	%r565, _ZN6thrust24THRUST_300001_SM_1000_NS8cuda_cub4core6detail5shmemE;
	add.s32 	%r566, %r565, %r564;
	st.shared.u32 	[%r566+8], %r639;
	st.shared.u64 	[%r566+16], %rd323;
$L__BB5_43:
	bar.sync 	0;
	setp.ne.s32 	%p201, %r4, 0;
	@%p201 bra 	$L__BB5_198;
	ld.shared.u32 	%r55, [_ZN6thrust24THRUST_300001_SM_1000_NS8cuda_cub4core6detail5shmemE+24];
	ld.shared.u64 	%rd49, [_ZN6thrust24THRUST_300001_SM_1000_NS8cuda_cub4core6detail5shmemE+32];
	setp.lt.s32 	%p202, %r639, %r55;
	mov.u64 	%rd273, %rd323;
	mov.u32 	%r589, %r639;
	@%p202 bra 	$L__BB5_47;
	setp.lt.s32 	%p203, %r55, %r639;
	mov.u64 	%rd273, %rd49;
	mov.u32 	%r589, %r55;
	@%p203 bra 	$L__BB5_47;
	setp.lt.s64 	%p204, %rd323, %rd49;
	min.s64 	%rd273, %rd323, %rd49;
	selp.b32 	%r589, %r639, %r55, %p204;
$L__BB5_47:
	ld.shared.u32 	%r58, [_ZN6thrust24THRUST_300001_SM_1000_NS8cuda_cub4core6detail5shmemE+40];
	ld.shared.u64 	%rd52, [_ZN6thrust24THRUST_300001_SM_1000_NS8cuda_cub4core6detail5shmemE+48];
	setp.lt.s32 	%p205, %r589, %r58;
	mov.u64 	%rd274, %rd273;
	mov.u32 	%r590, %r589;
	@%p205 bra 	$L__BB5_50;
	setp.lt.s32 	%p206, %r58, %r589;
	mov.u64 	%rd274, %rd52;
	mov.u32 	%r590, %r58;
	@%p206 bra 	$L__BB5_50;
	setp.lt.s64 	%p207, %rd273, %rd52;
	min.s64 	%rd274, %rd273, %rd52;
	selp.b32 	%r590, %r589, %r58, %p207;
$L__BB5_50:
	ld.shared.u32 	%r61, [_ZN6thrust24THRUST_300001_SM_1000_NS8cuda_cub4core6detail5shmemE+56];
	ld.shared.u64 	%rd55, [_ZN6thrust24THRUST_300001_SM_1000_NS8cuda_cub4core6detail5shmemE+64];
	setp.lt.s32 	%p208, %r590, %r61;
	mov.u64 	%rd275, %rd274;
	mov.u32 	%r591, %r590;
	@%p208 bra 	$L__BB5_53;
	setp.lt.s32 	%p209, %r61, %r590;
	mov.u64 	%rd275, %rd55;
	mov.u32 	%r591, %r61;
	@%p209 bra 	$L__BB5_53;
	setp.lt.s64 	%p210, %rd274, %rd55;
	min.s64 	%rd275, %rd274, %rd55;
	selp.b32 	%r591, %r590, %r61, %p210;
$L__BB5_53:
	ld.shared.u32 	%r64, [_ZN6thrust24THRUST_300001_SM_1000_NS8cuda_cub4core6detail5shmemE+72];
	ld.shared.u64 	%rd58, [_ZN6thrust24THRUST_300001_SM_1000_NS8cuda_cub4core6detail5shmemE+80];
	setp.lt.s32 	%p211, %r591, %r64;
	mov.u64 	%rd276, %rd275;
	mov.u32 	%r592, %r591;
	@%p211 bra 	$L__BB5_56;
	setp.lt.s32 	%p212, %r64, %r591;
	mov.u64 	%rd276, %rd58;
	mov.u32 	%r592, %r64;
	@%p212 bra 	$L__BB5_56;
	setp.lt.s64 	%p213, %rd275, %rd58;
	min.s64 	%rd276, %rd275, %rd58;
	selp.b32 	%r592, %r591, %r64, %p213;
$L__BB5_56:
	ld.shared.u32 	%r67, [_ZN6thrust24THRUST_300001_SM_1000_NS8cuda_cub4core6detail5shmemE+88];
	ld.shared.u64 	%rd61, [_ZN6thrust24THRUST_300001_SM_1000_NS8cuda_cub4core6detail5shmemE+96];
	setp.lt.s32 	%p214, %r592, %r67;
	mov.u32 	%r593, %r592;
	mov.u64 	%rd277, %rd276;
	@%p214 bra 	$L__BB5_59;
	setp.lt.s32 	%p215, %r67, %r592;
	mov.u32 	%r593, %r67;
	mov.u64 	%rd277, %rd61;
	@%p215 bra 	$L__BB5_59;
	setp.lt.s64 	%p216, %rd276, %rd61;
	selp.b32 	%r593, %r592, %r67, %p216;
	min.s64 	%rd277, %rd276, %rd61;
$L__BB5_59:
	ld.shared.u32 	%r70, [_ZN6thrust24THRUST_300001_SM_1000_NS8cuda_cub4core6detail5shmemE+104];
	ld.shared.u64 	%rd64, [_ZN6thrust24THRUST_300001_SM_1000_NS8cuda_cub4core6detail5shmemE+112];
	setp.lt.s32 	%p217, %r593, %r70;
	mov.u32 	%r594, %r593;
	mov.u64 	%rd278, %rd277;
	@%p217 bra 	$L__BB5_62;
	setp.lt.s32 	%p218, %r70, %r593;
	mov.u32 	%r594, %r70;
	mov.u64 	%rd278, %rd64;
	@%p218 bra 	$L__BB5_62;
	setp.lt.s64 	%p219, %rd277, %rd64;
	selp.b32 	%r594, %r593, %r70, %p219;
	min.s64 	%rd278, %rd277, %rd64;
$L__BB5_62:
	ld.shared.u32 	%r73, [_ZN6thrust24THRUST_300001_SM_1000_NS8cuda_cub4core6detail5shmemE+120];
	ld.shared.u64 	%rd67, [_ZN6thrust24THRUST_300001_SM_1000_NS8cuda_cub4core6detail5shmemE+128];
	setp.lt.s32 	%p220, %r594, %r73;
	mov.u32 	%r639, %r594;
	mov.u64 	%rd323, %rd278;
	@%p220 bra 	$L__BB5_198;
	setp.lt.s32 	%p221, %r73, %r594;
	mov.u32 	%r639, %r73;
	mov.u64 	%rd323, %rd67;
	@%p221 bra 	$L__BB5_198;
	setp.lt.s64 	%p222, %rd278, %rd67;
	selp.b32 	%r639, %r594, %r73, %p222;
	min.s64 	%rd323, %rd278, %rd67;
	bra.uni 	$L__BB5_198;
$L__BB5_65:
	// begin inline asm
	mov.u32 %r349, %laneid;
	// end inline asm
	and.b32  	%r370, %r4, 992;
	add.s32 	%r371, %r370, 32;
	setp.gt.s32 	%p119, %r371, %r3;
	not.b32 	%r372, %r370;
	add.s32 	%r373, %r3, %r372;
	selp.b32 	%r368, %r373, 31, %p119;
	mov.b32 	%r367, 1;
	mov.b32 	%r369, -1;
	// begin inline asm
	shfl.sync.down.b32 %r350, %r582, %r367, %r368, %r369;
	// end inline asm
	// begin inline asm
	shfl.sync.down.b32 %r355, %r356, %r367, %r368, %r369;
	// end inline asm
	mov.b64 	{%r361, %r366}, %rd266;
	// begin inline asm
	shfl.sync.down.b32 %r360, %r361, %r367, %r368, %r369;
	// end inline asm
	// begin inline asm
	shfl.sync.down.b32 %r365, %r366, %r367, %r368, %r369;
	// end inline asm
	mov.b64 	%rd69, {%r360, %r365};
	setp.ge.s32 	%p120, %r349, %r368;
	setp.lt.s32 	%p121, %r582, %r350;
	or.pred  	%p122, %p120, %p121;
	mov.u32 	%r595, %r582;
	mov.u64 	%rd279, %rd266;
	@%p122 bra 	$L__BB5_68;
	setp.lt.s32 	%p123, %r350, %r582;
	mov.u32 	%r595, %r350;
	mov.u64 	%rd279, %rd69;
	@%p123 bra 	$L__BB5_68;
	setp.lt.s64 	%p124, %rd266, %rd69;
	selp.b32 	%r595, %r582, %r350, %p124;
	min.s64 	%rd279, %rd266, %rd69;
$L__BB5_68:
	mov.b32 	%r391, 2;
	mov.b32 	%r393, -1;
	// begin inline asm
	shfl.sync.down.b32 %r374, %r595, %r391, %r368, %r393;
	// end inline asm
	// begin inline asm
	shfl.sync.down.b32 %r379, %r380, %r391, %r368, %r393;
	// end inline asm
	mov.b64 	{%r385, %r390}, %rd279;
	// begin inline asm
	shfl.sync.down.b32 %r384, %r385, %r391, %r368, %r393;
	// end inline asm
	// begin inline asm
	shfl.sync.down.b32 %r389, %r390, %r391, %r368, %r393;
	// end inline asm
	mov.b64 	%rd72, {%r384, %r389};
	add.s32 	%r394, %r349, 2;
	setp.gt.s32 	%p125, %r394, %r368;
	setp.lt.s32 	%p126, %r595, %r374;
	or.pred  	%p127, %p125, %p126;
	mov.u32 	%r596, %r595;
	mov.u64 	%rd280, %rd279;
	@%p127 bra 	$L__BB5_71;
	setp.lt.s32 	%p128, %r374, %r595;
	mov.u32 	%r596, %r374;
	mov.u64 	%rd280, %rd72;
	@%p128 bra 	$L__BB5_71;
	setp.lt.s64 	%p129, %rd279, %rd72;
	selp.b32 	%r596, %r595, %r374, %p129;
	min.s64 	%rd280, %rd279, %rd72;
$L__BB5_71:
	mov.b32 	%r412, 4;
	mov.b32 	%r414, -1;
	// begin inline asm
	shfl.sync.down.b32 %r395, %r596, %r412, %r368, %r414;
	// end inline asm
	// begin inline asm
	shfl.sync.down.b32 %r400, %r401, %r412, %r368, %r414;
	// end inline asm
	mov.b64 	{%r406, %r411}, %rd280;
	// begin inline asm
	shfl.sync.down.b32 %r405, %r406, %r412, %r368, %r414;
	// end inline asm
	// begin inline asm
	shfl.sync.down.b32 %r410, %r411, %r412, %r368, %r414;
	// end inline asm
	mov.b64 	%rd75, {%r405, %r410};
	add.s32 	%r415, %r349, 4;
	setp.gt.s32 	%p130, %r415, %r368;
	setp.lt.s32 	%p131, %r596, %r395;
	or.pred  	%p132, %p130, %p131;
	mov.u32 	%r597, %r596;
	mov.u64 	%rd281, %rd280;
	@%p132 bra 	$L__BB5_74;
	setp.lt.s32 	%p133, %r395, %r596;
	mov.u32 	%r597, %r395;
	mov.u64 	%rd281, %rd75;
	@%p133 bra 	$L__BB5_74;
	setp.lt.s64 	%p134, %rd280, %rd75;
	selp.b32 	%r597, %r596, %r395, %p134;
	min.s64 	%rd281, %rd280, %rd75;
$L__BB5_74:
	mov.b32 	%r433, 8;
	mov.b32 	%r435, -1;
	// begin inline asm
	shfl.sync.down.b32 %r416, %r597, %r433, %r368, %r435;
	// end inline asm
	// begin inline asm
	shfl.sync.down.b32 %r421, %r422, %r433, %r368, %r435;
	// end inline asm
	mov.b64 	{%r427, %r432}, %rd281;
	// begin inline asm
	shfl.sync.down.b32 %r426, %r427, %r433, %r368, %r435;
	// end inline asm
	// begin inline asm
	shfl.sync.down.b32 %r431, %r432, %r433, %r368, %r435;
	// end inline asm
	mov.b64 	%rd78, {%r426, %r431};
	add.s32 	%r436, %r349, 8;
	setp.gt.s32 	%p135, %r436, %r368;
	setp.lt.s32 	%p136, %r597, %r416;
	or.pred  	%p137, %p135, %p136;
	mov.u32 	%r598, %r597;
	mov.u64 	%rd282, %rd281;
	@%p137 bra 	$L__BB5_77;
	setp.lt.s32 	%p138, %r416, %r597;
	mov.u32 	%r598, %r416;
	mov.u64 	%rd282, %rd78;
	@%p138 bra 	$L__BB5_77;
	setp.lt.s64 	%p139, %rd281, %rd78;
	selp.b32 	%r598, %r597, %r416, %p139;
	min.s64 	%rd282, %rd281, %rd78;
$L__BB5_77:
	mov.b32 	%r454, 16;
	mov.b32 	%r456, -1;
	// begin inline asm
	shfl.sync.down.b32 %r437, %r598, %r454, %r368, %r456;
	// end inline asm
	// begin inline asm
	shfl.sync.down.b32 %r442, %r443, %r454, %r368, %r456;
	// end inline asm
	mov.b64 	{%r448, %r453}, %rd282;
	// begin inline asm
	shfl.sync.down.b32 %r447, %r448, %r454, %r368, %r456;
	// end inline asm
	// begin inline asm
	shfl.sync.down.b32 %r452, %r453, %r454, %r368, %r456;
	// end inline asm
	mov.b64 	%rd81, {%r447, %r452};
	add.s32 	%r457, %r349, 16;
	setp.gt.s32 	%p140, %r457, %r368;
	setp.lt.s32 	%p141, %r598, %r437;
	or.pred  	%p142, %p140, %p141;
	mov.u32 	%r639, %r598;
	mov.u64 	%rd323, %rd282;
	@%p142 bra 	$L__BB5_80;
	setp.lt.s32 	%p143, %r437, %r598;
	mov.u32 	%r639, %r437;
	mov.u64 	%rd323, %rd81;
	@%p143 bra 	$L__BB5_80;
	setp.lt.s64 	%p144, %rd282, %rd81;
	selp.b32 	%r639, %r598, %r437, %p144;
	min.s64 	%rd323, %rd282, %rd81;
$L__BB5_80:
	setp.ne.s32 	%p145, %r349, 0;
	@%p145 bra 	$L__BB5_82;
	shr.u32 	%r458, %r4, 1;
	and.b32  	%r459, %r458, 496;
	mov.u32 	%r460, _ZN6thrust24THRUST_300001_SM_1000_NS8cuda_cub4core6detail5shmemE;
	add.s32 	%r461, %r460, %r459;
	st.shared.u32 	[%r461+8], %r639;
	st.shared.u64 	[%r461+16], %rd323;
$L__BB5_82:
	bar.sync 	0;
	setp.ne.s32 	%p146, %r4, 0;
	@%p146 bra 	$L__BB5_198;
	setp.lt.s32 	%p147, %r3, 33;
	mov.u32 	%r600, %r639;
	mov.u64 	%rd284, %rd323;
	@%p147 bra 	$L__BB5_87;
	ld.shared.u32 	%r92, [_ZN6thrust24THRUST_300001_SM_1000_NS8cuda_cub4core6detail5shmemE+24];
	ld.shared.u64 	%rd84, [_ZN6thrust24THRUST_300001_SM_1000_NS8cuda_cub4core6detail5shmemE+32];
	setp.lt.s32 	%p148, %r639, %r92;
	mov.u32 	%r600, %r639;
	mov.u64 	%rd284, %rd323;
	@%p148 bra 	$L__BB5_87;
	setp.lt.s32 	%p149, %r92, %r639;
	mov.u32 	%r600, %r92;
	mov.u64 	%rd284, %rd84;
	@%p149 bra 	$L__BB5_87;
	setp.lt.s64 	%p150, %rd323, %rd84;
	selp.b32 	%r600, %r639, %r92, %p150;
	min.s64 	%rd284, %rd323, %rd84;
$L__BB5_87:
	setp.lt.s32 	%p151, %r3, 65;
	mov.u32 	%r601, %r600;
	mov.u64 	%rd285, %rd284;
	@%p151 bra 	$L__BB5_91;
	ld.shared.u32 	%r95, [_ZN6thrust24THRUST_300001_SM_1000_NS8cuda_cub4core6detail5shmemE+40];
	ld.shared.u64 	%rd87, [_ZN6thrust24THRUST_300001_SM_1000_NS8cuda_cub4core6detail5shmemE+48];
	setp.lt.s32 	%p152, %r600, %r95;
	mov.u32 	%r601, %r600;
	mov.u64 	%rd285, %rd284;
	@%p152 bra 	$L__BB5_91;
	setp.lt.s32 	%p153, %r95, %r600;
	mov.u32 	%r601, %r95;
	mov.u64 	%rd285, %rd87;
	@%p153 bra 	$L__BB5_91;
	setp.lt.s64 	%p154, %rd284, %rd87;
	selp.b32 	%r601, %r600, %r95, %p154;
	min.s64 	%rd285, %rd284, %rd87;
$L__BB5_91:
	setp.lt.s32 	%p155, %r3, 97;
	mov.u32 	%r602, %r601;
	mov.u64 	%rd286, %rd285;
	@%p155 bra 	$L__BB5_95;
	ld.shared.u32 	%r98, [_ZN6thrust24THRUST_300001_SM_1000_NS8cuda_cub4core6detail5shmemE+56];
	ld.shared.u64 	%rd90, [_ZN6thrust24THRUST_300001_SM_1000_NS8cuda_cub4core6detail5shmemE+64];
	setp.lt.s32 	%p156, %r601, %r98;
	mov.u32 	%r602, %r601;
	mov.u64 	%rd286, %rd285;
	@%p156 bra 	$L__BB5_95;
	setp.lt.s32 	%p157, %r98, %r601;
	mov.u32 	%r602, %r98;
	mov.u64 	%rd286, %rd90;
	@%p157 bra 	$L__BB5_95;
	setp.lt.s64 	%p158, %rd285, %rd90;
	selp.b32 	%r602, %r601, %r98, %p158;
	min.s64 	%rd286, %rd285, %rd90;
$L__BB5_95:
	setp.lt.s32 	%p159, %r3, 129;
	mov.u32 	%r603, %r602;
	mov.u64 	%rd287, %rd286;
	@%p159 bra 	$L__BB5_99;
	ld.shared.u32 	%r101, [_ZN6thrust24THRUST_300001_SM_1000_NS8cuda_cub4core6detail5shmemE+72];
	ld.shared.u64 	%rd93, [_ZN6thrust24THRUST_300001_SM_1000_NS8cuda_cub4core6detail5shmemE+80];
	setp.lt.s32 	%p160, %r602, %r101;
	mov.u32 	%r603, %r602;
	mov.u64 	%rd287, %rd286;
	@%p160 bra 	$L__BB5_99;
	setp.lt.s32 	%p161, %r101, %r602;
	mov.u32 	%r603, %r101;
	mov.u64 	%rd287, %rd93;
	@%p161 bra 	$L__BB5_99;
	setp.lt.s64 	%p162, %rd286, %rd93;
	selp.b32 	%r603, %r602, %r101, %p162;
	min.s64 	%rd287, %rd286, %rd93;
$L__BB5_99:
	setp.lt.s32 	%p163, %r3, 161;
	mov.u32 	%r604, %r603;
	mov.u64 	%rd288, %rd287;
	@%p163 bra 	$L__BB5_103;
	ld.shared.u32 	%r104, [_ZN6thrust24THRUST_300001_SM_1000_NS8cuda_cub4core6detail5shmemE+88];
	ld.shared.u64 	%rd96, [_ZN6thrust24THRUST_300001_SM_1000_NS8cuda_cub4core6detail5shmemE+96];
	setp.lt.s32 	%p164, %r603, %r104;
	mov.u32 	%r604, %r603;
	mov.u64 	%rd288, %rd287;
	@%p164 bra 	$L__BB5_103;
	setp.lt.s32 	%p165, %r104, %r603;
	mov.u32 	%r604, %r104;
	mov.u64 	%rd288, %rd96;
	@%p165 bra 	$L__BB5_103;
	setp.lt.s64 	%p166, %rd287, %rd96;
	selp.b32 	%r604, %r603, %r104, %p166;
	min.s64 	%rd288, %rd287, %rd96;
$L__BB5_103:
	setp.lt.s32 	%p167, %r3, 193;
	mov.u32 	%r605, %r604;
	mov.u64 	%rd289, %rd288;
	@%p167 bra 	$L__BB5_107;
	ld.shared.u32 	%r107, [_ZN6thrust24THRUST_300001_SM_1000_NS8cuda_cub4core6detail5shmemE+104];
	ld.shared.u64 	%rd99, [_ZN6thrust24THRUST_300001_SM_1000_NS8cuda_cub4core6detail5shmemE+112];
	setp.lt.s32 	%p168, %r604, %r107;
	mov.u32 	%r605, %r604;
	mov.u64 	%rd289, %rd288;
	@%p168 bra 	$L__BB5_107;
	setp.lt.s32 	%p169, %r107, %r604;
	mov.u32 	%r605, %r107;
	mov.u64 	%rd289, %rd99;
	@%p169 bra 	$L__BB5_107;
	setp.lt.s64 	%p170, %rd288, %rd99;
	selp.b32 	%r605, %r604, %r107, %p170;
	min.s64 	%rd289, %rd288, %rd99;
$L__BB5_107:
	setp.lt.s32 	%p171, %r3, 225;
	mov.u32 	%r639, %r605;
	mov.u64 	%rd323, %rd289;
	@%p171 bra 	$L__BB5_198;
	ld.shared.u32 	%r110, [_ZN6thrust24THRUST_300001_SM_1000_NS8cuda_cub4core6detail5shmemE+120];
	ld.shared.u64 	%rd102, [_ZN6thrust24THRUST_300001_SM_1000_NS8cuda_cub4core6detail5shmemE+128];
	setp.lt.s32 	%p172, %r605, %r110;
	mov.u32 	%r639, %r605;
	mov.u64 	%rd323, %rd289;
	@%p172 bra 	$L__BB5_198;
	setp.lt.s32 	%p173, %r110, %r605;
	mov.u32 	%r639, %r110;
	mov.u64 	%rd323, %rd102;
	@%p173 bra 	$L__BB5_198;
	setp.lt.s64 	%p174, %rd289, %rd102;
	selp.b32 	%r639, %r605, %r110, %p174;
	min.s64 	%rd323, %rd289, %rd102;
	bra.uni 	$L__BB5_198;
$L__BB5_111:
	mov.u32 	%r112, %tid.x;
	add.s64 	%rd201, %rd196, %rd4;
	cvt.u64.u32 	%rd104, %r112;
	add.s64 	%rd202, %rd104, %rd4;
	cvta.to.global.u64 	%rd203, %rd195;
	shl.b64 	%rd204, %rd202, 2;
	add.s64 	%rd205, %rd203, %rd204;
	ld.global.u32 	%r205, [%rd205];
	add.s32 	%r206, %r112, 256;
	cvt.u64.u32 	%rd206, %r206;
	ld.global.u32 	%r207, [%rd205+1024];
	add.s32 	%r208, %r112, 512;
	cvt.u64.u32 	%rd207, %r208;
	ld.global.u32 	%r209, [%rd205+2048];
	add.s32 	%r210, %r112, 768;
	cvt.u64.u32 	%rd208, %r210;
	ld.global.u32 	%r211, [%rd205+3072];
	or.b32  	%r212, %r112, 1024;
	cvt.u64.u32 	%rd105, %r212;
	add.s64 	%rd106, %rd201, %rd105;
	ld.global.u32 	%r113, [%rd205+4096];
	setp.lt.s32 	%p2, %r207, %r205;
	min.s32 	%r213, %r207, %r205;
	selp.b64 	%rd209, %rd206, %rd104, %p2;
	setp.lt.s32 	%p3, %r209, %r213;
	min.s32 	%r214, %r209, %r213;
	selp.b64 	%rd210, %rd207, %rd209, %p3;
	setp.lt.s32 	%p4, %r211, %r214;
	min.s32 	%r114, %r211, %r214;
	selp.b64 	%rd107, %rd208, %rd210, %p4;
	add.s64 	%rd108, %rd201, %rd107;
	setp.lt.s32 	%p5, %r114, %r113;
	mov.u32 	%r627, %r114;
	mov.u64 	%rd311, %rd108;
	@%p5 bra 	$L__BB5_114;
	setp.lt.s32 	%p6, %r113, %r114;
	mov.u32 	%r627, %r113;
	mov.u64 	%rd311, %rd106;
	@%p6 bra 	$L__BB5_114;
	setp.lt.u64 	%p7, %rd107, %rd105;
	selp.b32 	%r627, %r114, %r113, %p7;
	selp.b64 	%rd311, %rd108, %rd106, %p7;
$L__BB5_114:
	setp.le.u64 	%p8, %rd198, %rd5;
	@%p8 bra 	$L__BB5_159;
	setp.ne.s32 	%p9, %r112, 0;
	@%p9 bra 	$L__BB5_117;
	atom.global.add.u64 	%rd211, [%rd1+8], 1280;
	add.s64 	%rd212, %rd211, %rd5;
	st.shared.u64 	[_ZN6thrust24THRUST_300001_SM_1000_NS8cuda_cub4core6detail5shmemE+152], %rd212;
$L__BB5_117:
	bar.sync 	0;
	ld.shared.u64 	%rd299, [_ZN6thrust24THRUST_300001_SM_1000_NS8cuda_cub4core6detail5shmemE+152];
	add.s64 	%rd213, %rd299, 1280;
	setp.gt.s64 	%p10, %rd213, %rd198;
	@%p10 bra 	$L__BB5_136;
$L__BB5_118:
	add.s64 	%rd214, %rd299, %rd104;
	cvta.to.global.u64 	%rd215, %rd195;
	shl.b64 	%rd216, %rd214, 2;
	add.s64 	%rd217, %rd215, %rd216;
	add.s64 	%rd114, %rd214, %rd196;
	ld.global.u32 	%r118, [%rd217];
	add.s64 	%rd115, %rd114, 256;
	ld.global.u32 	%r119, [%rd217+1024];
	add.s64 	%rd116, %rd114, 512;
	ld.global.u32 	%r120, [%rd217+2048];
	add.s64 	%rd117, %rd114, 768;
	ld.global.u32 	%r121, [%rd217+3072];
	add.s64 	%rd118, %rd114, 1024;
	ld.global.u32 	%r122, [%rd217+4096];
	setp.lt.s32 	%p11, %r627, %r118;
	mov.u32 	%r608, %r627;
	mov.u64 	%rd293, %rd311;
	@%p11 bra 	$L__BB5_121;
	setp.lt.s32 	%p12, %r118, %r627;
	mov.u32 	%r608, %r118;
	mov.u64 	%rd293, %rd114;
	@%p12 bra 	$L__BB5_121;
	setp.lt.s64 	%p13, %rd311, %rd114;
	selp.b32 	%r608, %r627, %r118, %p13;
	min.s64 	%rd293, %rd311, %rd114;
$L__BB5_121:
	setp.lt.s32 	%p14, %r608, %r119;
	mov.u32 	%r609, %r608;
	mov.u64 	%rd294, %rd293;
	@%p14 bra 	$L__BB5_124;
	setp.lt.s32 	%p15, %r119, %r608;
	mov.u32 	%r609, %r119;
	mov.u64 	%rd294, %rd115;
	@%p15 bra 	$L__BB5_124;
	setp.lt.s64 	%p16, %rd293, %rd115;
	selp.b32 	%r609, %r608, %r119, %p16;
	min.s64 	%rd294, %rd293, %rd115;
$L__BB5_124:
	setp.lt.s32 	%p17, %r609, %r120;
	mov.u32 	%r610, %r609;
	mov.u64 	%rd295, %rd294;
	@%p17 bra 	$L__BB5_127;
	setp.lt.s32 	%p18, %r120, %r609;
	mov.u32 	%r610, %r120;
	mov.u64 	%rd295, %rd116;
	@%p18 bra 	$L__BB5_127;
	setp.lt.s64 	%p19, %rd294, %rd116;
	selp.b32 	%r610, %r609, %r120, %p19;
	min.s64 	%rd295, %rd294, %rd116;
$L__BB5_127:
	setp.lt.s32 	%p20, %r610, %r121;
	mov.u32 	%r611, %r610;
	mov.u64 	%rd296, %rd295;
	@%p20 bra 	$L__BB5_130;
	setp.lt.s32 	%p21, %r121, %r610;
	mov.u32 	%r611, %r121;
	mov.u64 	%rd296, %rd117;
	@%p21 bra 	$L__BB5_130;
	setp.lt.s64 	%p22, %rd295, %rd117;
	selp.b32 	%r611, %r610, %r121, %p22;
	min.s64 	%rd296, %rd295, %rd117;
$L__BB5_130:
	setp.lt.s32 	%p23, %r611, %r122;
	mov.u32 	%r627, %r611;
	mov.u64 	%rd311, %rd296;
	@%p23 bra 	$L__BB5_133;
	setp.lt.s32 	%p24, %r122, %r611;
	mov.u32 	%r627, %r122;
	mov.u64 	%rd311, %rd118;
	@%p24 bra 	$L__BB5_133;
	setp.lt.s64 	%p25, %rd296, %rd118;
	selp.b32 	%r627, %r611, %r122, %p25;
	min.s64 	%rd311, %rd296, %rd118;
$L__BB5_133:
	setp.ne.s32 	%p26, %r112, 0;
	bar.sync 	0;
	@%p26 bra 	$L__BB5_135;
	atom.global.add.u64 	%rd218, [%rd1+8], 1280;
	add.s64 	%rd219, %rd218, %rd5;
	st.shared.u64 	[_ZN6thrust24THRUST_300001_SM_1000_NS8cuda_cub4core6detail5shmemE+152], %rd219;
$L__BB5_135:
	bar.sync 	0;
	ld.shared.u64 	%rd299, [_ZN6thrust24THRUST_300001_SM_1000_NS8cuda_cub4core6detail5shmemE+152];
	add.s64 	%rd220, %rd299, 1280;
	setp.le.s64 	%p27, %rd220, %rd198;
	@%p27 bra 	$L__BB5_118;
$L__BB5_136:
	setp.le.s64 	%p28, %rd198, %rd299;
	@%p28 bra 	$L__BB5_159;
	cvt.u32.u64 	%r215, %rd299;
	cvt.u32.u64 	%r216, %rd198;
	sub.s32 	%r134, %r216, %r215;
	setp.ge.s32 	%p29, %r112, %r134;
	@%p29 bra 	$L__BB5_159;
	cvta.to.global.u64 	%rd132, %rd195;
	not.b32 	%r219, %r112;
	add.s32 	%r220, %r219, %r216;
	sub.s32 	%r135, %r220, %r215;
	and.b32  	%r222, %r135, 768;
	setp.eq.s32 	%p30, %r222, 768;
	mov.u32 	%r618, %r112;
	@%p30 bra 	$L__BB5_144;
	add.s64 	%rd222, %rd299, %rd104;
	add.s64 	%rd301, %rd222, %rd196;
	shl.b64 	%rd223, %rd222, 2;
	add.s64 	%rd300, %rd132, %rd223;
	shr.u32 	%r223, %r135, 8;
	add.s32 	%r224, %r223, 1;
	and.b32  	%r225, %r224, 3;
	neg.s32 	%r614, %r225;
	mov.u32 	%r618, %r112;
$L__BB5_140:
	.pragma "nounroll";
	mov.u64 	%rd137, %rd311;
	mov.u32 	%r139, %r627;
	ld.global.u32 	%r140, [%rd300];
	setp.lt.s32 	%p31, %r139, %r140;
	@%p31 bra 	$L__BB5_143;
	setp.lt.s32 	%p32, %r140, %r139;
	mov.u32 	%r627, %r140;
	mov.u64 	%rd311, %rd301;
	@%p32 bra 	$L__BB5_143;
	setp.lt.s64 	%p33, %rd137, %rd301;
	selp.b32 	%r627, %r139, %r140, %p33;
	min.s64 	%rd311, %rd137, %rd301;
$L__BB5_143:
	add.s32 	%r618, %r618, 256;
	add.s64 	%rd301, %rd301, 256;
	add.s64 	%rd300, %rd300, 1024;
	add.s32 	%r614, %r614, 1;
	setp.ne.s32 	%p34, %r614, 0;
	@%p34 bra 	$L__BB5_140;
$L__BB5_144:
	setp.lt.u32 	%p35, %r135, 768;
	@%p35 bra 	$L__BB5_159;
	add.s32 	%r621, %r618, 512;
$L__BB5_146:
	mov.u32 	%r149, %r621;
	add.s32 	%r226, %r149, -512;
	cvt.u64.u32 	%rd224, %r226;
	add.s64 	%rd225, %rd299, %rd224;
	shl.b64 	%rd226, %rd225, 2;
	add.s64 	%rd145, %rd132, %rd226;
	add.s64 	%rd146, %rd225, %rd196;
	ld.global.u32 	%r151, [%rd145];
	setp.lt.s32 	%p36, %r627, %r151;
	mov.u32 	%r623, %r627;
	mov.u64 	%rd307, %rd311;
	@%p36 bra 	$L__BB5_149;
	setp.lt.s32 	%p37, %r151, %r627;
	mov.u32 	%r623, %r151;
	mov.u64 	%rd307, %rd146;
	@%p37 bra 	$L__BB5_149;
	setp.lt.s64 	%p38, %rd311, %rd146;
	selp.b32 	%r623, %r627, %r151, %p38;
	min.s64 	%rd307, %rd311, %rd146;
$L__BB5_149:
	add.s32 	%r227, %r149, -256;
	cvt.u64.u32 	%rd227, %r227;
	add.s64 	%rd228, %rd299, %rd227;
	add.s64 	%rd149, %rd228, %rd196;
	ld.global.u32 	%r154, [%rd145+1024];
	setp.lt.s32 	%p39, %r623, %r154;
	mov.u32 	%r624, %r623;
	mov.u64 	%rd308, %rd307;
	@%p39 bra 	$L__BB5_152;
	setp.lt.s32 	%p40, %r154, %r623;
	mov.u32 	%r624, %r154;
	mov.u64 	%rd308, %rd149;
	@%p40 bra 	$L__BB5_152;
	setp.lt.s64 	%p41, %rd307, %rd149;
	selp.b32 	%r624, %r623, %r154, %p41;
	min.s64 	%rd308, %rd307, %rd149;
$L__BB5_152:
	cvt.u64.u32 	%rd229, %r149;
	add.s64 	%rd230, %rd299, %rd229;
	add.s64 	%rd152, %rd230, %rd196;
	ld.global.u32 	%r157, [%rd145+2048];
	setp.lt.s32 	%p42, %r624, %r157;
	mov.u32 	%r625, %r624;
	mov.u64 	%rd309, %rd308;
	@%p42 bra 	$L__BB5_155;
	setp.lt.s32 	%p43, %r157, %r624;
	mov.u32 	%r625, %r157;
	mov.u64 	%rd309, %rd152;
	@%p43 bra 	$L__BB5_155;
	setp.lt.s64 	%p44, %rd308, %rd152;
	selp.b32 	%r625, %r624, %r157, %p44;
	min.s64 	%rd309, %rd308, %rd152;
$L__BB5_155:
	add.s32 	%r228, %r149, 256;
	cvt.u64.u32 	%rd231, %r228;
	add.s64 	%rd232, %rd299, %rd231;
	add.s64 	%rd155, %rd232, %rd196;
	ld.global.u32 	%r160, [%rd145+3072];
	setp.lt.s32 	%p45, %r625, %r160;
	mov.u32 	%r627, %r625;
	mov.u64 	%rd311, %rd309;
	@%p45 bra 	$L__BB5_158;
	setp.lt.s32 	%p46, %r160, %r625;
	mov.u32 	%r627, %r160;
	mov.u64 	%rd311, %rd155;
	@%p46 bra 	$L__BB5_158;
	setp.lt.s64 	%p47, %rd309, %rd155;
	selp.b32 	%r627, %r625, %r160, %p47;
	min.s64 	%rd311, %rd309, %rd155;
$L__BB5_158:
	add.s32 	%r621, %r149, 1024;
	add.s32 	%r229, %r149, 512;
	setp.lt.s32 	%p48, %r229, %r134;
	@%p48 bra 	$L__BB5_146;
$L__BB5_159:
	// begin inline asm
	mov.u32 %r230, %laneid;
	// end inline asm
	mov.b32 	%r248, 1;
	mov.b32 	%r249, 31;
	mov.b32 	%r250, -1;
	// begin inline asm
	shfl.sync.down.b32 %r231, %r627, %r248, %r249, %r250;
	// end inline asm
	// begin inline asm
	shfl.sync.down.b32 %r236, %r237, %r248, %r249, %r250;
	// end inline asm
	mov.b64 	{%r242, %r247}, %rd311;
	// begin inline asm
	shfl.sync.down.b32 %r241, %r242, %r248, %r249, %r250;
	// end inline asm
	// begin inline asm
	shfl.sync.down.b32 %r246, %r247, %r248, %r249, %r250;
	// end inline asm
	mov.b64 	%rd159, {%r241, %r246};
	setp.gt.s32 	%p49, %r230, 30;
	setp.lt.s32 	%p50, %r627, %r231;
	or.pred  	%p51, %p49, %p50;
	mov.u32 	%r628, %r627;
	mov.u64 	%rd312, %rd311;
	@%p51 bra 	$L__BB5_162;
	setp.lt.s32 	%p52, %r231, %r627;
	mov.u32 	%r628, %r231;
	mov.u64 	%rd312, %rd159;
	@%p52 bra 	$L__BB5_162;
	setp.lt.s64 	%p53, %rd311, %rd159;
	selp.b32 	%r628, %r627, %r231, %p53;
	min.s64 	%rd312, %rd311, %rd159;
$L__BB5_162:
	mov.b32 	%r268, 2;
	mov.b32 	%r269, 31;
	mov.b32 	%r270, -1;
	// begin inline asm
	shfl.sync.down.b32 %r251, %r628, %r268, %r269, %r270;
	// end inline asm
	// begin inline asm
	shfl.sync.down.b32 %r256, %r257, %r268, %r269, %r270;
	// end inline asm
	mov.b64 	{%r262, %r267}, %rd312;
	// begin inline asm
	shfl.sync.down.b32 %r261, %r262, %r268, %r269, %r270;
	// end inline asm
	// begin inline asm
	shfl.sync.down.b32 %r266, %r267, %r268, %r269, %r270;
	// end inline asm
	mov.b64 	%rd162, {%r261, %r266};
	setp.gt.s32 	%p54, %r230, 29;
	setp.lt.s32 	%p55, %r628, %r251;
	or.pred  	%p56, %p54, %p55;
	mov.u32 	%r629, %r628;
	mov.u64 	%rd313, %rd312;
	@%p56 bra 	$L__BB5_165;
	setp.lt.s32 	%p57, %r251, %r628;
	mov.u32 	%r629, %r251;
	mov.u64 	%rd313, %rd162;
	@%p57 bra 	$L__BB5_165;
	setp.lt.s64 	%p58, %rd312, %rd162;
	selp.b32 	%r629, %r628, %r251, %p58;
	min.s64 	%rd313, %rd312, %rd162;
$L__BB5_165:
	mov.b32 	%r288, 4;
	mov.b32 	%r289, 31;
	mov.b32 	%r290, -1;
	// begin inline asm
	shfl.sync.down.b32 %r271, %r629, %r288, %r289, %r290;
	// end inline asm
	// begin inline asm
	shfl.sync.down.b32 %r276, %r277, %r288, %r289, %r290;
	// end inline asm
	mov.b64 	{%r282, %r287}, %rd313;
	// begin inline asm
	shfl.sync.down.b32 %r281, %r282, %r288, %r289, %r290;
	// end inline asm
	// begin inline asm
	shfl.sync.down.b32 %r286, %r287, %r288, %r289, %r290;
	// end inline asm
	mov.b64 	%rd165, {%r281, %r286};
	setp.gt.s32 	%p59, %r230, 27;
	setp.lt.s32 	%p60, %r629, %r271;
	or.pred  	%p61, %p59, %p60;
	mov.u32 	%r630, %r629;
	mov.u64 	%rd314, %rd313;
	@%p61 bra 	$L__BB5_168;
	setp.lt.s32 	%p62, %r271, %r629;
	mov.u32 	%r630, %r271;
	mov.u64 	%rd314, %rd165;
	@%p62 bra 	$L__BB5_168;
	setp.lt.s64 	%p63, %rd313, %rd165;
	selp.b32 	%r630, %r629, %r271, %p63;
	min.s64 	%rd314, %rd313, %rd165;
$L__BB5_168:
	mov.b32 	%r308, 8;
	mov.b32 	%r309, 31;
	mov.b32 	%r310, -1;
	// begin inline asm
	shfl.sync.down.b32 %r291, %r630, %r308, %r309, %r310;
	// end inline asm
	// begin inline asm
	shfl.sync.down.b32 %r296, %r297, %r308, %r309, %r310;
	// end inline asm
	mov.b64 	{%r302, %r307}, %rd314;
	// begin inline asm
	shfl.sync.down.b32 %r301, %r302, %r308, %r309, %r310;
	// end inline asm
	// begin inline asm
	shfl.sync.down.b32 %r306, %r307, %r308, %r309, %r310;
	// end inline asm
	mov.b64 	%rd168, {%r301, %r306};
	setp.gt.s32 	%p64, %r230, 23;
	setp.lt.s32 	%p65, %r630, %r291;
	or.pred  	%p66, %p64, %p65;
	mov.u32 	%r631, %r630;
	mov.u64 	%rd315, %rd314;
	@%p66 bra 	$L__BB5_171;
	setp.lt.s32 	%p67, %r291, %r630;
	mov.u32 	%r631, %r291;
	mov.u64 	%rd315, %rd168;
	@%p67 bra 	$L__BB5_171;
	setp.lt.s64 	%p68, %rd314, %rd168;
	selp.b32 	%r631, %r630, %r291, %p68;
	min.s64 	%rd315, %rd314, %rd168;
$L__BB5_171:
	mov.b32 	%r328, 16;
	mov.b32 	%r329, 31;
	mov.b32 	%r330, -1;
	// begin inline asm
	shfl.sync.down.b32 %r311, %r631, %r328, %r329, %r330;
	// end inline asm
	// begin inline asm
	shfl.sync.down.b32 %r316, %r317, %r328, %r329, %r330;
	// end inline asm
	mov.b64 	{%r322, %r327}, %rd315;
	// begin inline asm
	shfl.sync.down.b32 %r321, %r322, %r328, %r329, %r330;
	// end inline asm
	// begin inline asm
	shfl.sync.down.b32 %r326, %r327, %r328, %r329, %r330;
	// end inline asm
	mov.b64 	%rd171, {%r321, %r326};
	setp.gt.s32 	%p69, %r230, 15;
	setp.lt.s32 	%p70, %r631, %r311;
	or.pred  	%p71, %p69, %p70;
	mov.u32 	%r639, %r631;
	mov.u64 	%rd323, %rd315;
	@%p71 bra 	$L__BB5_174;
	setp.lt.s32 	%p72, %r311, %r631;
	mov.u32 	%r639, %r311;
	mov.u64 	%rd323, %rd171;
	@%p72 bra 	$L__BB5_174;
	setp.lt.s64 	%p73, %rd315, %rd171;
	selp.b32 	%r639, %r631, %r311, %p73;
	min.s64 	%rd323, %rd315, %rd171;
$L__BB5_174:
	setp.ne.s32 	%p74, %r230, 0;
	@%p74 bra 	$L__BB5_176;
	shr.u32 	%r331, %r112, 1;
	and.b32  	%r332, %r331, 496;
	mov.u32 	%r333, _ZN6thrust24THRUST_300001_SM_1000_NS8cuda_cub4core6detail5shmemE;
	add.s32 	%r334, %r333, %r332;
	st.shared.u32 	[%r334+8], %r639;
	st.shared.u64 	[%r334+16], %rd323;
$L__BB5_176:
	bar.sync 	0;
	setp.ne.s32 	%p75, %r112, 0;
	@%p75 bra 	$L__BB5_198;
	ld.shared.u32 	%r181, [_ZN6thrust24THRUST_300001_SM_1000_NS8cuda_cub4core6detail5shmemE+24];
	ld.shared.u64 	%rd174, [_ZN6thrust24THRUST_300001_SM_1000_NS8cuda_cub4core6detail5shmemE+32];
	setp.lt.s32 	%p76, %r639, %r181;
	mov.u32 	%r633, %r639;
	mov.u64 	%rd317, %rd323;
	@%p76 bra 	$L__BB5_180;
	setp.lt.s32 	%p77, %r181, %r639;
	mov.u32 	%r633, %r181;
	mov.u64 	%rd317, %rd174;
	@%p77 bra 	$L__BB5_180;
	setp.lt.s64 	%p78, %rd323, %rd174;
	selp.b32 	%r633, %r639, %r181, %p78;
	min.s64 	%rd317, %rd323, %rd174;
$L__BB5_180:
	ld.shared.u32 	%r184, [_ZN6thrust24THRUST_300001_SM_1000_NS8cuda_cub4core6detail5shmemE+40];
	ld.shared.u64 	%rd177, [_ZN6thrust24THRUST_300001_SM_1000_NS8cuda_cub4core6detail5shmemE+48];
	setp.lt.s32 	%p79, %r633, %r184;
	mov.u32 	%r634, %r633;
	mov.u64 	%rd318, %rd317;
	@%p79 bra 	$L__BB5_183;
	setp.lt.s32 	%p80, %r184, %r633;
	mov.u32 	%r634, %r184;
	mov.u64 	%rd318, %rd177;
	@%p80 bra 	$L__BB5_183;
	setp.lt.s64 	%p81, %rd317, %rd177;
	selp.b32 	%r634, %r633, %r184, %p81;
	min.s64 	%rd318, %rd317, %rd177;
$L__BB5_183:
	ld.shared.u32 	%r187, [_ZN6thrust24THRUST_300001_SM_1000_NS8cuda_cub4core6detail5shmemE+56];
	ld.shared.u64 	%rd180, [_ZN6thrust24THRUST_300001_SM_1000_NS8cuda_cub4core6detail5shmemE+64];
	setp.lt.s32 	%p82, %r634, %r187;
	mov.u32 	%r635, %r634;
	mov.u64 	%rd319, %rd318;
	@%p82 bra 	$L__BB5_186;
	setp.lt.s32 	%p83, %r187, %r634;
	mov.u32 	%r635, %r187;
	mov.u64 	%rd319, %rd180;
	@%p83 bra 	$L__BB5_186;
	setp.lt.s64 	%p84, %rd318, %rd180;
	selp.b32 	%r635, %r634, %r187, %p84;
	min.s64 	%rd319, %rd318, %rd180;
$L__BB5_186:
	ld.shared.u32 	%r190, [_ZN6thrust24THRUST_300001_SM_1000_NS8cuda_cub4core6detail5shmemE+72];
	ld.shared.u64 	%rd183, [_ZN6thrust24THRUST_300001_SM_1000_NS8cuda_cub4core6detail5shmemE+80];
	setp.lt.s32 	%p85, %r635, %r190;
	mov.u32 	%r636, %r635;
	mov.u64 	%rd320, %rd319;
	@%p85 bra 	$L__BB5_189;
	setp.lt.s32 	%p86, %r190, %r635;
	mov.u32 	%r636, %r190;
	mov.u64 	%rd320, %rd183;
	@%p86 bra 	$L__BB5_189;
	setp.lt.s64 	%p87, %rd319, %rd183;
	selp.b32 	%r636, %r635, %r190, %p87;
	min.s64 	%rd320, %rd319, %rd183;
$L__BB5_189:
	ld.shared.u32 	%r193, [_ZN6thrust24THRUST_300001_SM_1000_NS8cuda_cub4core6detail5shmemE+88];
	ld.shared.u64 	%rd186, [_ZN6thrust24THRUST_300001_SM_1000_NS8cuda_cub4core6detail5shmemE+96];
	setp.lt.s32 	%p88, %r636, %r193;
	mov.u32 	%r637, %r636;
	mov.u64 	%rd321, %rd320;
	@%p88 bra 	$L__BB5_192;
	setp.lt.s32 	%p89, %r193, %r636;
	mov.u32 	%r637, %r193;
	mov.u64 	%rd321, %rd186;
	@%p89 bra 	$L__BB5_192;
	setp.lt.s64 	%p90, %rd320, %rd186;
	selp.b32 	%r637, %r636, %r193, %p90;
	min.s64 	%rd321, %rd320, %rd186;
$L__BB5_192:
	ld.shared.u32 	%r196, [_ZN6thrust24THRUST_300001_SM_1000_NS8cuda_cub4core6detail5shmemE+104];
	ld.shared.u64 	%rd189, [_ZN6thrust24THRUST_300001_SM_1000_NS8cuda_cub4core6detail5shmemE+112];
	setp.lt.s32 	%p91, %r637, %r196;
	mov.u32 	%r638, %r637;
	mov.u64 	%rd322, %rd321;
	@%p91 bra 	$L__BB5_195;
	setp.lt.s32 	%p92, %r196, %r637;
	mov.u32 	%r638, %r196;
	mov.u64 	%rd322, %rd189;
	@%p92 bra 	$L__BB5_195;
	setp.lt.s64 	%p93, %rd321, %rd189;
	selp.b32 	%r638, %r637, %r196, %p93;
	min.s64 	%rd322, %rd321, %rd189;
$L__BB5_195:
	ld.shared.u32 	%r199, [_ZN6thrust24THRUST_300001_SM_1000_NS8cuda_cub4core6detail5shmemE+120];
	ld.shared.u64 	%rd192, [_ZN6thrust24THRUST_300001_SM_1000_NS8cuda_cub4core6detail5shmemE+128];
	setp.lt.s32 	%p94, %r638, %r199;
	mov.u32 	%r639, %r638;
	mov.u64 	%rd323, %rd322;
	@%p94 bra 	$L__BB5_198;
	setp.lt.s32 	%p95, %r199, %r638;
	mov.u32 	%r639, %r199;
	mov.u64 	%rd323, %rd192;
	@%p95 bra 	$L__BB5_198;
	setp.lt.s64 	%p96, %rd322, %rd192;
	selp.b32 	%r639, %r638, %r199, %p96;
	min.s64 	%rd323, %rd322, %rd192;
$L__BB5_198:
	mov.u32 	%r567, %tid.x;
	setp.ne.s32 	%p223, %r567, 0;
	@%p223 bra 	$L__BB5_200;
	ld.param.u64 	%rd254, [_ZN6thrust24THRUST_300001_SM_1000_NS8cuda_cub4core6detail13_kernel_agentINS1_8__reduce11ReduceAgentINS0_12zip_iteratorIN4cuda3std3__45tupleIJNS0_6detail15normal_iteratorINS0_10device_ptrIiEEEENS0_17counting_iteratorIlNS0_11use_defaultESI_SI_EEEEEEEPNSB_IJilEEESM_lNS1_9__extrema9arg_min_fIilNSA_4lessIiEEEEEEJSL_SN_lN3cub18CUB_300001_SM_100013GridEvenShareIlEENSV_9GridQueueIyEESS_EEEvDpT0__param_1];
	cvta.to.global.u64 	%rd251, %rd254;
	mul.wide.u32 	%rd252, %r1, 16;
	add.s64 	%rd253, %rd251, %rd252;
	st.global.u32 	[%rd253], %r639;
	st.global.u64 	[%rd253+8], %rd323;
$L__BB5_200:
	ret;

}
	// .globl	_ZN6thrust24THRUST_300001_SM_1000_NS8cuda_cub4core6detail13_kernel_agentINS1_8__reduce10DrainAgentIlEEJN3cub18CUB_300001_SM_10009GridQueueIyEElEEEvDpT0_
.visible .entry _ZN6thrust24THRUST_300001_SM_1000_NS8cuda_cub4core6detail13_kernel_agentINS1_8__reduce10DrainAgentIlEEJN3cub18CUB_300001_SM_10009GridQueueIyEElEEEvDpT0_(
	.param .align 8 .b8 _ZN6thrust24THRUST_300001_SM_1000_NS8cuda_cub4core6detail13_kernel_agentINS1_8__reduce10DrainAgentIlEEJN3cub18CUB_300001_SM_10009GridQueueIyEElEEEvDpT0__param_0[8],
	.param .u64 _ZN6thrust24THRUST_300001_SM_1000_NS8cuda_cub4core6detail13_kernel_agentINS1_8__reduce10DrainAgentIlEEJN3cub18CUB_300001_SM_10009GridQueueIyEElEEEvDpT0__param_1
)
.maxntid 1
{
	.reg .b64 	%rd<5>;

	ld.param.u64 	%rd1, [_ZN6thrust24THRUST_300001_SM_1000_NS8cuda_cub4core6detail13_kernel_agentINS1_8__reduce10DrainAgentIlEEJN3cub18CUB_300001_SM_10009GridQueueIyEElEEEvDpT0__param_0];
	ld.param.u64 	%rd2, [_ZN6thrust24THRUST_300001_SM_1000_NS8cuda_cub4core6detail13_kernel_agentINS1_8__reduce10DrainAgentIlEEJN3cub18CUB_300001_SM_10009GridQueueIyEElEEEvDpT0__param_1];
	cvta.to.global.u64 	%rd3, %rd1;
	st.global.u64 	[%rd3], %rd2;
	mov.b64 	%rd4, 0;
	st.global.u64 	[%rd3+8], %rd4;
	ret;

}
	// .globl	_ZN6thrust24THRUST_300001_SM_1000_NS8cuda_cub4core6detail13_kernel_agentINS1_8__reduce11ReduceAgentIPN4cuda3std3__45tupleIJilEEESC_SB_lNS1_9__extrema9arg_min_fIilNS9_4lessIiEEEEEEJSC_SC_iSH_EEEvDpT0_
.visible .entry _ZN6thrust24THRUST_300001_SM_1000_NS8cuda_cub4core6detail13_kernel_agentINS1_8__reduce11ReduceAgentIPN4cuda3std3__45tupleIJilEEESC_SB_lNS1_9__extrema9arg_min_fIilNS9_4lessIiEEEEEEJSC_SC_iSH_EEEvDpT0_(
	.param .u64 .ptr .align 1 _ZN6thrust24THRUST_300001_SM_1000_NS8cuda_cub4core6detail13_kernel_agentINS1_8__reduce11ReduceAgentIPN4cuda3std3__45tupleIJilEEESC_SB_lNS1_9__extrema9arg_min_fIilNS9_4lessIiEEEEEEJSC_SC_iSH_EEEvDpT0__param_0,
	.param .u64 .ptr .align 1 _ZN6thrust24THRUST_300001_SM_1000_NS8cuda_cub4core6detail13_kernel_agentINS1_8__reduce11ReduceAgentIPN4cuda3std3__45tupleIJilEEESC_SB_lNS1_9__extrema9arg_min_fIilNS9_4lessIiEEEEEEJSC_SC_iSH_EEEvDpT0__param_1,
	.param .u32 _ZN6thrust24THRUST_300001_SM_1000_NS8cuda_cub4core6detail13_kernel_agentINS1_8__reduce11ReduceAgentIPN4cuda3std3__45tupleIJilEEESC_SB_lNS1_9__extrema9arg_min_fIilNS9_4lessIiEEEEEEJSC_SC_iSH_EEEvDpT0__param_2,
	.param .align 1 .b8 _ZN6thrust24THRUST_300001_SM_1000_NS8cuda_cub4core6detail13_kernel_agentINS1_8__reduce11ReduceAgentIPN4cuda3std3__45tupleIJilEEESC_SB_lNS1_9__extrema9arg_min_fIilNS9_4lessIiEEEEEEJSC_SC_iSH_EEEvDpT0__param_3[1]
)
.maxntid 256
{
	.reg .pred 	%p<260>;
	.reg .b32 	%r<666>;
	.reg .b64 	%rd<487>;

	ld.param.u32 	%r239, [_ZN6thrust24THRUST_300001_SM_1000_NS8cuda_cub4core6detail13_kernel_agentINS1_8__reduce11ReduceAgentIPN4cuda3std3__45tupleIJilEEESC_SB_lNS1_9__extrema9arg_min_fIilNS9_4lessIiEEEEEEJSC_SC_iSH_EEEvDpT0__param_2];
	cvt.s64.s32 	%rd1, %r239;
	setp.eq.s32 	%p1, %r239, 0;
	@%p1 bra 	$L__BB7_238;
	setp.gt.s32 	%p2, %r239, 1279;
	@%p2 bra 	$L__BB7_111;
	mov.u32 	%r1, %tid.x;
	setp.ge.s32 	%p133, %r1, %r239;
	mov.b32 	%r593, 0;
	mov.b64 	%rd410, 0;
	mov.u32 	%r585, %r1;
	@%p133 bra 	$L__BB7_4;
	ld.param.u64 	%rd396, [_ZN6thrust24THRUST_300001_SM_1000_NS8cuda_cub4core6detail13_kernel_agentINS1_8__reduce11ReduceAgentIPN4cuda3std3__45tupleIJilEEESC_SB_lNS1_9__extrema9arg_min_fIilNS9_4lessIiEEEEEEJSC_SC_iSH_EEEvDpT0__param_0];
	mul.wide.u32 	%rd366, %r1, 16;
	add.s64 	%rd363, %rd396, %rd366;
	// begin inline asm
	ld.global.nc.u64 %rd362, [%rd363];
	// end inline asm
	add.s64 	%rd365, %rd363, 8;
	// begin inline asm
	ld.global.nc.u64 %rd410, [%rd365];
	// end inline asm
	cvt.u32.u64 	%r593, %rd362;
	add.s32 	%r585, %r1, 256;
$L__BB7_4:
	setp.ge.s32 	%p134, %r585, %r239;
	@%p134 bra 	$L__BB7_25;
	not.b32 	%r355, %r585;
	add.s32 	%r6, %r239, %r355;
	and.b32  	%r356, %r6, 768;
	setp.eq.s32 	%p135, %r356, 768;
	@%p135 bra 	$L__BB7_11;
	ld.param.u64 	%rd397, [_ZN6thrust24THRUST_300001_SM_1000_NS8cuda_cub4core6detail13_kernel_agentINS1_8__reduce11ReduceAgentIPN4cuda3std3__45tupleIJilEEESC_SB_lNS1_9__extrema9arg_min_fIilNS9_4lessIiEEEEEEJSC_SC_iSH_EEEvDpT0__param_0];
	mul.wide.u32 	%rd368, %r585, 16;
	add.s64 	%rd401, %rd397, %rd368;
	shr.u32 	%r357, %r6, 8;
	add.s32 	%r358, %r357, 1;
	and.b32  	%r359, %r358, 3;
	neg.s32 	%r581, %r359;
$L__BB7_7:
	.pragma "nounroll";
	mov.u64 	%rd6, %rd410;
	mov.u32 	%r10, %r593;
	// begin inline asm
	ld.global.nc.u64 %rd369, [%rd401];
	// end inline asm
	add.s64 	%rd372, %rd401, 8;
	// begin inline asm
	ld.global.nc.u64 %rd371, [%rd372];
	// end inline asm
	cvt.u32.u64 	%r11, %rd369;
	setp.lt.s32 	%p136, %r10, %r11;
	@%p136 bra 	$L__BB7_10;
	setp.lt.s32 	%p137, %r11, %r10;
	mov.u64 	%rd410, %rd371;
	mov.u32 	%r593, %r11;
	@%p137 bra 	$L__BB7_10;
	setp.lt.s64 	%p138, %rd6, %rd371;
	min.s64 	%rd410, %rd6, %rd371;
	selp.b32 	%r593, %r10, %r11, %p138;
$L__BB7_10:
	add.s32 	%r585, %r585, 256;
	add.s64 	%rd401, %rd401, 4096;
	add.s32 	%r581, %r581, 1;
	setp.ne.s32 	%p139, %r581, 0;
	@%p139 bra 	$L__BB7_7;
$L__BB7_11:
	setp.lt.u32 	%p140, %r6, 768;
	@%p140 bra 	$L__BB7_25;
$L__BB7_12:
	ld.param.u64 	%rd398, [_ZN6thrust24THRUST_300001_SM_1000_NS8cuda_cub4core6detail13_kernel_agentINS1_8__reduce11ReduceAgentIPN4cuda3std3__45tupleIJilEEESC_SB_lNS1_9__extrema9arg_min_fIilNS9_4lessIiEEEEEEJSC_SC_iSH_EEEvDpT0__param_0];
	mul.wide.s32 	%rd377, %r585, 16;
	add.s64 	%rd374, %rd398, %rd377;
	// begin inline asm
	ld.global.nc.u64 %rd373, [%rd374];
	// end inline asm
	add.s64 	%rd376, %rd374, 8;
	// begin inline asm
	ld.global.nc.u64 %rd375, [%rd376];
	// end inline asm
	cvt.u32.u64 	%r21, %rd373;
	setp.lt.s32 	%p141, %r593, %r21;
	mov.u64 	%rd407, %rd410;
	mov.u32 	%r590, %r593;
	@%p141 bra 	$L__BB7_15;
	setp.lt.s32 	%p142, %r21, %r593;
	mov.u64 	%rd407, %rd375;
	mov.u32 	%r590, %r21;
	@%p142 bra 	$L__BB7_15;
	setp.lt.s64 	%p143, %rd410, %rd375;
	min.s64 	%rd407, %rd410, %rd375;
	selp.b32 	%r590, %r593, %r21, %p143;
$L__BB7_15:
	add.s64 	%rd379, %rd374, 4096;
	// begin inline asm
	ld.global.nc.u64 %rd378, [%rd379];
	// end inline asm
	add.s64 	%rd381, %rd374, 4104;
	// begin inline asm
	ld.global.nc.u64 %rd380, [%rd381];
	// end inline asm
	cvt.u32.u64 	%r24, %rd378;
	setp.lt.s32 	%p144, %r590, %r24;
	mov.u64 	%rd408, %rd407;
	mov.u32 	%r591, %r590;
	@%p144 bra 	$L__BB7_18;
	setp.lt.s32 	%p145, %r24, %r590;
	mov.u64 	%rd408, %rd380;
	mov.u32 	%r591, %r24;
	@%p145 bra 	$L__BB7_18;
	setp.lt.s64 	%p146, %rd407, %rd380;
	min.s64 	%rd408, %rd407, %rd380;
	selp.b32 	%r591, %r590, %r24, %p146;
$L__BB7_18:
	add.s64 	%rd383, %rd374, 8192;
	// begin inline asm
	ld.global.nc.u64 %rd382, [%rd383];
	// end inline asm
	add.s64 	%rd385, %rd374, 8200;
	// begin inline asm
	ld.global.nc.u64 %rd384, [%rd385];
	// end inline asm
	cvt.u32.u64 	%r27, %rd382;
	setp.lt.s32 	%p147, %r591, %r27;
	mov.u64 	%rd409, %rd408;
	mov.u32 	%r592, %r591;
	@%p147 bra 	$L__BB7_21;
	setp.lt.s32 	%p148, %r27, %r591;
	mov.u64 	%rd409, %rd384;
	mov.u32 	%r592, %r27;
	@%p148 bra 	$L__BB7_21;
	setp.lt.s64 	%p149, %rd408, %rd384;
	min.s64 	%rd409, %rd408, %rd384;
	selp.b32 	%r592, %r591, %r27, %p149;
$L__BB7_21:
	add.s64 	%rd387, %rd374, 12288;
	// begin inline asm
	ld.global.nc.u64 %rd386, [%rd387];
	// end inline asm
	add.s64 	%rd389, %rd374, 12296;
	// begin inline asm
	ld.global.nc.u64 %rd388, [%rd389];
	// end inline asm
	cvt.u32.u64 	%r30, %rd386;
	setp.lt.s32 	%p150, %r592, %r30;
	mov.u64 	%rd410, %rd409;
	mov.u32 	%r593, %r592;
	@%p150 bra 	$L__BB7_24;
	setp.lt.s32 	%p151, %r30, %r592;
	mov.u64 	%rd410, %rd388;
	mov.u32 	%r593, %r30;
	@%p151 bra 	$L__BB7_24;
	setp.lt.s64 	%p152, %rd409, %rd388;
	min.s64 	%rd410, %rd409, %rd388;
	selp.b32 	%r593, %r592, %r30, %p152;
$L__BB7_24:
	add.s32 	%r585, %r585, 1024;
	setp.lt.s32 	%p153, %r585, %r239;
	@%p153 bra 	$L__BB7_12;
$L__BB7_25:
	setp.lt.s32 	%p154, %r239, 256;
	@%p154 bra 	$L__BB7_65;
	// begin inline asm
	mov.u32 %r473, %laneid;
	// end inline asm
	mov.b32 	%r491, 1;
	mov.b32 	%r492, 31;
	mov.b32 	%r493, -1;
	// begin inline asm
	shfl.sync.down.b32 %r474, %r593, %r491, %r492, %r493;
	// end inline asm
	// begin inline asm
	shfl.sync.down.b32 %r479, %r480, %r491, %r492, %r493;
	// end inline asm
	mov.b64 	{%r485, %r490}, %rd410;
	// begin inline asm
	shfl.sync.down.b32 %r484, %r485, %r491, %r492, %r493;
	// end inline asm
	// begin inline asm
	shfl.sync.down.b32 %r489, %r490, %r491, %r492, %r493;
	// end inline asm
	mov.b64 	%rd28, {%r484, %r489};
	setp.gt.s32 	%p211, %r473, 30;
	setp.lt.s32 	%p212, %r593, %r474;
	or.pred  	%p213, %p211, %p212;
	mov.u64 	%rd412, %rd410;
	mov.u32 	%r595, %r593;
	@%p213 bra 	$L__BB7_29;
	setp.lt.s32 	%p214, %r474, %r593;
	mov.u64 	%rd412, %rd28;
	mov.u32 	%r595, %r474;
	@%p214 bra 	$L__BB7_29;
	setp.lt.s64 	%p215, %rd410, %rd28;
	min.s64 	%rd412, %rd410, %rd28;
	selp.b32 	%r595, %r593, %r474, %p215;
$L__BB7_29:
	mov.b32 	%r511, 2;
	mov.b32 	%r512, 31;
	mov.b32 	%r513, -1;
	// begin inline asm
	shfl.sync.down.b32 %r494, %r595, %r511, %r512, %r513;
	// end inline asm
	// begin inline asm
	shfl.sync.down.b32 %r499, %r500, %r511, %r512, %r513;
	// end inline asm
	mov.b64 	{%r505, %r510}, %rd412;
	// begin inline asm
	shfl.sync.down.b32 %r504, %r505, %r511, %r512, %r513;
	// end inline asm
	// begin inline asm
	shfl.sync.down.b32 %r509, %r510, %r511, %r512, %r513;
	// end inline asm
	mov.b64 	%rd31, {%r504, %r509};
	setp.gt.s32 	%p216, %r473, 29;
	setp.lt.s32 	%p217, %r595, %r494;
	or.pred  	%p218, %p216, %p217;
	mov.u64 	%rd413, %rd412;
	mov.u32 	%r596, %r595;
	@%p218 bra 	$L__BB7_32;
	setp.lt.s32 	%p219, %r494, %r595;
	mov.u64 	%rd413, %rd31;
	mov.u32 	%r596, %r494;
	@%p219 bra 	$L__BB7_32;
	setp.lt.s64 	%p220, %rd412, %rd31;
	min.s64 	%rd413, %rd412, %rd31;
	selp.b32 	%r596, %r595, %r494, %p220;
$L__BB7_32:
	mov.b32 	%r531, 4;
	mov.b32 	%r532, 31;
	mov.b32 	%r533, -1;
	// begin inline asm
	shfl.sync.down.b32 %r514, %r596, %r531, %r532, %r533;
	// end inline asm
	// begin inline asm
	shfl.sync.down.b32 %r519, %r520, %r531, %r532, %r533;
	// end inline asm
	mov.b64 	{%r525, %r530}, %rd413;
	// begin inline asm
	shfl.sync.down.b32 %r524, %r525, %r531, %r532, %r533;
	// end inline asm
	// begin inline asm
	shfl.sync.down.b32 %r529, %r530, %r531, %r532, %r533;
	// end inline asm
	mov.b64 	%rd34, {%r524, %r529};
	setp.gt.s32 	%p221, %r473, 27;
	setp.lt.s32 	%p222, %r596, %r514;
	or.pred  	%p223, %p221, %p222;
	mov.u64 	%rd414, %rd413;
	mov.u32 	%r597, %r596;
	@%p223 bra 	$L__BB7_35;
	setp.lt.s32 	%p224, %r514, %r596;
	mov.u64 	%rd414, %rd34;
	mov.u32 	%r597, %r514;
	@%p224 bra 	$L__BB7_35;
	setp.lt.s64 	%p225, %rd413, %rd34;
	min.s64 	%rd414, %rd413, %rd34;
	selp.b32 	%r597, %r596, %r514, %p225;
$L__BB7_35:
	mov.b32 	%r551, 8;
	mov.b32 	%r552, 31;
	mov.b32 	%r553, -1;
	// begin inline asm
	shfl.sync.down.b32 %r534, %r597, %r551, %r552, %r553;
	// end inline asm
	// begin inline asm
	shfl.sync.down.b32 %r539, %r540, %r551, %r552, %r553;
	// end inline asm
	mov.b64 	{%r545, %r550}, %rd414;
	// begin inline asm
	shfl.sync.down.b32 %r544, %r545, %r551, %r552, %r553;
	// end inline asm
	// begin inline asm
	shfl.sync.down.b32 %r549, %r550, %r551, %r552, %r553;
	// end inline asm
	mov.b64 	%rd37, {%r544, %r549};
	setp.gt.s32 	%p226, %r473, 23;
	setp.lt.s32 	%p227, %r597, %r534;
	or.pred  	%p228, %p226, %p227;
	mov.u64 	%rd415, %rd414;
	mov.u32 	%r598, %r597;
	@%p228 bra 	$L__BB7_38;
	setp.lt.s32 	%p229, %r534, %r597;
	mov.u64 	%rd415, %rd37;
	mov.u32 	%r598, %r534;
	@%p229 bra 	$L__BB7_38;
	setp.lt.s64 	%p230, %rd414, %rd37;
	min.s64 	%rd415, %rd414, %rd37;
	selp.b32 	%r598, %r597, %r534, %p230;
$L__BB7_38:
	mov.b32 	%r571, 16;
	mov.b32 	%r572, 31;
	mov.b32 	%r573, -1;
	// begin inline asm
	shfl.sync.down.b32 %r554, %r598, %r571, %r572, %r573;
	// end inline asm
	// begin inline asm
	shfl.sync.down.b32 %r559, %r560, %r571, %r572, %r573;
	// end inline asm
	mov.b64 	{%r565, %r570}, %rd415;
	// begin inline asm
	shfl.sync.down.b32 %r564, %r565, %r571, %r572, %r573;
	// end inline asm
	// begin inline asm
	shfl.sync.down.b32 %r569, %r570, %r571, %r572, %r573;
	// end inline asm
	mov.b64 	%rd40, {%r564, %r569};
	setp.gt.s32 	%p231, %r473, 15;
	setp.lt.s32 	%p232, %r598, %r554;
	or.pred  	%p233, %p231, %p232;
	mov.u64 	%rd486, %rd415;
	mov.u32 	%r665, %r598;
	@%p233 bra 	$L__BB7_41;
	setp.lt.s32 	%p234, %r554, %r598;
	mov.u64 	%rd486, %rd40;
	mov.u32 	%r665, %r554;
	@%p234 bra 	$L__BB7_41;
	setp.lt.s64 	%p235, %rd415, %rd40;
	min.s64 	%rd486, %rd415, %rd40;
	selp.b32 	%r665, %r598, %r554, %p235;
$L__BB7_41:
	setp.ne.s32 	%p236, %r473, 0;
	@%p236 bra 	$L__BB7_43;
	shr.u32 	%r574, %r1, 1;
	and.b32  	%r575, %r574, 496;
	mov.u32 	%r576, _ZN6thrust24THRUST_300001_SM_1000_NS8cuda_cub4core6detail5shmemE;
	add.s32 	%r577, %r576, %r575;
	st.shared.u32 	[%r577+8], %r665;
	st.shared.u64 	[%r577+16], %rd486;
$L__BB7_43:
	bar.sync 	0;
	setp.ne.s32 	%p237, %r1, 0;
	@%p237 bra 	$L__BB7_236;
	ld.shared.u32 	%r51, [_ZN6thrust24THRUST_300001_SM_1000_NS8cuda_cub4core6detail5shmemE+24];
	ld.shared.u64 	%rd43, [_ZN6thrust24THRUST_300001_SM_1000_NS8cuda_cub4core6detail5shmemE+32];
	setp.lt.s32 	%p238, %r665, %r51;
	mov.u64 	%rd417, %rd486;
	mov.u32 	%r600, %r665;
	@%p238 bra 	$L__BB7_47;
	setp.lt.s32 	%p239, %r51, %r665;
	mov.u64 	%rd417, %rd43;
	mov.u32 	%r600, %r51;
	@%p239 bra 	$L__BB7_47;
	setp.lt.s64 	%p240, %rd486, %rd43;
	min.s64 	%rd417, %rd486, %rd43;
	selp.b32 	%r600, %r665, %r51, %p240;
$L__BB7_47:
	ld.shared.u32 	%r54, [_ZN6thrust24THRUST_300001_SM_1000_NS8cuda_cub4core6detail5shmemE+40];
	ld.shared.u64 	%rd46, [_ZN6thrust24THRUST_300001_SM_1000_NS8cuda_cub4core6detail5shmemE+48];
	setp.lt.s32 	%p241, %r600, %r54;
	mov.u64 	%rd418, %rd417;
	mov.u32 	%r601, %r600;
	@%p241 bra 	$L__BB7_50;
	setp.lt.s32 	%p242, %r54, %r600;
	mov.u64 	%rd418, %rd46;
	mov.u32 	%r601, %r54;
	@%p242 bra 	$L__BB7_50;
	setp.lt.s64 	%p243, %rd417, %rd46;
	min.s64 	%rd418, %rd417, %rd46;
	selp.b32 	%r601, %r600, %r54, %p243;
$L__BB7_50:
	ld.shared.u32 	%r57, [_ZN6thrust24THRUST_300001_SM_1000_NS8cuda_cub4core6detail5shmemE+56];
	ld.shared.u64 	%rd49, [_ZN6thrust24THRUST_300001_SM_1000_NS8cuda_cub4core6detail5shmemE+64];
	setp.lt.s32 	%p244, %r601, %r57;
	mov.u64 	%rd419, %rd418;
	mov.u32 	%r602, %r601;
	@%p244 bra 	$L__BB7_53;
	setp.lt.s32 	%p245, %r57, %r601;
	mov.u64 	%rd419, %rd49;
	mov.u32 	%r602, %r57;
	@%p245 bra 	$L__BB7_53;
	setp.lt.s64 	%p246, %rd418, %rd49;
	min.s64 	%rd419, %rd418, %rd49;
	selp.b32 	%r602, %r601, %r57, %p246;
$L__BB7_53:
	ld.shared.u32 	%r60, [_ZN6thrust24THRUST_300001_SM_1000_NS8cuda_cub4core6detail5shmemE+72];
	ld.shared.u64 	%rd52, [_ZN6thrust24THRUST_300001_SM_1000_NS8cuda_cub4core6detail5shmemE+80];
	setp.lt.s32 	%p247, %r602, %r60;
	mov.u64 	%rd420, %rd419;
	mov.u32 	%r603, %r602;
	@%p247 bra 	$L__BB7_56;
	setp.lt.s32 	%p248, %r60, %r602;
	mov.u64 	%rd420, %rd52;
	mov.u32 	%r603, %r60;
	@%p248 bra 	$L__BB7_56;
	setp.lt.s64 	%p249, %rd419, %rd52;
	min.s64 	%rd420, %rd419, %rd52;
	selp.b32 	%r603, %r602, %r60, %p249;
$L__BB7_56:
	ld.shared.u32 	%r63, [_ZN6thrust24THRUST_300001_SM_1000_NS8cuda_cub4core6detail5shmemE+88];
	ld.shared.u64 	%rd55, [_ZN6thrust24THRUST_300001_SM_1000_NS8cuda_cub4core6detail5shmemE+96];
	setp.lt.s32 	%p250, %r603, %r63;
	mov.u64 	%rd421, %rd420;
	mov.u32 	%r604, %r603;
	@%p250 bra 	$L__BB7_59;
	setp.lt.s32 	%p251, %r63, %r603;
	mov.u64 	%rd421, %rd55;
	mov.u32 	%r604, %r63;
	@%p251 bra 	$L__BB7_59;
	setp.lt.s64 	%p252, %rd420, %rd55;
	min.s64 	%rd421, %rd420, %rd55;
	selp.b32 	%r604, %r603, %r63, %p252;
$L__BB7_59:
	ld.shared.u32 	%r66, [_ZN6thrust24THRUST_300001_SM_1000_NS8cuda_cub4core6detail5shmemE+104];
	ld.shared.u64 	%rd58, [_ZN6thrust24THRUST_300001_SM_1000_NS8cuda_cub4core6detail5shmemE+112];
	setp.lt.s32 	%p253, %r604, %r66;
	mov.u64 	%rd422, %rd421;
	mov.u32 	%r605, %r604;
	@%p253 bra 	$L__BB7_62;
	setp.lt.s32 	%p254, %r66, %r604;
	mov.u64 	%rd422, %rd58;
	mov.u32 	%r605, %r66;
	@%p254 bra 	$L__BB7_62;
	setp.lt.s64 	%p255, %rd421, %rd58;
	min.s64 	%rd422, %rd421, %rd58;
	selp.b32 	%r605, %r604, %r66, %p255;
$L__BB7_62:
	ld.shared.u32 	%r69, [_ZN6thrust24THRUST_300001_SM_1000_NS8cuda_cub4core6detail5shmemE+120];
	ld.shared.u64 	%rd61, [_ZN6thrust24THRUST_300001_SM_1000_NS8cuda_cub4core6detail5shmemE+128];
	setp.lt.s32 	%p256, %r605, %r69;
	mov.u32 	%r665, %r605;
	mov.u64 	%rd486, %rd422;
	@%p256 bra 	$L__BB7_236;
	setp.lt.s32 	%p257, %r69, %r605;
	mov.u32 	%r665, %r69;
	mov.u64 	%rd486, %rd61;
	@%p257 bra 	$L__BB7_236;
	setp.lt.s64 	%p258, %rd422, %rd61;
	min.s64 	%rd486, %rd422, %rd61;
	selp.b32 	%r665, %r605, %r69, %p258;
	bra.uni 	$L__BB7_236;
$L__BB7_65:
	// begin inline asm
	mov.u32 %r360, %laneid;
	// end inline asm
	and.b32  	%r381, %r1, 992;
	add.s32 	%r382, %r381, 32;
	setp.gt.s32 	%p155, %r382, %r239;
	not.b32 	%r383, %r381;
	add.s32 	%r384, %r239, %r383;
	selp.b32 	%r379, %r384, 31, %p155;
	mov.b32 	%r378, 1;
	mov.b32 	%r380, -1;
	// begin inline asm
	shfl.sync.down.b32 %r361, %r593, %r378, %r379, %r380;
	// end inline asm
	// begin inline asm
	shfl.sync.down.b32 %r366, %r367, %r378, %r379, %r380;
	// end inline asm
	mov.b64 	{%r372, %r377}, %rd410;
	// begin inline asm
	shfl.sync.down.b32 %r371, %r372, %r378, %r379, %r380;
	// end inline asm
	// begin inline asm
	shfl.sync.down.b32 %r376, %r377, %r378, %r379, %r380;
	// end inline asm
	mov.b64 	%rd63, {%r371, %r376};
	setp.ge.s32 	%p156, %r360, %r379;
	setp.lt.s32 	%p157, %r593, %r361;
	or.pred  	%p158, %p156, %p157;
	mov.u64 	%rd423, %rd410;
	mov.u32 	%r606, %r593;
	@%p158 bra 	$L__BB7_68;
	setp.lt.s32 	%p159, %r361, %r593;
	mov.u64 	%rd423, %rd63;
	mov.u32 	%r606, %r361;
	@%p159 bra 	$L__BB7_68;
	setp.lt.s64 	%p160, %rd410, %rd63;
	min.s64 	%rd423, %rd410, %rd63;
	selp.b32 	%r606, %r593, %r361, %p160;
$L__BB7_68:
	mov.b32 	%r402, 2;
	mov.b32 	%r404, -1;
	// begin inline asm
	shfl.sync.down.b32 %r385, %r606, %r402, %r379, %r404;
	// end inline asm
	// begin inline asm
	shfl.sync.down.b32 %r390, %r391, %r402, %r379, %r404;
	// end inline asm
	mov.b64 	{%r396, %r401}, %rd423;
	// begin inline asm
	shfl.sync.down.b32 %r395, %r396, %r402, %r379, %r404;
	// end inline asm
	// begin inline asm
	shfl.sync.down.b32 %r400, %r401, %r402, %r379, %r404;
	// end inline asm
	mov.b64 	%rd66, {%r395, %r400};
	add.s32 	%r405, %r360, 2;
	setp.gt.s32 	%p161, %r405, %r379;
	setp.lt.s32 	%p162, %r606, %r385;
	or.pred  	%p163, %p161, %p162;
	mov.u64 	%rd424, %rd423;
	mov.u32 	%r607, %r606;
	@%p163 bra 	$L__BB7_71;
	setp.lt.s32 	%p164, %r385, %r606;
	mov.u64 	%rd424, %rd66;
	mov.u32 	%r607, %r385;
	@%p164 bra 	$L__BB7_71;
	setp.lt.s64 	%p165, %rd423, %rd66;
	min.s64 	%rd424, %rd423, %rd66;
	selp.b32 	%r607, %r606, %r385, %p165;
$L__BB7_71:
	mov.b32 	%r423, 4;
	mov.b32 	%r425, -1;
	// begin inline asm
	shfl.sync.down.b32 %r406, %r607, %r423, %r379, %r425;
	// end inline asm
	// begin inline asm
	shfl.sync.down.b32 %r411, %r412, %r423, %r379, %r425;
	// end inline asm
	mov.b64 	{%r417, %r422}, %rd424;
	// begin inline asm
	shfl.sync.down.b32 %r416, %r417, %r423, %r379, %r425;
	// end inline asm
	// begin inline asm
	shfl.sync.down.b32 %r421, %r422, %r423, %r379, %r425;
	// end inline asm
	mov.b64 	%rd69, {%r416, %r421};
	add.s32 	%r426, %r360, 4;
	setp.gt.s32 	%p166, %r426, %r379;
	setp.lt.s32 	%p167, %r607, %r406;
	or.pred  	%p168, %p166, %p167;
	mov.u32 	%r608, %r607;
	mov.u64 	%rd425, %rd424;
	@%p168 bra 	$L__BB7_74;
	setp.lt.s32 	%p169, %r406, %r607;
	mov.u32 	%r608, %r406;
	mov.u64 	%rd425, %rd69;
	@%p169 bra 	$L__BB7_74;
	setp.lt.s64 	%p170, %rd424, %rd69;
	selp.b32 	%r608, %r607, %r406, %p170;
	min.s64 	%rd425, %rd424, %rd69;
$L__BB7_74:
	mov.b32 	%r444, 8;
	mov.b32 	%r446, -1;
	// begin inline asm
	shfl.sync.down.b32 %r427, %r608, %r444, %r379, %r446;
	// end inline asm
	// begin inline asm
	shfl.sync.down.b32 %r432, %r433, %r444, %r379, %r446;
	// end inline asm
	mov.b64 	{%r438, %r443}, %rd425;
	// begin inline asm
	shfl.sync.down.b32 %r437, %r438, %r444, %r379, %r446;
	// end inline asm
	// begin inline asm
	shfl.sync.down.b32 %r442, %r443, %r444, %r379, %r446;
	// end inline asm
	mov.b64 	%rd72, {%r437, %r442};
	add.s32 	%r447, %r360, 8;
	setp.gt.s32 	%p171, %r447, %r379;
	setp.lt.s32 	%p172, %r608, %r427;
	or.pred  	%p173, %p171, %p172;
	mov.u32 	%r609, %r608;
	mov.u64 	%rd426, %rd425;
	@%p173 bra 	$L__BB7_77;
	setp.lt.s32 	%p174, %r427, %r608;
	mov.u32 	%r609, %r427;
	mov.u64 	%rd426, %rd72;
	@%p174 bra 	$L__BB7_77;
	setp.lt.s64 	%p175, %rd425, %rd72;
	selp.b32 	%r609, %r608, %r427, %p175;
	min.s64 	%rd426, %rd425, %rd72;
$L__BB7_77:
	mov.b32 	%r465, 16;
	mov.b32 	%r467, -1;
	// begin inline asm
	shfl.sync.down.b32 %r448, %r609, %r465, %r379, %r467;
	// end inline asm
	// begin inline asm
	shfl.sync.down.b32 %r453, %r454, %r465, %r379, %r467;
	// end inline asm
	mov.b64 	{%r459, %r464}, %rd426;
	// begin inline asm
	shfl.sync.down.b32 %r458, %r459, %r465, %r379, %r467;
	// end inline asm
	// begin inline asm
	shfl.sync.down.b32 %r463, %r464, %r465, %r379, %r467;
	// end inline asm
	mov.b64 	%rd75, {%r458, %r463};
	add.s32 	%r468, %r360, 16;
	setp.gt.s32 	%p176, %r468, %r379;
	setp.lt.s32 	%p177, %r609, %r448;
	or.pred  	%p178, %p176, %p177;
	mov.u32 	%r665, %r609;
	mov.u64 	%rd486, %rd426;
	@%p178 bra 	$L__BB7_80;
	setp.lt.s32 	%p179, %r448, %r609;
	mov.u32 	%r665, %r448;
	mov.u64 	%rd486, %rd75;
	@%p179 bra 	$L__BB7_80;
	setp.lt.s64 	%p180, %rd426, %rd75;
	selp.b32 	%r665, %r609, %r448, %p180;
	min.s64 	%rd486, %rd426, %rd75;
$L__BB7_80:
	setp.ne.s32 	%p181, %r360, 0;
	@%p181 bra 	$L__BB7_82;
	shr.u32 	%r469, %r1, 1;
	and.b32  	%r470, %r469, 496;
	mov.u32 	%r471, _ZN6thrust24THRUST_300001_SM_1000_NS8cuda_cub4core6detail5shmemE;
	add.s32 	%r472, %r471, %r470;
	st.shared.u32 	[%r472+8], %r665;
	st.shared.u64 	[%r472+16], %rd486;
$L__BB7_82:
	bar.sync 	0;
	setp.ne.s32 	%p182, %r1, 0;
	@%p182 bra 	$L__BB7_236;
	setp.lt.s32 	%p183, %r239, 33;
	mov.u32 	%r611, %r665;
	mov.u64 	%rd428, %rd486;
	@%p183 bra 	$L__BB7_87;
	ld.shared.u32 	%r88, [_ZN6thrust24THRUST_300001_SM_1000_NS8cuda_cub4core6detail5shmemE+24];
	ld.shared.u64 	%rd78, [_ZN6thrust24THRUST_300001_SM_1000_NS8cuda_cub4core6detail5shmemE+32];
	setp.lt.s32 	%p184, %r665, %r88;
	mov.u32 	%r611, %r665;
	mov.u64 	%rd428, %rd486;
	@%p184 bra 	$L__BB7_87;
	setp.lt.s32 	%p185, %r88, %r665;
	mov.u32 	%r611, %r88;
	mov.u64 	%rd428, %rd78;
	@%p185 bra 	$L__BB7_87;
	setp.lt.s64 	%p186, %rd486, %rd78;
	selp.b32 	%r611, %r665, %r88, %p186;
	min.s64 	%rd428, %rd486, %rd78;
$L__BB7_87:
	setp.lt.s32 	%p187, %r239, 65;
	mov.u32 	%r612, %r611;
	mov.u64 	%rd429, %rd428;
	@%p187 bra 	$L__BB7_91;
	ld.shared.u32 	%r91, [_ZN6thrust24THRUST_300001_SM_1000_NS8cuda_cub4core6detail5shmemE+40];
	ld.shared.u64 	%rd81, [_ZN6thrust24THRUST_300001_SM_1000_NS8cuda_cub4core6detail5shmemE+48];
	setp.lt.s32 	%p188, %r611, %r91;
	mov.u32 	%r612, %r611;
	mov.u64 	%rd429, %rd428;
	@%p188 bra 	$L__BB7_91;
	setp.lt.s32 	%p189, %r91, %r611;
	mov.u32 	%r612, %r91;
	mov.u64 	%rd429, %rd81;
	@%p189 bra 	$L__BB7_91;
	setp.lt.s64 	%p190, %rd428, %rd81;
	selp.b32 	%r612, %r611, %r91, %p190;
	min.s64 	%rd429, %rd428, %rd81;
$L__BB7_91:
	setp.lt.s32 	%p191, %r239, 97;
	mov.u32 	%r613, %r612;
	mov.u64 	%rd430, %rd429;
	@%p191 bra 	$L__BB7_95;
	ld.shared.u32 	%r94, [_ZN6thrust24THRUST_300001_SM_1000_NS8cuda_cub4core6detail5shmemE+56];
	ld.shared.u64 	%rd84, [_ZN6thrust24THRUST_300001_SM_1000_NS8cuda_cub4core6detail5shmemE+64];
	setp.lt.s32 	%p192, %r612, %r94;
	mov.u32 	%r613, %r612;
	mov.u64 	%rd430, %rd429;
	@%p192 bra 	$L__BB7_95;
	setp.lt.s32 	%p193, %r94, %r612;
	mov.u32 	%r613, %r94;
	mov.u64 	%rd430, %rd84;
	@%p193 bra 	$L__BB7_95;
	setp.lt.s64 	%p194, %rd429, %rd84;
	selp.b32 	%r613, %r612, %r94, %p194;
	min.s64 	%rd430, %rd429, %rd84;
$L__BB7_95:
	setp.lt.s32 	%p195, %r239, 129;
	mov.u32 	%r614, %r613;
	mov.u64 	%rd431, %rd430;
	@%p195 bra 	$L__BB7_99;
	ld.shared.u32 	%r97, [_ZN6thrust24THRUST_300001_SM_1000_NS8cuda_cub4core6detail5shmemE+72];
	ld.shared.u64 	%rd87, [_ZN6thrust24THRUST_300001_SM_1000_NS8cuda_cub4core6detail5shmemE+80];
	setp.lt.s32 	%p196, %r613, %r97;
	mov.u32 	%r614, %r613;
	mov.u64 	%rd431, %rd430;
	@%p196 bra 	$L__BB7_99;
	setp.lt.s32 	%p197, %r97, %r613;
	mov.u32 	%r614, %r97;
	mov.u64 	%rd431, %rd87;
	@%p197 bra 	$L__BB7_99;
	setp.lt.s64 	%p198, %rd430, %rd87;
	selp.b32 	%r614, %r613, %r97, %p198;
	min.s64 	%rd431, %rd430, %rd87;
$L__BB7_99:
	setp.lt.s32 	%p199, %r239, 161;
	mov.u32 	%r615, %r614;
	mov.u64 	%rd432, %rd431;
	@%p199 bra 	$L__BB7_103;
	ld.shared.u32 	%r100, [_ZN6thrust24THRUST_300001_SM_1000_NS8cuda_cub4core6detail5shmemE+88];
	ld.shared.u64 	%rd90, [_ZN6thrust24THRUST_300001_SM_1000_NS8cuda_cub4core6detail5shmemE+96];
	setp.lt.s32 	%p200, %r614, %r100;
	mov.u32 	%r615, %r614;
	mov.u64 	%rd432, %rd431;
	@%p200 bra 	$L__BB7_103;
	setp.lt.s32 	%p201, %r100, %r614;
	mov.u32 	%r615, %r100;
	mov.u64 	%rd432, %rd90;
	@%p201 bra 	$L__BB7_103;
	setp.lt.s64 	%p202, %rd431, %rd90;
	selp.b32 	%r615, %r614, %r100, %p202;
	min.s64 	%rd432, %rd431, %rd90;
$L__BB7_103:
	setp.lt.s32 	%p203, %r239, 193;
	mov.u32 	%r616, %r615;
	mov.u64 	%rd433, %rd432;
	@%p203 bra 	$L__BB7_107;
	ld.shared.u32 	%r103, [_ZN6thrust24THRUST_300001_SM_1000_NS8cuda_cub4core6detail5shmemE+104];
	ld.shared.u64 	%rd93, [_ZN6thrust24THRUST_300001_SM_1000_NS8cuda_cub4core6detail5shmemE+112];
	setp.lt.s32 	%p204, %r615, %r103;
	mov.u32 	%r616, %r615;
	mov.u64 	%rd433, %rd432;
	@%p204 bra 	$L__BB7_107;
	setp.lt.s32 	%p205, %r103, %r615;
	mov.u32 	%r616, %r103;
	mov.u64 	%rd433, %rd93;
	@%p205 bra 	$L__BB7_107;
	setp.lt.s64 	%p206, %rd432, %rd93;
	selp.b32 	%r616, %r615, %r103, %p206;
	min.s64 	%rd433, %rd432, %rd93;
$L__BB7_107:
	setp.lt.s32 	%p207, %r239, 225;
	mov.u32 	%r665, %r616;
	mov.u64 	%rd486, %rd433;
	@%p207 bra 	$L__BB7_236;
	ld.shared.u32 	%r106, [_ZN6thrust24THRUST_300001_SM_1000_NS8cuda_cub4core6detail5shmemE+120];
	ld.shared.u64 	%rd96, [_ZN6thrust24THRUST_300001_SM_1000_NS8cuda_cub4core6detail5shmemE+128];
	setp.lt.s32 	%p208, %r616, %r106;
	mov.u32 	%r665, %r616;
	mov.u64 	%rd486, %rd433;
	@%p208 bra 	$L__BB7_236;
	setp.lt.s32 	%p209, %r106, %r616;
	mov.u32 	%r665, %r106;
	mov.u64 	%rd486, %rd96;
	@%p209 bra 	$L__BB7_236;
	setp.lt.s64 	%p210, %rd433, %rd96;
	selp.b32 	%r665, %r616, %r106, %p210;
	min.s64 	%rd486, %rd433, %rd96;
	bra.uni 	$L__BB7_236;
$L__BB7_111:
	ld.param.u64 	%rd391, [_ZN6thrust24THRUST_300001_SM_1000_NS8cuda_cub4core6detail13_kernel_agentINS1_8__reduce11ReduceAgentIPN4cuda3std3__45tupleIJilEEESC_SB_lNS1_9__extrema9arg_min_fIilNS9_4lessIiEEEEEEJSC_SC_iSH_EEEvDpT0__param_0];
	mov.u32 	%r108, %tid.x;
	cvt.u64.u32 	%rd98, %r108;
	mul.wide.u32 	%rd258, %r108, 16;
	add.s64 	%rd239, %rd391, %rd258;
	// begin inline asm
	ld.global.nc.u64 %rd238, [%rd239];
	// end inline asm
	add.s64 	%rd241, %rd239, 8;
	// begin inline asm
	ld.global.nc.u64 %rd240, [%rd241];
	// end inline asm
	cvt.u32.u64 	%r109, %rd238;
	add.s64 	%rd243, %rd239, 4096;
	// begin inline asm
	ld.global.nc.u64 %rd242, [%rd243];
	// end inline asm
	add.s64 	%rd245, %rd239, 4104;
	// begin inline asm
	ld.global.nc.u64 %rd244, [%rd245];
	// end inline asm
	cvt.u32.u64 	%r110, %rd242;
	add.s64 	%rd247, %rd239, 8192;
	// begin inline asm
	ld.global.nc.u64 %rd246, [%rd247];
	// end inline asm
	add.s64 	%rd249, %rd239, 8200;
	// begin inline asm
	ld.global.nc.u64 %rd248, [%rd249];
	// end inline asm
	cvt.u32.u64 	%r111, %rd246;
	add.s64 	%rd251, %rd239, 12288;
	// begin inline asm
	ld.global.nc.u64 %rd250, [%rd251];
	// end inline asm
	add.s64 	%rd253, %rd239, 12296;
	// begin inline asm
	ld.global.nc.u64 %rd252, [%rd253];
	// end inline asm
	cvt.u32.u64 	%r112, %rd250;
	add.s64 	%rd255, %rd239, 16384;
	// begin inline asm
	ld.global.nc.u64 %rd254, [%rd255];
	// end inline asm
	add.s64 	%rd257, %rd239, 16392;
	// begin inline asm
	ld.global.nc.u64 %rd256, [%rd257];
	// end inline asm
	cvt.u32.u64 	%r113, %rd254;
	setp.lt.s32 	%p3, %r109, %r110;
	mov.u32 	%r617, %r109;
	mov.u64 	%rd434, %rd240;
	@%p3 bra 	$L__BB7_114;
	setp.lt.s32 	%p4, %r110, %r109;
	mov.u32 	%r617, %r110;
	mov.u64 	%rd434, %rd244;
	@%p4 bra 	$L__BB7_114;
	setp.lt.s64 	%p5, %rd240, %rd244;
	selp.b32 	%r617, %r109, %r110, %p5;
	min.s64 	%rd434, %rd240, %rd244;
$L__BB7_114:
	setp.lt.s32 	%p6, %r617, %r111;
	mov.u32 	%r618, %r617;
	mov.u64 	%rd435, %rd434;
	@%p6 bra 	$L__BB7_117;
	setp.lt.s32 	%p7, %r111, %r617;
	mov.u32 	%r618, %r111;
	mov.u64 	%rd435, %rd248;
	@%p7 bra 	$L__BB7_117;
	setp.lt.s64 	%p8, %rd434, %rd248;
	selp.b32 	%r618, %r617, %r111, %p8;
	min.s64 	%rd435, %rd434, %rd248;
$L__BB7_117:
	setp.lt.s32 	%p9, %r618, %r112;
	mov.u32 	%r619, %r618;
	mov.u64 	%rd436, %rd435;
	@%p9 bra 	$L__BB7_120;
	setp.lt.s32 	%p10, %r112, %r618;
	mov.u32 	%r619, %r112;
	mov.u64 	%rd436, %rd252;
	@%p10 bra 	$L__BB7_120;
	setp.lt.s64 	%p11, %rd435, %rd252;
	selp.b32 	%r619, %r618, %r112, %p11;
	min.s64 	%rd436, %rd435, %rd252;
$L__BB7_120:
	setp.lt.s32 	%p12, %r619, %r113;
	mov.u32 	%r652, %r619;
	mov.u64 	%rd473, %rd436;
	@%p12 bra 	$L__BB7_123;
	setp.lt.s32 	%p13, %r113, %r619;
	mov.u32 	%r652, %r113;
	mov.u64 	%rd473, %rd256;
	@%p13 bra 	$L__BB7_123;
	setp.lt.s64 	%p14, %rd436, %rd256;
	selp.b32 	%r652, %r619, %r113, %p14;
	min.s64 	%rd473, %rd436, %rd256;
$L__BB7_123:
	setp.lt.u32 	%p15, %r239, 2560;
	mov.b64 	%rd452, 1280;
	@%p15 bra 	$L__BB7_174;
	add.s64 	%rd262, %rd1, -2560;
	mul.hi.u64 	%rd263, %rd262, -3689348814741910323;
	shr.u64 	%rd112, %rd263, 10;
	setp.lt.u64 	%p16, %rd262, 1280;
	mov.b64 	%rd452, 1280;
	@%p16 bra 	$L__BB7_157;
	ld.param.u64 	%rd392, [_ZN6thrust24THRUST_300001_SM_1000_NS8cuda_cub4core6detail13_kernel_agentINS1_8__reduce11ReduceAgentIPN4cuda3std3__45tupleIJilEEESC_SB_lNS1_9__extrema9arg_min_fIilNS9_4lessIiEEEEEEJSC_SC_iSH_EEEvDpT0__param_0];
	add.s64 	%rd265, %rd112, 1;
	and.b64  	%rd438, %rd265, 36028797018963966;
	shl.b64 	%rd266, %rd98, 4;
	add.s64 	%rd267, %rd266, %rd392;
	add.s64 	%rd439, %rd267, 57352;
	mov.b64 	%rd452, 1280;
$L__BB7_126:
	add.s64 	%rd269, %rd439, -36872;
	// begin inline asm
	ld.global.nc.u64 %rd268, [%rd269];
	// end inline asm
	add.s64 	%rd271, %rd439, -36864;
	// begin inline asm
	ld.global.nc.u64 %rd270, [%rd271];
	// end inline asm
	cvt.u32.u64 	%r123, %rd268;
	add.s64 	%rd273, %rd439, -32776;
	// begin inline asm
	ld.global.nc.u64 %rd272, [%rd273];
	// end inline asm
	add.s64 	%rd275, %rd439, -32768;
	// begin inline asm
	ld.global.nc.u64 %rd274, [%rd275];
	// end inline asm
	cvt.u32.u64 	%r124, %rd272;
	add.s64 	%rd277, %rd439, -28680;
	// begin inline asm
	ld.global.nc.u64 %rd276, [%rd277];
	// end inline asm
	add.s64 	%rd279, %rd439, -28672;
	// begin inline asm
	ld.global.nc.u64 %rd278, [%rd279];
	// end inline asm
	cvt.u32.u64 	%r125, %rd276;
	add.s64 	%rd281, %rd439, -24584;
	// begin inline asm
	ld.global.nc.u64 %rd280, [%rd281];
	// end inline asm
	add.s64 	%rd283, %rd439, -24576;
	// begin inline asm
	ld.global.nc.u64 %rd282, [%rd283];
	// end inline asm
	cvt.u32.u64 	%r126, %rd280;
	add.s64 	%rd285, %rd439, -20488;
	// begin inline asm
	ld.global.nc.u64 %rd284, [%rd285];
	// end inline asm
	add.s64 	%rd287, %rd439, -20480;
	// begin inline asm
	ld.global.nc.u64 %rd286, [%rd287];
	// end inline asm
	cvt.u32.u64 	%r127, %rd284;
	setp.lt.s32 	%p17, %r652, %r123;
	mov.u32 	%r622, %r652;
	mov.u64 	%rd442, %rd473;
	@%p17 bra 	$L__BB7_129;
	setp.lt.s32 	%p18, %r123, %r652;
	mov.u32 	%r622, %r123;
	mov.u64 	%rd442, %rd270;
	@%p18 bra 	$L__BB7_129;
	setp.lt.s64 	%p19, %rd473, %rd270;
	selp.b32 	%r622, %r652, %r123, %p19;
	min.s64 	%rd442, %rd473, %rd270;
$L__BB7_129:
	setp.lt.s32 	%p20, %r622, %r124;
	mov.u32 	%r623, %r622;
	mov.u64 	%rd443, %rd442;
	@%p20 bra 	$L__BB7_132;
	setp.lt.s32 	%p21, %r124, %r622;
	mov.u32 	%r623, %r124;
	mov.u64 	%rd443, %rd274;
	@%p21 bra 	$L__BB7_132;
	setp.lt.s64 	%p22, %rd442, %rd274;
	selp.b32 	%r623, %r622, %r124, %p22;
	min.s64 	%rd443, %rd442, %rd274;
$L__BB7_132:
	setp.lt.s32 	%p23, %r623, %r125;
	mov.u32 	%r624, %r623;
	mov.u64 	%rd444, %rd443;
	@%p23 bra 	$L__BB7_135;
	setp.lt.s32 	%p24, %r125, %r623;
	mov.u32 	%r624, %r125;
	mov.u64 	%rd444, %rd278;
	@%p24 bra 	$L__BB7_135;
	setp.lt.s64 	%p25, %rd443, %rd278;
	selp.b32 	%r624, %r623, %r125, %p25;
	min.s64 	%rd444, %rd443, %rd278;
$L__BB7_135:
	setp.lt.s32 	%p26, %r624, %r126;
	mov.u32 	%r625, %r624;
	mov.u64 	%rd445, %rd444;
	@%p26 bra 	$L__BB7_138;
	setp.lt.s32 	%p27, %r126, %r624;
	mov.u32 	%r625, %r126;
	mov.u64 	%rd445, %rd282;
	@%p27 bra 	$L__BB7_138;
	setp.lt.s64 	%p28, %rd444, %rd282;
	selp.b32 	%r625, %r624, %r126, %p28;
	min.s64 	%rd445, %rd444, %rd282;
$L__BB7_138:
	setp.lt.s32 	%p29, %r625, %r127;
	mov.u32 	%r626, %r625;
	mov.u64 	%rd446, %rd445;
	@%p29 bra 	$L__BB7_141;
	setp.lt.s32 	%p30, %r127, %r625;
	mov.u32 	%r626, %r127;
	mov.u64 	%rd446, %rd286;
	@%p30 bra 	$L__BB7_141;
	setp.lt.s64 	%p31, %rd445, %rd286;
	selp.b32 	%r626, %r625, %r127, %p31;
	min.s64 	%rd446, %rd445, %rd286;
$L__BB7_141:
	add.s64 	%rd289, %rd439, -16392;
	// begin inline asm
	ld.global.nc.u64 %rd288, [%rd289];
	// end inline asm
	add.s64 	%rd291, %rd439, -16384;
	// begin inline asm
	ld.global.nc.u64 %rd290, [%rd291];
	// end inline asm
	cvt.u32.u64 	%r138, %rd288;
	add.s64 	%rd293, %rd439, -12296;
	// begin inline asm
	ld.global.nc.u64 %rd292, [%rd293];
	// end inline asm
	add.s64 	%rd295, %rd439, -12288;
	// begin inline asm
	ld.global.nc.u64 %rd294, [%rd295];
	// end inline asm
	cvt.u32.u64 	%r139, %rd292;
	add.s64 	%rd297, %rd439, -8200;
	// begin inline asm
	ld.global.nc.u64 %rd296, [%rd297];
	// end inline asm
	add.s64 	%rd299, %rd439, -8192;
	// begin inline asm
	ld.global.nc.u64 %rd298, [%rd299];
	// end inline asm
	cvt.u32.u64 	%r140, %rd296;
	add.s64 	%rd301, %rd439, -4104;
	// begin inline asm
	ld.global.nc.u64 %rd300, [%rd301];
	// end inline asm
	add.s64 	%rd303, %rd439, -4096;
	// begin inline asm
	ld.global.nc.u64 %rd302, [%rd303];
	// end inline asm
	cvt.u32.u64 	%r141, %rd300;
	add.s64 	%rd305, %rd439, -8;
	// begin inline asm
	ld.global.nc.u64 %rd304, [%rd305];
	// end inline asm
	// begin inline asm
	ld.global.nc.u64 %rd306, [%rd439];
	// end inline asm
	cvt.u32.u64 	%r142, %rd304;
	setp.lt.s32 	%p32, %r626, %r138;
	mov.u32 	%r627, %r626;
	mov.u64 	%rd447, %rd446;
	@%p32 bra 	$L__BB7_144;
	setp.lt.s32 	%p33, %r138, %r626;
	mov.u32 	%r627, %r138;
	mov.u64 	%rd447, %rd290;
	@%p33 bra 	$L__BB7_144;
	setp.lt.s64 	%p34, %rd446, %rd290;
	selp.b32 	%r627, %r626, %r138, %p34;
	min.s64 	%rd447, %rd446, %rd290;
$L__BB7_144:
	setp.lt.s32 	%p35, %r627, %r139;
	mov.u32 	%r628, %r627;
	mov.u64 	%rd448, %rd447;
	@%p35 bra 	$L__BB7_147;
	setp.lt.s32 	%p36, %r139, %r627;
	mov.u32 	%r628, %r139;
	mov.u64 	%rd448, %rd294;
	@%p36 bra 	$L__BB7_147;
	setp.lt.s64 	%p37, %rd447, %rd294;
	selp.b32 	%r628, %r627, %r139, %p37;
	min.s64 	%rd448, %rd447, %rd294;
$L__BB7_147:
	setp.lt.s32 	%p38, %r628, %r140;
	mov.u32 	%r629, %r628;
	mov.u64 	%rd449, %rd448;
	@%p38 bra 	$L__BB7_150;
	setp.lt.s32 	%p39, %r140, %r628;
	mov.u32 	%r629, %r140;
	mov.u64 	%rd449, %rd298;
	@%p39 bra 	$L__BB7_150;
	setp.lt.s64 	%p40, %rd448, %rd298;
	selp.b32 	%r629, %r628, %r140, %p40;
	min.s64 	%rd449, %rd448, %rd298;
$L__BB7_150:
	setp.lt.s32 	%p41, %r629, %r141;
	mov.u32 	%r630, %r629;
	mov.u64 	%rd450, %rd449;
	@%p41 bra 	$L__BB7_153;
	setp.lt.s32 	%p42, %r141, %r629;
	mov.u32 	%r630, %r141;
	mov.u64 	%rd450, %rd302;
	@%p42 bra 	$L__BB7_153;
	setp.lt.s64 	%p43, %rd449, %rd302;
	selp.b32 	%r630, %r629, %r141, %p43;
	min.s64 	%rd450, %rd449, %rd302;
$L__BB7_153:
	setp.lt.s32 	%p44, %r630, %r142;
	mov.u32 	%r652, %r630;
	mov.u64 	%rd473, %rd450;
	@%p44 bra 	$L__BB7_156;
	setp.lt.s32 	%p45, %r142, %r630;
	mov.u32 	%r652, %r142;
	mov.u64 	%rd473, %rd306;
	@%p45 bra 	$L__BB7_156;
	setp.lt.s64 	%p46, %rd450, %rd306;
	selp.b32 	%r652, %r630, %r142, %p46;
	min.s64 	%rd473, %rd450, %rd306;
$L__BB7_156:
	add.s64 	%rd452, %rd452, 2560;
	add.s64 	%rd439, %rd439, 40960;
	add.s64 	%rd438, %rd438, -2;
	setp.ne.s64 	%p47, %rd438, 0;
	@%p47 bra 	$L__BB7_126;
$L__BB7_157:
	and.b64  	%rd308, %rd112, 1;
	setp.eq.b64 	%p48, %rd308, 1;
	@%p48 bra 	$L__BB7_174;
	ld.param.u64 	%rd393, [_ZN6thrust24THRUST_300001_SM_1000_NS8cuda_cub4core6detail13_kernel_agentINS1_8__reduce11ReduceAgentIPN4cuda3std3__45tupleIJilEEESC_SB_lNS1_9__extrema9arg_min_fIilNS9_4lessIiEEEEEEJSC_SC_iSH_EEEvDpT0__param_0];
	shl.b64 	%rd329, %rd452, 4;
	add.s64 	%rd331, %rd393, %rd258;
	add.s64 	%rd310, %rd331, %rd329;
	// begin inline asm
	ld.global.nc.u64 %rd309, [%rd310];
	// end inline asm
	add.s64 	%rd312, %rd310, 8;
	// begin inline asm
	ld.global.nc.u64 %rd311, [%rd312];
	// end inline asm
	cvt.u32.u64 	%r155, %rd309;
	add.s64 	%rd314, %rd310, 4096;
	// begin inline asm
	ld.global.nc.u64 %rd313, [%rd314];
	// end inline asm
	add.s64 	%rd316, %rd310, 4104;
	// begin inline asm
	ld.global.nc.u64 %rd315, [%rd316];
	// end inline asm
	cvt.u32.u64 	%r156, %rd313;
	add.s64 	%rd318, %rd310, 8192;
	// begin inline asm
	ld.global.nc.u64 %rd317, [%rd318];
	// end inline asm
	add.s64 	%rd320, %rd310, 8200;
	// begin inline asm
	ld.global.nc.u64 %rd319, [%rd320];
	// end inline asm
	cvt.u32.u64 	%r157, %rd317;
	add.s64 	%rd322, %rd310, 12288;
	// begin inline asm
	ld.global.nc.u64 %rd321, [%rd322];
	// end inline asm
	add.s64 	%rd324, %rd310, 12296;
	// begin inline asm
	ld.global.nc.u64 %rd323, [%rd324];
	// end inline asm
	cvt.u32.u64 	%r158, %rd321;
	add.s64 	%rd326, %rd310, 16384;
	// begin inline asm
	ld.global.nc.u64 %rd325, [%rd326];
	// end inline asm
	add.s64 	%rd328, %rd310, 16392;
	// begin inline asm
	ld.global.nc.u64 %rd327, [%rd328];
	// end inline asm
	cvt.u32.u64 	%r159, %rd325;
	setp.lt.s32 	%p49, %r652, %r155;
	mov.u32 	%r634, %r652;
	mov.u64 	%rd456, %rd473;
	@%p49 bra 	$L__BB7_161;
	setp.lt.s32 	%p50, %r155, %r652;
	mov.u32 	%r634, %r155;
	mov.u64 	%rd456, %rd311;
	@%p50 bra 	$L__BB7_161;
	setp.lt.s64 	%p51, %rd473, %rd311;
	selp.b32 	%r634, %r652, %r155, %p51;
	min.s64 	%rd456, %rd473, %rd311;
$L__BB7_161:
	setp.lt.s32 	%p52, %r634, %r156;
	mov.u32 	%r635, %r634;
	mov.u64 	%rd457, %rd456;
	@%p52 bra 	$L__BB7_164;
	setp.lt.s32 	%p53, %r156, %r634;
	mov.u32 	%r635, %r156;
	mov.u64 	%rd457, %rd315;
	@%p53 bra 	$L__BB7_164;
	setp.lt.s64 	%p54, %rd456, %rd315;
	selp.b32 	%r635, %r634, %r156, %p54;
	min.s64 	%rd457, %rd456, %rd315;
$L__BB7_164:
	setp.lt.s32 	%p55, %r635, %r157;
	mov.u32 	%r636, %r635;
	mov.u64 	%rd458, %rd457;
	@%p55 bra 	$L__BB7_167;
	setp.lt.s32 	%p56, %r157, %r635;
	mov.u32 	%r636, %r157;
	mov.u64 	%rd458, %rd319;
	@%p56 bra 	$L__BB7_167;
	setp.lt.s64 	%p57, %rd457, %rd319;
	selp.b32 	%r636, %r635, %r157, %p57;
	min.s64 	%rd458, %rd457, %rd319;
$L__BB7_167:
	setp.lt.s32 	%p58, %r636, %r158;
	mov.u32 	%r637, %r636;
	mov.u64 	%rd459, %rd458;
	@%p58 bra 	$L__BB7_170;
	setp.lt.s32 	%p59, %r158, %r636;
	mov.u32 	%r637, %r158;
	mov.u64 	%rd459, %rd323;
	@%p59 bra 	$L__BB7_170;
	setp.lt.s64 	%p60, %rd458, %rd323;
	selp.b32 	%r637, %r636, %r158, %p60;
	min.s64 	%rd459, %rd458, %rd323;
$L__BB7_170:
	setp.lt.s32 	%p61, %r637, %r159;
	mov.u32 	%r652, %r637;
	mov.u64 	%rd473, %rd459;
	@%p61 bra 	$L__BB7_173;
	setp.lt.s32 	%p62, %r159, %r637;
	mov.u32 	%r652, %r159;
	mov.u64 	%rd473, %rd327;
	@%p62 bra 	$L__BB7_173;
	setp.lt.s64 	%p63, %rd459, %rd327;
	selp.b32 	%r652, %r637, %r159, %p63;
	min.s64 	%rd473, %rd459, %rd327;
$L__BB7_173:
	add.s64 	%rd452, %rd452, 1280;
$L__BB7_174:
	cvt.s64.s32 	%rd332, %r239;
	setp.ge.s64 	%p64, %rd452, %rd332;
	@%p64 bra 	$L__BB7_197;
	cvt.u32.u64 	%r171, %rd452;
	sub.s32 	%r172, %r239, %r171;
	setp.ge.s32 	%p65, %r108, %r172;
	@%p65 bra 	$L__BB7_197;
	not.b32 	%r242, %r108;
	add.s32 	%r243, %r239, %r242;
	sub.s32 	%r173, %r243, %r171;
	and.b32  	%r244, %r173, 768;
	setp.eq.s32 	%p66, %r244, 768;
	mov.u32 	%r644, %r108;
	@%p66 bra 	$L__BB7_182;
	ld.param.u64 	%rd394, [_ZN6thrust24THRUST_300001_SM_1000_NS8cuda_cub4core6detail13_kernel_agentINS1_8__reduce11ReduceAgentIPN4cuda3std3__45tupleIJilEEESC_SB_lNS1_9__extrema9arg_min_fIilNS9_4lessIiEEEEEEJSC_SC_iSH_EEEvDpT0__param_0];
	cvt.u64.u32 	%rd334, %r108;
	add.s64 	%rd335, %rd452, %rd334;
	shl.b64 	%rd336, %rd335, 4;
	add.s64 	%rd463, %rd394, %rd336;
	shr.u32 	%r245, %r173, 8;
	add.s32 	%r246, %r245, 1;
	and.b32  	%r247, %r246, 3;
	neg.s32 	%r640, %r247;
	mov.u32 	%r644, %r108;
$L__BB7_178:
	.pragma "nounroll";
	mov.u64 	%rd176, %rd473;
	mov.u32 	%r177, %r652;
	// begin inline asm
	ld.global.nc.u64 %rd337, [%rd463];
	// end inline asm
	add.s64 	%rd340, %rd463, 8;
	// begin inline asm
	ld.global.nc.u64 %rd339, [%rd340];
	// end inline asm
	cvt.u32.u64 	%r178, %rd337;
	setp.lt.s32 	%p67, %r177, %r178;
	@%p67 bra 	$L__BB7_181;
	setp.lt.s32 	%p68, %r178, %r177;
	mov.u32 	%r652, %r178;
	mov.u64 	%rd473, %rd339;
	@%p68 bra 	$L__BB7_181;
	setp.lt.s64 	%p69, %rd176, %rd339;
	selp.b32 	%r652, %r177, %r178, %p69;
	min.s64 	%rd473, %rd176, %rd339;
$L__BB7_181:
	add.s32 	%r644, %r644, 256;
	add.s64 	%rd463, %rd463, 4096;
	add.s32 	%r640, %r640, 1;
	setp.ne.s32 	%p70, %r640, 0;
	@%p70 bra 	$L__BB7_178;
$L__BB7_182:
	setp.lt.u32 	%p71, %r173, 768;
	@%p71 bra 	$L__BB7_197;
	ld.param.u64 	%rd395, [_ZN6thrust24THRUST_300001_SM_1000_NS8cuda_cub4core6detail13_kernel_agentINS1_8__reduce11ReduceAgentIPN4cuda3std3__45tupleIJilEEESC_SB_lNS1_9__extrema9arg_min_fIilNS9_4lessIiEEEEEEJSC_SC_iSH_EEEvDpT0__param_0];
	cvt.u64.u32 	%rd341, %r644;
	add.s64 	%rd342, %rd452, %rd341;
	shl.b64 	%rd343, %rd342, 4;
	add.s64 	%rd344, %rd343, %rd395;
	add.s64 	%rd468, %rd344, 12296;
$L__BB7_184:
	add.s64 	%rd346, %rd468, -12296;
	// begin inline asm
	ld.global.nc.u64 %rd345, [%rd346];
	// end inline asm
	add.s64 	%rd348, %rd468, -12288;
	// begin inline asm
	ld.global.nc.u64 %rd347, [%rd348];
	// end inline asm
	cvt.u32.u64 	%r188, %rd345;
	setp.lt.s32 	%p72, %r652, %r188;
	mov.u32 	%r649, %r652;
	mov.u64 	%rd470, %rd473;
	@%p72 bra 	$L__BB7_187;
	setp.lt.s32 	%p73, %r188, %r652;
	mov.u32 	%r649, %r188;
	mov.u64 	%rd470, %rd347;
	@%p73 bra 	$L__BB7_187;
	setp.lt.s64 	%p74, %rd473, %rd347;
	selp.b32 	%r649, %r652, %r188, %p74;
	min.s64 	%rd470, %rd473, %rd347;
$L__BB7_187:
	add.s64 	%rd350, %rd468, -8200;
	// begin inline asm
	ld.global.nc.u64 %rd349, [%rd350];
	// end inline asm
	add.s64 	%rd352, %rd468, -8192;
	// begin inline asm
	ld.global.nc.u64 %rd351, [%rd352];
	// end inline asm
	cvt.u32.u64 	%r191, %rd349;
	setp.lt.s32 	%p75, %r649, %r191;
	mov.u32 	%r650, %r649;
	mov.u64 	%rd471, %rd470;
	@%p75 bra 	$L__BB7_190;
	setp.lt.s32 	%p76, %r191, %r649;
	mov.u32 	%r650, %r191;
	mov.u64 	%rd471, %rd351;
	@%p76 bra 	$L__BB7_190;
	setp.lt.s64 	%p77, %rd470, %rd351;
	selp.b32 	%r650, %r649, %r191, %p77;
	min.s64 	%rd471, %rd470, %rd351;
$L__BB7_190:
	add.s64 	%rd354, %rd468, -4104;
	// begin inline asm
	ld.global.nc.u64 %rd353, [%rd354];
	// end inline asm
	add.s64 	%rd356, %rd468, -4096;
	// begin inline asm
	ld.global.nc.u64 %rd355, [%rd356];
	// end inline asm
	cvt.u32.u64 	%r194, %rd353;
	setp.lt.s32 	%p78, %r650, %r194;
	mov.u32 	%r651, %r650;
	mov.u64 	%rd472, %rd471;
	@%p78 bra 	$L__BB7_193;
	setp.lt.s32 	%p79, %r194, %r650;
	mov.u32 	%r651, %r194;
	mov.u64 	%rd472, %rd355;
	@%p79 bra 	$L__BB7_193;
	setp.lt.s64 	%p80, %rd471, %rd355;
	selp.b32 	%r651, %r650, %r194, %p80;
	min.s64 	%rd472, %rd471, %rd355;
$L__BB7_193:
	add.s64 	%rd358, %rd468, -8;
	// begin inline asm
	ld.global.nc.u64 %rd357, [%rd358];
	// end inline asm
	// begin inline asm
	ld.global.nc.u64 %rd359, [%rd468];
	// end inline asm
	cvt.u32.u64 	%r197, %rd357;
	setp.lt.s32 	%p81, %r651, %r197;
	mov.u32 	%r652, %r651;
	mov.u64 	%rd473, %rd472;
	@%p81 bra 	$L__BB7_196;
	setp.lt.s32 	%p82, %r197, %r651;
	mov.u32 	%r652, %r197;
	mov.u64 	%rd473, %rd359;
	@%p82 bra 	$L__BB7_196;
	setp.lt.s64 	%p83, %rd472, %rd359;
	selp.b32 	%r652, %r651, %r197, %p83;
	min.s64 	%rd473, %rd472, %rd359;
$L__BB7_196:
	add.s32 	%r644, %r644, 1024;
	add.s64 	%rd468, %rd468, 16384;
	setp.lt.s32 	%p84, %r644, %r172;
	@%p84 bra 	$L__BB7_184;
$L__BB7_197:
	// begin inline asm
	mov.u32 %r248, %laneid;
	// end inline asm
	mov.b32 	%r266, 1;
	mov.b32 	%r267, 31;
	mov.b32 	%r268, -1;
	// begin inline asm
	shfl.sync.down.b32 %r249, %r652, %r266, %r267, %r268;
	// end inline asm
	// begin inline asm
	shfl.sync.down.b32 %r254, %r255, %r266, %r267, %r268;
	// end inline asm
	mov.b64 	{%r260, %r265}, %rd473;
	// begin inline asm
	shfl.sync.down.b32 %r259, %r260, %r266, %r267, %r268;
	// end inline asm
	// begin inline asm
	shfl.sync.down.b32 %r264, %r265, %r266, %r267, %r268;
	// end inline asm
	mov.b64 	%rd200, {%r259, %r264};
	setp.gt.s32 	%p85, %r248, 30;
	setp.lt.s32 	%p86, %r652, %r249;
	or.pred  	%p87, %p85, %p86;
	mov.u32 	%r654, %r652;
	mov.u64 	%rd475, %rd473;
	@%p87 bra 	$L__BB7_200;
	setp.lt.s32 	%p88, %r249, %r652;
	mov.u32 	%r654, %r249;
	mov.u64 	%rd475, %rd200;
	@%p88 bra 	$L__BB7_200;
	setp.lt.s64 	%p89, %rd473, %rd200;
	selp.b32 	%r654, %r652, %r249, %p89;
	min.s64 	%rd475, %rd473, %rd200;
$L__BB7_200:
	mov.b32 	%r286, 2;
	mov.b32 	%r287, 31;
	mov.b32 	%r288, -1;
	// begin inline asm
	shfl.sync.down.b32 %r269, %r654, %r286, %r287, %r288;
	// end inline asm
	// begin inline asm
	shfl.sync.down.b32 %r274, %r275, %r286, %r287, %r288;
	// end inline asm
	mov.b64 	{%r280, %r285}, %rd475;
	// begin inline asm
	shfl.sync.down.b32 %r279, %r280, %r286, %r287, %r288;
	// end inline asm
	// begin inline asm
	shfl.sync.down.b32 %r284, %r285, %r286, %r287, %r288;
	// end inline asm
	mov.b64 	%rd203, {%r279, %r284};
	setp.gt.s32 	%p90, %r248, 29;
	setp.lt.s32 	%p91, %r654, %r269;
	or.pred  	%p92, %p90, %p91;
	mov.u32 	%r655, %r654;
	mov.u64 	%rd476, %rd475;
	@%p92 bra 	$L__BB7_203;
	setp.lt.s32 	%p93, %r269, %r654;
	mov.u32 	%r655, %r269;
	mov.u64 	%rd476, %rd203;
	@%p93 bra 	$L__BB7_203;
	setp.lt.s64 	%p94, %rd475, %rd203;
	selp.b32 	%r655, %r654, %r269, %p94;
	min.s64 	%rd476, %rd475, %rd203;
$L__BB7_203:
	mov.b32 	%r306, 4;
	mov.b32 	%r307, 31;
	mov.b32 	%r308, -1;
	// begin inline asm
	shfl.sync.down.b32 %r289, %r655, %r306, %r307, %r308;
	// end inline asm
	// begin inline asm
	shfl.sync.down.b32 %r294, %r295, %r306, %r307, %r308;
	// end inline asm
	mov.b64 	{%r300, %r305}, %rd476;
	// begin inline asm
	shfl.sync.down.b32 %r299, %r300, %r306, %r307, %r308;
	// end inline asm
	// begin inline asm
	shfl.sync.down.b32 %r304, %r305, %r306, %r307, %r308;
	// end inline asm
	mov.b64 	%rd206, {%r299, %r304};
	setp.gt.s32 	%p95, %r248, 27;
	setp.lt.s32 	%p96, %r655, %r289;
	or.pred  	%p97, %p95, %p96;
	mov.u32 	%r656, %r655;
	mov.u64 	%rd477, %rd476;
	@%p97 bra 	$L__BB7_206;
	setp.lt.s32 	%p98, %r289, %r655;
	mov.u32 	%r656, %r289;
	mov.u64 	%rd477, %rd206;
	@%p98 bra 	$L__BB7_206;
	setp.lt.s64 	%p99, %rd476, %rd206;
	selp.b32 	%r656, %r655, %r289, %p99;
	min.s64 	%rd477, %rd476, %rd206;
$L__BB7_206:
	mov.b32 	%r326, 8;
	mov.b32 	%r327, 31;
	mov.b32 	%r328, -1;
	// begin inline asm
	shfl.sync.down.b32 %r309, %r656, %r326, %r327, %r328;
	// end inline asm
	// begin inline asm
	shfl.sync.down.b32 %r314, %r315, %r326, %r327, %r328;
	// end inline asm
	mov.b64 	{%r320, %r325}, %rd477;
	// begin inline asm
	shfl.sync.down.b32 %r319, %r320, %r326, %r327, %r328;
	// end inline asm
	// begin inline asm
	shfl.sync.down.b32 %r324, %r325, %r326, %r327, %r328;
	// end inline asm
	mov.b64 	%rd209, {%r319, %r324};
	setp.gt.s32 	%p100, %r248, 23;
	setp.lt.s32 	%p101, %r656, %r309;
	or.pred  	%p102, %p100, %p101;
	mov.u32 	%r657, %r656;
	mov.u64 	%rd478, %rd477;
	@%p102 bra 	$L__BB7_209;
	setp.lt.s32 	%p103, %r309, %r656;
	mov.u32 	%r657, %r309;
	mov.u64 	%rd478, %rd209;
	@%p103 bra 	$L__BB7_209;
	setp.lt.s64 	%p104, %rd477, %rd209;
	selp.b32 	%r657, %r656, %r309, %p104;
	min.s64 	%rd478, %rd477, %rd209;
$L__BB7_209:
	mov.b32 	%r346, 16;
	mov.b32 	%r347, 31;
	mov.b32 	%r348, -1;
	// begin inline asm
	shfl.sync.down.b32 %r329, %r657, %r346, %r347, %r348;
	// end inline asm
	// begin inline asm
	shfl.sync.down.b32 %r334, %r335, %r346, %r347, %r348;
	// end inline asm
	mov.b64 	{%r340, %r345}, %rd478;
	// begin inline asm
	shfl.sync.down.b32 %r339, %r340, %r346, %r347, %r348;
	// end inline asm
	// begin inline asm
	shfl.sync.down.b32 %r344, %r345, %r346, %r347, %r348;
	// end inline asm
	mov.b64 	%rd212, {%r339, %r344};
	setp.gt.s32 	%p105, %r248, 15;
	setp.lt.s32 	%p106, %r657, %r329;
	or.pred  	%p107, %p105, %p106;
	mov.u32 	%r665, %r657;
	mov.u64 	%rd486, %rd478;
	@%p107 bra 	$L__BB7_212;
	setp.lt.s32 	%p108, %r329, %r657;
	mov.u32 	%r665, %r329;
	mov.u64 	%rd486, %rd212;
	@%p108 bra 	$L__BB7_212;
	setp.lt.s64 	%p109, %rd478, %rd212;
	selp.b32 	%r665, %r657, %r329, %p109;
	min.s64 	%rd486, %rd478, %rd212;
$L__BB7_212:
	setp.ne.s32 	%p110, %r248, 0;
	@%p110 bra 	$L__BB7_214;
	shr.u32 	%r349, %r108, 1;
	and.b32  	%r350, %r349, 496;
	mov.u32 	%r351, _ZN6thrust24THRUST_300001_SM_1000_NS8cuda_cub4core6detail5shmemE;
	add.s32 	%r352, %r351, %r350;
	st.shared.u32 	[%r352+8], %r665;
	st.shared.u64 	[%r352+16], %rd486;
$L__BB7_214:
	bar.sync 	0;
	setp.ne.s32 	%p111, %r108, 0;
	@%p111 bra 	$L__BB7_236;
	ld.shared.u32 	%r218, [_ZN6thrust24THRUST_300001_SM_1000_NS8cuda_cub4core6detail5shmemE+24];
	ld.shared.u64 	%rd215, [_ZN6thrust24THRUST_300001_SM_1000_NS8cuda_cub4core6detail5shmemE+32];
	setp.lt.s32 	%p112, %r665, %r218;
	mov.u32 	%r659, %r665;
	mov.u64 	%rd480, %rd486;
	@%p112 bra 	$L__BB7_218;
	setp.lt.s32 	%p113, %r218, %r665;
	mov.u32 	%r659, %r218;
	mov.u64 	%rd480, %rd215;
	@%p113 bra 	$L__BB7_218;
	setp.lt.s64 	%p114, %rd486, %rd215;
	selp.b32 	%r659, %r665, %r218, %p114;
	min.s64 	%rd480, %rd486, %rd215;
$L__BB7_218:
	ld.shared.u32 	%r221, [_ZN6thrust24THRUST_300001_SM_1000_NS8cuda_cub4core6detail5shmemE+40];
	ld.shared.u64 	%rd218, [_ZN6thrust24THRUST_300001_SM_1000_NS8cuda_cub4core6detail5shmemE+48];
	setp.lt.s32 	%p115, %r659, %r221;
	mov.u32 	%r660, %r659;
	mov.u64 	%rd481, %rd480;
	@%p115 bra 	$L__BB7_221;
	setp.lt.s32 	%p116, %r221, %r659;
	mov.u32 	%r660, %r221;
	mov.u64 	%rd481, %rd218;
	@%p116 bra 	$L__BB7_221;
	setp.lt.s64 	%p117, %rd480, %rd218;
	selp.b32 	%r660, %r659, %r221, %p117;
	min.s64 	%rd481, %rd480, %rd218;
$L__BB7_221:
	ld.shared.u32 	%r224, [_ZN6thrust24THRUST_300001_SM_1000_NS8cuda_cub4core6detail5shmemE+56];
	ld.shared.u64 	%rd221, [_ZN6thrust24THRUST_300001_SM_1000_NS8cuda_cub4core6detail5shmemE+64];
	setp.lt.s32 	%p118, %r660, %r224;
	mov.u32 	%r661, %r660;
	mov.u64 	%rd482, %rd481;
	@%p118 bra 	$L__BB7_224;
	setp.lt.s32 	%p119, %r224, %r660;
	mov.u32 	%r661, %r224;
	mov.u64 	%rd482, %rd221;
	@%p119 bra 	$L__BB7_224;
	setp.lt.s64 	%p120, %rd481, %rd221;
	selp.b32 	%r661, %r660, %r224, %p120;
	min.s64 	%rd482, %rd481, %rd221;
$L__BB7_224:
	ld.shared.u32 	%r227, [_ZN6thrust24THRUST_300001_SM_1000_NS8cuda_cub4core6detail5shmemE+72];
	ld.shared.u64 	%rd224, [_ZN6thrust24THRUST_300001_SM_1000_NS8cuda_cub4core6detail5shmemE+80];
	setp.lt.s32 	%p121, %r661, %r227;
	mov.u32 	%r662, %r661;
	mov.u64 	%rd483, %rd482;
	@%p121 bra 	$L__BB7_227;
	setp.lt.s32 	%p122, %r227, %r661;
	mov.u32 	%r662, %r227;
	mov.u64 	%rd483, %rd224;
	@%p122 bra 	$L__BB7_227;
	setp.lt.s64 	%p123, %rd482, %rd224;
	selp.b32 	%r662, %r661, %r227, %p123;
	min.s64 	%rd483, %rd482, %rd224;
$L__BB7_227:
	ld.shared.u32 	%r230, [_ZN6thrust24THRUST_300001_SM_1000_NS8cuda_cub4core6detail5shmemE+88];
	ld.shared.u64 	%rd227, [_ZN6thrust24THRUST_300001_SM_1000_NS8cuda_cub4core6detail5shmemE+96];
	setp.lt.s32 	%p124, %r662, %r230;
	mov.u32 	%r663, %r662;
	mov.u64 	%rd484, %rd483;
	@%p124 bra 	$L__BB7_230;
	setp.lt.s32 	%p125, %r230, %r662;
	mov.u32 	%r663, %r230;
	mov.u64 	%rd484, %rd227;
	@%p125 bra 	$L__BB7_230;
	setp.lt.s64 	%p126, %rd483, %rd227;
	selp.b32 	%r663, %r662, %r230, %p126;
	min.s64 	%rd484, %rd483, %rd227;
$L__BB7_230:
	ld.shared.u32 	%r233, [_ZN6thrust24THRUST_300001_SM_1000_NS8cuda_cub4core6detail5shmemE+104];
	ld.shared.u64 	%rd230, [_ZN6thrust24THRUST_300001_SM_1000_NS8cuda_cub4core6detail5shmemE+112];
	setp.lt.s32 	%p127, %r663, %r233;
	mov.u32 	%r664, %r663;
	mov.u64 	%rd485, %rd484;
	@%p127 bra 	$L__BB7_233;
	setp.lt.s32 	%p128, %r233, %r663;
	mov.u32 	%r664, %r233;
	mov.u64 	%rd485, %rd230;
	@%p128 bra 	$L__BB7_233;
	setp.lt.s64 	%p129, %rd484, %rd230;
	selp.b32 	%r664, %r663, %r233, %p129;
	min.s64 	%rd485, %rd484, %rd230;
$L__BB7_233:
	ld.shared.u32 	%r236, [_ZN6thrust24THRUST_300001_SM_1000_NS8cuda_cub4core6detail5shmemE+120];
	ld.shared.u64 	%rd233, [_ZN6thrust24THRUST_300001_SM_1000_NS8cuda_cub4core6detail5shmemE+128];
	setp.lt.s32 	%p130, %r664, %r236;
	mov.u32 	%r665, %r664;
	mov.u64 	%rd486, %rd485;
	@%p130 bra 	$L__BB7_236;
	setp.lt.s32 	%p131, %r236, %r664;
	mov.u32 	%r665, %r236;
	mov.u64 	%rd486, %rd233;
	@%p131 bra 	$L__BB7_236;
	setp.lt.s64 	%p132, %rd485, %rd233;
	selp.b32 	%r665, %r664, %r236, %p132;
	min.s64 	%rd486, %rd485, %rd233;
$L__BB7_236:
	mov.u32 	%r578, %tid.x;
	setp.ne.s32 	%p259, %r578, 0;
	@%p259 bra 	$L__BB7_238;
	ld.param.u64 	%rd399, [_ZN6thrust24THRUST_300001_SM_1000_NS8cuda_cub4core6detail13_kernel_agentINS1_8__reduce11ReduceAgentIPN4cuda3std3__45tupleIJilEEESC_SB_lNS1_9__extrema9arg_min_fIilNS9_4lessIiEEEEEEJSC_SC_iSH_EEEvDpT0__param_1];
	cvta.to.global.u64 	%rd390, %rd399;
	st.global.u32 	[%rd390], %r665;
	st.global.u64 	[%rd390+8], %rd486;
$L__BB7_238:
	ret;

}
	// .globl	_ZN3cub18CUB_300001_SM_10006detail11EmptyKernelIvEEvv
.visible .entry _ZN3cub18CUB_300001_SM_10006detail11EmptyKernelIvEEvv()
{


	ret;

}
	// .globl	_ZN3cub18CUB_300001_SM_10006detail8for_each13static_kernelINS2_12policy_hub_t12policy_500_tEmN6thrust24THRUST_300001_SM_1000_NS8cuda_cub20__uninitialized_fill7functorINS7_10device_ptrIiEEiEEEEvT0_T1_
.visible .entry _ZN3cub18CUB_300001_SM_10006detail8for_each13static_kernelINS2_12policy_hub_t12policy_500_tEmN6thrust24THRUST_300001_SM_1000_NS8cuda_cub20__uninitialized_fill7functorINS7_10device_ptrIiEEiEEEEvT0_T1_(
	.param .u64 _ZN3cub18CUB_300001_SM_10006detail8for_each13static_kernelINS2_12policy_hub_t12policy_500_tEmN6thrust24THRUST_300001_SM_1000_NS8cuda_cub20__uninitialized_fill7functorINS7_10device_ptrIiEEiEEEEvT0_T1__param_0,
	.param .align 8 .b8 _ZN3cub18CUB_300001_SM_10006detail8for_each13static_kernelINS2_12policy_hub_t12policy_500_tEmN6thrust24THRUST_300001_SM_1000_NS8cuda_cub20__uninitialized_fill7functorINS7_10device_ptrIiEEiEEEEvT0_T1__param_1[16]
)
.maxntid 256
{
	.reg .pred 	%p<4>;
	.reg .b16 	%rs<5>;
	.reg .b32 	%r<12>;
	.reg .b64 	%rd<16>;

	ld.param.u32 	%r3, [_ZN3cub18CUB_300001_SM_10006detail8for_each13static_kernelINS2_12policy_hub_t12policy_500_tEmN6thrust24THRUST_300001_SM_1000_NS8cuda_cub20__uninitialized_fill7functorINS7_10device_ptrIiEEiEEEEvT0_T1__param_1+8];
	ld.param.u64 	%rd4, [_ZN3cub18CUB_300001_SM_10006detail8for_each13static_kernelINS2_12policy_hub_t12policy_500_tEmN6thrust24THRUST_300001_SM_1000_NS8cuda_cub20__uninitialized_fill7functorINS7_10device_ptrIiEEiEEEEvT0_T1__param_1];
	ld.param.u64 	%rd5, [_ZN3cub18CUB_300001_SM_10006detail8for_each13static_kernelINS2_12policy_hub_t12policy_500_tEmN6thrust24THRUST_300001_SM_1000_NS8cuda_cub20__uninitialized_fill7functorINS7_10device_ptrIiEEiEEEEvT0_T1__param_0];
	mov.u32 	%r9, %ctaid.x;
	mul.wide.u32 	%rd1, %r9, 512;
	sub.s64 	%rd2, %rd5, %rd1;
	setp.lt.u64 	%p1, %rd2, 512;
	@%p1 bra 	$L__BB9_2;
	mov.u32 	%r11, %tid.x;
	cvta.to.global.u64 	%rd11, %rd4;
	cvt.u64.u32 	%rd12, %r11;
	add.s64 	%rd13, %rd1, %rd12;
	shl.b64 	%rd14, %rd13, 2;
	add.s64 	%rd15, %rd11, %rd14;
	st.global.u32 	[%rd15], %r3;
	st.global.u32 	[%rd15+1024], %r3;
	bra.uni 	$L__BB9_6;
$L__BB9_2:
	cvta.to.global.u64 	%rd6, %rd4;
	mov.u32 	%r2, %tid.x;
	cvt.u64.u32 	%rd7, %r2;
	setp.le.u64 	%p2, %rd2, %rd7;
	add.s64 	%rd8, %rd1, %rd7;
	shl.b64 	%rd9, %rd8, 2;
	add.s64 	%rd3, %rd6, %rd9;
	@%p2 bra 	$L__BB9_4;
	st.global.u32 	[%rd3], %r3;
$L__BB9_4:
	add.s32 	%r10, %r2, 256;
	cvt.u64.u32 	%rd10, %r10;
	setp.le.u64 	%p3, %rd2, %rd10;
	@%p3 bra 	$L__BB9_6;
	st.global.u32 	[%rd3+1024], %r3;
$L__BB9_6:
	ret;

}
	// .globl	_ZN3cub18CUB_300001_SM_10006detail9transform16transform_kernelINS2_10policy_hubILb1EN4cuda3std3__45tupleIJN6thrust24THRUST_300001_SM_1000_NS6detail15normal_iteratorINSA_10device_ptrIiEEEESF_EEEE10policy1000Ei6myFuncSF_JPiSK_EEEvT0_iT1_T2_DpNS2_10kernel_argIT3_EE
.visible .entry _ZN3cub18CUB_300001_SM_10006detail9transform16transform_kernelINS2_10policy_hubILb1EN4cuda3std3__45tupleIJN6thrust24THRUST_300001_SM_1000_NS6detail15normal_iteratorINSA_10device_ptrIiEEEESF_EEEE10policy1000Ei6myFuncSF_JPiSK_EEEvT0_iT1_T2_DpNS2_10kernel_argIT3_EE(
	.param .u32 _ZN3cub18CUB_300001_SM_10006detail9transform16transform_kernelINS2_10policy_hubILb1EN4cuda3std3__45tupleIJN6thrust24THRUST_300001_SM_1000_NS6detail15normal_iteratorINSA_10device_ptrIiEEEESF_EEEE10policy1000Ei6myFuncSF_JPiSK_EEEvT0_iT1_T2_DpNS2_10kernel_argIT3_EE_param_0,
	.param .u32 _ZN3cub18CUB_300001_SM_10006detail9transform16transform_kernelINS2_10policy_hubILb1EN4cuda3std3__45tupleIJN6thrust24THRUST_300001_SM_1000_NS6detail15normal_iteratorINSA_10device_ptrIiEEEESF_EEEE10policy1000Ei6myFuncSF_JPiSK_EEEvT0_iT1_T2_DpNS2_10kernel_argIT3_EE_param_1,
	.param .align 1 .b8 _ZN3cub18CUB_300001_SM_10006detail9transform16transform_kernelINS2_10policy_hubILb1EN4cuda3std3__45tupleIJN6thrust24THRUST_300001_SM_1000_NS6detail15normal_iteratorINSA_10device_ptrIiEEEESF_EEEE10policy1000Ei6myFuncSF_JPiSK_EEEvT0_iT1_T2_DpNS2_10kernel_argIT3_EE_param_2[1],
	.param .align 8 .b8 _ZN3cub18CUB_300001_SM_10006detail9transform16transform_kernelINS2_10policy_hubILb1EN4cuda3std3__45tupleIJN6thrust24THRUST_300001_SM_1000_NS6detail15normal_iteratorINSA_10device_ptrIiEEEESF_EEEE10policy1000Ei6myFuncSF_JPiSK_EEEvT0_iT1_T2_DpNS2_10kernel_argIT3_EE_param_3[8],
	.param .align 8 .b8 _ZN3cub18CUB_300001_SM_10006detail9transform16transform_kernelINS2_10policy_hubILb1EN4cuda3std3__45tupleIJN6thrust24THRUST_300001_SM_1000_NS6detail15normal_iteratorINSA_10device_ptrIiEEEESF_EEEE10policy1000Ei6myFuncSF_JPiSK_EEEvT0_iT1_T2_DpNS2_10kernel_argIT3_EE_param_4[16],
	.param .align 8 .b8 _ZN3cub18CUB_300001_SM_10006detail9transform16transform_kernelINS2_10policy_hubILb1EN4cuda3std3__45tupleIJN6thrust24THRUST_300001_SM_1000_NS6detail15normal_iteratorINSA_10device_ptrIiEEEESF_EEEE10policy1000Ei6myFuncSF_JPiSK_EEEvT0_iT1_T2_DpNS2_10kernel_argIT3_EE_param_5[16]
)
.maxntid 128
{
	.reg .pred 	%p<44>;
	.reg .b32 	%r<148>;
	.reg .b64 	%rd<85>;

	ld.param.u32 	%r42, [_ZN3cub18CUB_300001_SM_10006detail9transform16transform_kernelINS2_10policy_hubILb1EN4cuda3std3__45tupleIJN6thrust24THRUST_300001_SM_1000_NS6detail15normal_iteratorINSA_10device_ptrIiEEEESF_EEEE10policy1000Ei6myFuncSF_JPiSK_EEEvT0_iT1_T2_DpNS2_10kernel_argIT3_EE_param_0];
	ld.param.u64 	%rd27, [_ZN3cub18CUB_300001_SM_10006detail9transform16transform_kernelINS2_10policy_hubILb1EN4cuda3std3__45tupleIJN6thrust24THRUST_300001_SM_1000_NS6detail15normal_iteratorINSA_10device_ptrIiEEEESF_EEEE10policy1000Ei6myFuncSF_JPiSK_EEEvT0_iT1_T2_DpNS2_10kernel_argIT3_EE_param_5];
	ld.param.u64 	%rd25, [_ZN3cub18CUB_300001_SM_10006detail9transform16transform_kernelINS2_10policy_hubILb1EN4cuda3std3__45tupleIJN6thrust24THRUST_300001_SM_1000_NS6detail15normal_iteratorINSA_10device_ptrIiEEEESF_EEEE10policy1000Ei6myFuncSF_JPiSK_EEEvT0_iT1_T2_DpNS2_10kernel_argIT3_EE_param_4];
	ld.param.u64 	%rd29, [_ZN3cub18CUB_300001_SM_10006detail9transform16transform_kernelINS2_10policy_hubILb1EN4cuda3std3__45tupleIJN6thrust24THRUST_300001_SM_1000_NS6detail15normal_iteratorINSA_10device_ptrIiEEEESF_EEEE10policy1000Ei6myFuncSF_JPiSK_EEEvT0_iT1_T2_DpNS2_10kernel_argIT3_EE_param_3];
	ld.param.u32 	%r41, [_ZN3cub18CUB_300001_SM_10006detail9transform16transform_kernelINS2_10policy_hubILb1EN4cuda3std3__45tupleIJN6thrust24THRUST_300001_SM_1000_NS6detail15normal_iteratorINSA_10device_ptrIiEEEESF_EEEE10policy1000Ei6myFuncSF_JPiSK_EEEvT0_iT1_T2_DpNS2_10kernel_argIT3_EE_param_1];
	cvta.to.global.u64 	%rd1, %rd29;
	cvta.to.global.u64 	%rd2, %rd25;
	cvta.to.global.u64 	%rd3, %rd27;
	shl.b32 	%r1, %r41, 7;
	mov.u32 	%r43, %ctaid.x;
	mul.lo.s32 	%r2, %r1, %r43;
	sub.s32 	%r3, %r42, %r2;
	min.s32 	%r4, %r1, %r3;
	shl.b32 	%r5, %r4, 2;
	mov.u32 	%r6, %tid.x;
	shl.b32 	%r138, %r6, 7;
	setp.ge.s32 	%p1, %r138, %r5;
	@%p1 bra 	$L__BB10_5;
	mul.wide.u32 	%rd4, %r6, 128;
	add.s64 	%rd30, %rd2, %rd4;
	mul.wide.s32 	%rd5, %r2, 4;
	add.s64 	%rd82, %rd30, %rd5;
	mov.u32 	%r137, %r138;
$L__BB10_2:
	.pragma "nounroll";
	// begin inline asm
	prefetch.global.L2 [%rd82];
	// end inline asm
	add.s32 	%r137, %r137, 16384;
	add.s64 	%rd82, %rd82, 16384;
	setp.lt.s32 	%p2, %r137, %r5;
	@%p2 bra 	$L__BB10_2;
	add.s64 	%rd32, %rd3, %rd4;
	add.s64 	%rd83, %rd32, %rd5;
$L__BB10_4:
	.pragma "nounroll";
	// begin inline asm
	prefetch.global.L2 [%rd83];
	// end inline asm
	add.s32 	%r138, %r138, 16384;
	add.s64 	%rd83, %rd83, 16384;
	setp.lt.s32 	%p3, %r138, %r5;
	@%p3 bra 	$L__BB10_4;
$L__BB10_5:
	mul.wide.s32 	%rd84, %r2, 4;
	add.s64 	%rd12, %rd2, %rd84;
	add.s64 	%rd13, %rd3, %rd84;
	add.s64 	%rd14, %rd1, %rd84;
	setp.gt.s32 	%p4, %r1, %r3;
	@%p4 bra 	$L__BB10_18;
	setp.lt.s32 	%p5, %r41, 1;
	@%p5 bra 	$L__BB10_35;
	and.b32  	%r12, %r41, 7;
	setp.lt.u32 	%p6, %r41, 8;
	mov.b32 	%r146, 0;
	@%p6 bra 	$L__BB10_10;
	and.b32  	%r45, %r41, 2147483640;
	neg.s32 	%r140, %r45;
	mul.wide.u32 	%rd35, %r6, 4;
	add.s64 	%rd15, %rd1, %rd35;
	add.s64 	%rd36, %rd84, 1536;
	add.s64 	%rd17, %rd2, %rd36;
	add.s32 	%r139, %r6, 128;
	add.s64 	%rd18, %rd3, %rd36;
	add.s64 	%rd19, %rd1, %rd36;
$L__BB10_9:
	.pragma "nounroll";
	and.b32  	%r146, %r41, 2147483640;
	mul.wide.s32 	%rd37, %r139, 4;
	add.s64 	%rd38, %rd17, %rd37;
	add.s64 	%rd39, %rd18, %rd37;
	add.s64 	%rd40, %rd19, %rd37;
	cvta.to.global.u64 	%rd41, %rd25;
	mul.wide.u32 	%rd42, %r6, 4;
	add.s64 	%rd43, %rd41, %rd42;
	add.s64 	%rd44, %rd43, %rd84;
	cvta.to.global.u64 	%rd45, %rd27;
	add.s64 	%rd46, %rd45, %rd42;
	add.s64 	%rd47, %rd46, %rd84;
	ld.global.u32 	%r46, [%rd44];
	ld.global.u32 	%r47, [%rd47];
	setp.lt.s32 	%p7, %r46, %r47;
	sub.s32 	%r48, %r46, %r47;
	selp.b32 	%r49, 0, %r48, %p7;
	add.s64 	%rd48, %rd15, %rd84;
	st.global.u32 	[%rd48], %r49;
	ld.global.u32 	%r50, [%rd38+-1536];
	ld.global.u32 	%r51, [%rd39+-1536];
	setp.lt.s32 	%p8, %r50, %r51;
	sub.s32 	%r52, %r50, %r51;
	selp.b32 	%r53, 0, %r52, %p8;
	st.global.u32 	[%rd40+-1536], %r53;
	ld.global.u32 	%r54, [%rd38+-1024];
	ld.global.u32 	%r55, [%rd39+-1024];
	setp.lt.s32 	%p9, %r54, %r55;
	sub.s32 	%r56, %r54, %r55;
	selp.b32 	%r57, 0, %r56, %p9;
	st.global.u32 	[%rd40+-1024], %r57;
	ld.global.u32 	%r58, [%rd38+-512];
	ld.global.u32 	%r59, [%rd39+-512];
	setp.lt.s32 	%p10, %r58, %r59;
	sub.s32 	%r60, %r58, %r59;
	selp.b32 	%r61, 0, %r60, %p10;
	st.global.u32 	[%rd40+-512], %r61;
	ld.global.u32 	%r62, [%rd38];
	ld.global.u32 	%r63, [%rd39];
	setp.lt.s32 	%p11, %r62, %r63;
	sub.s32 	%r64, %r62, %r63;
	selp.b32 	%r65, 0, %r64, %p11;
	st.global.u32 	[%rd40], %r65;
	ld.global.u32 	%r66, [%rd38+512];
	ld.global.u32 	%r67, [%rd39+512];
	setp.lt.s32 	%p12, %r66, %r67;
	sub.s32 	%r68, %r66, %r67;
	selp.b32 	%r69, 0, %r68, %p12;
	st.global.u32 	[%rd40+512], %r69;
	ld.global.u32 	%r70, [%rd38+1024];
	ld.global.u32 	%r71, [%rd39+1024];
	setp.lt.s32 	%p13, %r70, %r71;
	sub.s32 	%r72, %r70, %r71;
	selp.b32 	%r73, 0, %r72, %p13;
	st.global.u32 	[%rd40+1024], %r73;
	ld.global.u32 	%r74, [%rd38+1536];
	ld.global.u32 	%r75, [%rd39+1536];
	setp.lt.s32 	%p14, %r74, %r75;
	sub.s32 	%r76, %r74, %r75;
	selp.b32 	%r77, 0, %r76, %p14;
	st.global.u32 	[%rd40+1536], %r77;
	add.s32 	%r140, %r140, 8;
	add.s64 	%rd84, %rd84, 4096;
	add.s32 	%r139, %r139, 1024;
	setp.eq.s32 	%p15, %r140, 0;
	@%p15 bra 	$L__BB10_10;
	bra.uni 	$L__BB10_9;
$L__BB10_10:
	setp.eq.s32 	%p16, %r12, 0;
	@%p16 bra 	$L__BB10_35;
	and.b32  	%r36, %r41, 3;
	setp.lt.u32 	%p17, %r12, 4;
	@%p17 bra 	$L__BB10_13;
	shl.b32 	%r78, %r146, 7;
	add.s32 	%r79, %r78, %r6;
	mul.wide.s32 	%rd49, %r79, 4;
	add.s64 	%rd50, %rd12, %rd49;
	add.s64 	%rd51, %rd13, %rd49;
	ld.global.u32 	%r80, [%rd50];
	ld.global.u32 	%r81, [%rd51];
	setp.lt.s32 	%p18, %r80, %r81;
	sub.s32 	%r82, %r80, %r81;
	selp.b32 	%r83, 0, %r82, %p18;
	add.s64 	%rd52, %rd14, %rd49;
	st.global.u32 	[%rd52], %r83;
	ld.global.u32 	%r84, [%rd50+512];
	ld.global.u32 	%r85, [%rd51+512];
	setp.lt.s32 	%p19, %r84, %r85;
	sub.s32 	%r86, %r84, %r85;
	selp.b32 	%r87, 0, %r86, %p19;
	st.global.u32 	[%rd52+512], %r87;
	ld.global.u32 	%r88, [%rd50+1024];
	ld.global.u32 	%r89, [%rd51+1024];
	setp.lt.s32 	%p20, %r88, %r89;
	sub.s32 	%r90, %r88, %r89;
	selp.b32 	%r91, 0, %r90, %p20;
	st.global.u32 	[%rd52+1024], %r91;
	ld.global.u32 	%r92, [%rd50+1536];
	ld.global.u32 	%r93, [%rd51+1536];
	setp.lt.s32 	%p21, %r92, %r93;
	sub.s32 	%r94, %r92, %r93;
	selp.b32 	%r95, 0, %r94, %p21;
	st.global.u32 	[%rd52+1536], %r95;
	add.s32 	%r146, %r146, 4;
$L__BB10_13:
	setp.eq.s32 	%p22, %r36, 0;
	@%p22 bra 	$L__BB10_35;
	setp.eq.s32 	%p23, %r36, 1;
	@%p23 bra 	$L__BB10_16;
	shl.b32 	%r96, %r146, 7;
	add.s32 	%r97, %r96, %r6;
	mul.wide.s32 	%rd53, %r97, 4;
	add.s64 	%rd54, %rd12, %rd53;
	add.s64 	%rd55, %rd13, %rd53;
	ld.global.u32 	%r98, [%rd54];
	ld.global.u32 	%r99, [%rd55];
	setp.lt.s32 	%p24, %r98, %r99;
	sub.s32 	%r100, %r98, %r99;
	selp.b32 	%r101, 0, %r100, %p24;
	add.s64 	%rd56, %rd14, %rd53;
	st.global.u32 	[%rd56], %r101;
	ld.global.u32 	%r102, [%rd54+512];
	ld.global.u32 	%r103, [%rd55+512];
	setp.lt.s32 	%p25, %r102, %r103;
	sub.s32 	%r104, %r102, %r103;
	selp.b32 	%r105, 0, %r104, %p25;
	st.global.u32 	[%rd56+512], %r105;
	add.s32 	%r146, %r146, 2;
$L__BB10_16:
	and.b32  	%r106, %r41, 1;
	setp.eq.b32 	%p26, %r106, 1;
	not.pred 	%p27, %p26;
	@%p27 bra 	$L__BB10_35;
	shl.b32 	%r107, %r146, 7;
	add.s32 	%r108, %r107, %r6;
	mul.wide.s32 	%rd57, %r108, 4;
	add.s64 	%rd58, %rd12, %rd57;
	add.s64 	%rd59, %rd13, %rd57;
	ld.global.u32 	%r109, [%rd58];
	ld.global.u32 	%r110, [%rd59];
	setp.lt.s32 	%p28, %r109, %r110;
	sub.s32 	%r111, %r109, %r110;
	selp.b32 	%r112, 0, %r111, %p28;
	add.s64 	%rd60, %rd14, %rd57;
	st.global.u32 	[%rd60], %r112;
	bra.uni 	$L__BB10_35;
$L__BB10_18:
	setp.lt.s32 	%p29, %r41, 1;
	@%p29 bra 	$L__BB10_35;
	and.b32  	%r15, %r41, 3;
	setp.lt.u32 	%p30, %r41, 4;
	mov.b32 	%r142, 0;
	@%p30 bra 	$L__BB10_30;
	and.b32  	%r142, %r41, 2147483644;
	mov.b32 	%r141, 0;
$L__BB10_21:
	shl.b32 	%r115, %r141, 7;
	add.s32 	%r23, %r115, %r6;
	setp.ge.s32 	%p31, %r23, %r4;
	@%p31 bra 	$L__BB10_23;
	mul.wide.s32 	%rd61, %r23, 4;
	add.s64 	%rd62, %rd12, %rd61;
	add.s64 	%rd63, %rd13, %rd61;
	ld.global.u32 	%r116, [%rd62];
	ld.global.u32 	%r117, [%rd63];
	setp.lt.s32 	%p32, %r116, %r117;
	sub.s32 	%r118, %r116, %r117;
	selp.b32 	%r119, 0, %r118, %p32;
	add.s64 	%rd64, %rd14, %rd61;
	st.global.u32 	[%rd64], %r119;
$L__BB10_23:
	add.s32 	%r24, %r23, 128;
	setp.ge.s32 	%p33, %r24, %r4;
	@%p33 bra 	$L__BB10_25;
	mul.wide.s32 	%rd65, %r24, 4;
	add.s64 	%rd66, %rd12, %rd65;
	add.s64 	%rd67, %rd13, %rd65;
	ld.global.u32 	%r120, [%rd66];
	ld.global.u32 	%r121, [%rd67];
	setp.lt.s32 	%p34, %r120, %r121;
	sub.s32 	%r122, %r120, %r121;
	selp.b32 	%r123, 0, %r122, %p34;
	add.s64 	%rd68, %rd14, %rd65;
	st.global.u32 	[%rd68], %r123;
$L__BB10_25:
	add.s32 	%r25, %r23, 256;
	setp.ge.s32 	%p35, %r25, %r4;
	@%p35 bra 	$L__BB10_27;
	mul.wide.s32 	%rd69, %r25, 4;
	add.s64 	%rd70, %rd12, %rd69;
	add.s64 	%rd71, %rd13, %rd69;
	ld.global.u32 	%r124, [%rd70];
	ld.global.u32 	%r125, [%rd71];
	setp.lt.s32 	%p36, %r124, %r125;
	sub.s32 	%r126, %r124, %r125;
	selp.b32 	%r127, 0, %r126, %p36;
	add.s64 	%rd72, %rd14, %rd69;
	st.global.u32 	[%rd72], %r127;
$L__BB10_27:
	add.s32 	%r26, %r23, 384;
	setp.ge.s32 	%p37, %r26, %r4;
	@%p37 bra 	$L__BB10_29;
	mul.wide.s32 	%rd73, %r26, 4;
	add.s64 	%rd74, %rd12, %rd73;
	add.s64 	%rd75, %rd13, %rd73;
	ld.global.u32 	%r128, [%rd74];
	ld.global.u32 	%r129, [%rd75];
	setp.lt.s32 	%p38, %r128, %r129;
	sub.s32 	%r130, %r128, %r129;
	selp.b32 	%r131, 0, %r130, %p38;
	add.s64 	%rd76, %rd14, %rd73;
	st.global.u32 	[%rd76], %r131;
$L__BB10_29:
	add.s32 	%r141, %r141, 4;
	setp.ne.s32 	%p39, %r141, %r142;
	@%p39 bra 	$L__BB10_21;
$L__BB10_30:
	setp.eq.s32 	%p40, %r15, 0;
	@%p40 bra 	$L__BB10_35;
	mul.wide.s32 	%rd77, %r2, 4;
	add.s64 	%rd22, %rd1, %rd77;
	shl.b32 	%r132, %r142, 7;
	add.s32 	%r144, %r6, %r132;
	add.s64 	%rd23, %rd3, %rd77;
	add.s64 	%rd24, %rd2, %rd77;
	neg.s32 	%r143, %r15;
$L__BB10_32:
	.pragma "nounroll";
	setp.ge.s32 	%p41, %r144, %r4;
	@%p41 bra 	$L__BB10_34;
	mul.wide.s32 	%rd78, %r144, 4;
	add.s64 	%rd79, %rd24, %rd78;
	ld.global.u32 	%r133, [%rd79];
	add.s64 	%rd80, %rd23, %rd78;
	ld.global.u32 	%r134, [%rd80];
	setp.lt.s32 	%p42, %r133, %r134;
	sub.s32 	%r135, %r133, %r134;
	selp.b32 	%r136, 0, %r135, %p42;
	add.s64 	%rd81, %rd22, %rd78;
	st.global.u32 	[%rd81], %r136;
$L__BB10_34:
	add.s32 	%r144, %r144, 128;
	add.s32 	%r143, %r143, 1;
	setp.eq.s32 	%p43, %r143, 0;
	@%p43 bra 	$L__BB10_35;
	bra.uni 	$L__BB10_32;
$L__BB10_35:
	ret;

}
	// .globl	_ZN3cub18CUB_300001_SM_10006detail9transform16transform_kernelINS2_10policy_hubILb1EN4cuda3std3__45tupleIJN6thrust24THRUST_300001_SM_1000_NS6detail15normal_iteratorINSA_10device_ptrIiEEEESF_EEEE10policy1000El6myFuncSF_JPiSK_EEEvT0_iT1_T2_DpNS2_10kernel_argIT3_EE
.visible .entry _ZN3cub18CUB_300001_SM_10006detail9transform16transform_kernelINS2_10policy_hubILb1EN4cuda3std3__45tupleIJN6thrust24THRUST_300001_SM_1000_NS6detail15normal_iteratorINSA_10device_ptrIiEEEESF_EEEE10policy1000El6myFuncSF_JPiSK_EEEvT0_iT1_T2_DpNS2_10kernel_argIT3_EE(
	.param .u64 _ZN3cub18CUB_300001_SM_10006detail9transform16transform_kernelINS2_10policy_hubILb1EN4cuda3std3__45tupleIJN6thrust24THRUST_300001_SM_1000_NS6detail15normal_iteratorINSA_10device_ptrIiEEEESF_EEEE10policy1000El6myFuncSF_JPiSK_EEEvT0_iT1_T2_DpNS2_10kernel_argIT3_EE_param_0,
	.param .u32 _ZN3cub18CUB_300001_SM_10006detail9transform16transform_kernelINS2_10policy_hubILb1EN4cuda3std3__45tupleIJN6thrust24THRUST_300001_SM_1000_NS6detail15normal_iteratorINSA_10device_ptrIiEEEESF_EEEE10policy1000El6myFuncSF_JPiSK_EEEvT0_iT1_T2_DpNS2_10kernel_argIT3_EE_param_1,
	.param .align 1 .b8 _ZN3cub18CUB_300001_SM_10006detail9transform16transform_kernelINS2_10policy_hubILb1EN4cuda3std3__45tupleIJN6thrust24THRUST_300001_SM_1000_NS6detail15normal_iteratorINSA_10device_ptrIiEEEESF_EEEE10policy1000El6myFuncSF_JPiSK_EEEvT0_iT1_T2_DpNS2_10kernel_argIT3_EE_param_2[1],
	.param .align 8 .b8 _ZN3cub18CUB_300001_SM_10006detail9transform16transform_kernelINS2_10policy_hubILb1EN4cuda3std3__45tupleIJN6thrust24THRUST_300001_SM_1000_NS6detail15normal_iteratorINSA_10device_ptrIiEEEESF_EEEE10policy1000El6myFuncSF_JPiSK_EEEvT0_iT1_T2_DpNS2_10kernel_argIT3_EE_param_3[8],
	.param .align 8 .b8 _ZN3cub18CUB_300001_SM_10006detail9transform16transform_kernelINS2_10policy_hubILb1EN4cuda3std3__45tupleIJN6thrust24THRUST_300001_SM_1000_NS6detail15normal_iteratorINSA_10device_ptrIiEEEESF_EEEE10policy1000El6myFuncSF_JPiSK_EEEvT0_iT1_T2_DpNS2_10kernel_argIT3_EE_param_4[16],
	.param .align 8 .b8 _ZN3cub18CUB_300001_SM_10006detail9transform16transform_kernelINS2_10policy_hubILb1EN4cuda3std3__45tupleIJN6thrust24THRUST_300001_SM_1000_NS6detail15normal_iteratorINSA_10device_ptrIiEEEESF_EEEE10policy1000El6myFuncSF_JPiSK_EEEvT0_iT1_T2_DpNS2_10kernel_argIT3_EE_param_5[16]
)
.maxntid 128
{
	.reg .pred 	%p<44>;
	.reg .b32 	%r<145>;
	.reg .b64 	%rd<91>;

	ld.param.u64 	%rd30, [_ZN3cub18CUB_300001_SM_10006detail9transform16transform_kernelINS2_10policy_hubILb1EN4cuda3std3__45tupleIJN6thrust24THRUST_300001_SM_1000_NS6detail15normal_iteratorINSA_10device_ptrIiEEEESF_EEEE10policy1000El6myFuncSF_JPiSK_EEEvT0_iT1_T2_DpNS2_10kernel_argIT3_EE_param_0];
	ld.param.u64 	%rd28, [_ZN3cub18CUB_300001_SM_10006detail9transform16transform_kernelINS2_10policy_hubILb1EN4cuda3std3__45tupleIJN6thrust24THRUST_300001_SM_1000_NS6detail15normal_iteratorINSA_10device_ptrIiEEEESF_EEEE10policy1000El6myFuncSF_JPiSK_EEEvT0_iT1_T2_DpNS2_10kernel_argIT3_EE_param_5];
	ld.param.u64 	%rd26, [_ZN3cub18CUB_300001_SM_10006detail9transform16transform_kernelINS2_10policy_hubILb1EN4cuda3std3__45tupleIJN6thrust24THRUST_300001_SM_1000_NS6detail15normal_iteratorINSA_10device_ptrIiEEEESF_EEEE10policy1000El6myFuncSF_JPiSK_EEEvT0_iT1_T2_DpNS2_10kernel_argIT3_EE_param_4];
	ld.param.u64 	%rd31, [_ZN3cub18CUB_300001_SM_10006detail9transform16transform_kernelINS2_10policy_hubILb1EN4cuda3std3__45tupleIJN6thrust24THRUST_300001_SM_1000_NS6detail15normal_iteratorINSA_10device_ptrIiEEEESF_EEEE10policy1000El6myFuncSF_JPiSK_EEEvT0_iT1_T2_DpNS2_10kernel_argIT3_EE_param_3];
	ld.param.u32 	%r39, [_ZN3cub18CUB_300001_SM_10006detail9transform16transform_kernelINS2_10policy_hubILb1EN4cuda3std3__45tupleIJN6thrust24THRUST_300001_SM_1000_NS6detail15normal_iteratorINSA_10device_ptrIiEEEESF_EEEE10policy1000El6myFuncSF_JPiSK_EEEvT0_iT1_T2_DpNS2_10kernel_argIT3_EE_param_1];
	cvta.to.global.u64 	%rd1, %rd31;
	cvta.to.global.u64 	%rd2, %rd26;
	cvta.to.global.u64 	%rd3, %rd28;
	shl.b32 	%r1, %r39, 7;
	mov.u32 	%r40, %ctaid.x;
	cvt.u64.u32 	%rd32, %r40;
	cvt.s64.s32 	%rd33, %r1;
	mul.lo.s64 	%rd4, %rd33, %rd32;
	sub.s64 	%rd34, %rd30, %rd4;
	min.s64 	%rd35, %rd34, %rd33;
	cvt.u32.u64 	%r2, %rd35;
	shl.b32 	%r3, %r2, 2;
	mov.u32 	%r4, %tid.x;
	shl.b32 	%r135, %r4, 7;
	setp.ge.s32 	%p1, %r135, %r3;
	@%p1 bra 	$L__BB11_5;
	shl.b64 	%rd5, %rd4, 2;
	add.s64 	%rd36, %rd2, %rd5;
	mul.wide.u32 	%rd6, %r4, 128;
	add.s64 	%rd88, %rd36, %rd6;
	mov.u32 	%r134, %r135;
$L__BB11_2:
	.pragma "nounroll";
	// begin inline asm
	prefetch.global.L2 [%rd88];
	// end inline asm
	add.s32 	%r134, %r134, 16384;
	add.s64 	%rd88, %rd88, 16384;
	setp.lt.s32 	%p2, %r134, %r3;
	@%p2 bra 	$L__BB11_2;
	add.s64 	%rd38, %rd3, %rd5;
	add.s64 	%rd89, %rd38, %rd6;
$L__BB11_4:
	.pragma "nounroll";
	// begin inline asm
	prefetch.global.L2 [%rd89];
	// end inline asm
	add.s32 	%r135, %r135, 16384;
	add.s64 	%rd89, %rd89, 16384;
	setp.lt.s32 	%p3, %r135, %r3;
	@%p3 bra 	$L__BB11_4;
$L__BB11_5:
	shl.b64 	%rd90, %rd4, 2;
	add.s64 	%rd13, %rd2, %rd90;
	add.s64 	%rd14, %rd3, %rd90;
	add.s64 	%rd15, %rd1, %rd90;
	setp.eq.s32 	%p4, %r1, %r2;
	@%p4 bra 	$L__BB11_23;
	setp.lt.s32 	%p5, %r39, 1;
	@%p5 bra 	$L__BB11_35;
	and.b32  	%r10, %r39, 3;
	setp.lt.u32 	%p6, %r39, 4;
	mov.b32 	%r142, 0;
	@%p6 bra 	$L__BB11_18;
	and.b32  	%r142, %r39, 2147483644;
	mov.b32 	%r138, 0;
$L__BB11_9:
	shl.b32 	%r43, %r138, 7;
	add.s32 	%r21, %r43, %r4;
	setp.ge.s32 	%p7, %r21, %r2;
	@%p7 bra 	$L__BB11_11;
	mul.wide.s32 	%rd41, %r21, 4;
	add.s64 	%rd42, %rd13, %rd41;
	add.s64 	%rd43, %rd14, %rd41;
	ld.global.u32 	%r44, [%rd42];
	ld.global.u32 	%r45, [%rd43];
	setp.lt.s32 	%p8, %r44, %r45;
	sub.s32 	%r46, %r44, %r45;
	selp.b32 	%r47, 0, %r46, %p8;
	add.s64 	%rd44, %rd15, %rd41;
	st.global.u32 	[%rd44], %r47;
$L__BB11_11:
	add.s32 	%r22, %r21, 128;
	setp.ge.s32 	%p9, %r22, %r2;
	@%p9 bra 	$L__BB11_13;
	mul.wide.s32 	%rd45, %r22, 4;
	add.s64 	%rd46, %rd13, %rd45;
	add.s64 	%rd47, %rd14, %rd45;
	ld.global.u32 	%r48, [%rd46];
	ld.global.u32 	%r49, [%rd47];
	setp.lt.s32 	%p10, %r48, %r49;
	sub.s32 	%r50, %r48, %r49;
	selp.b32 	%r51, 0, %r50, %p10;
	add.s64 	%rd48, %rd15, %rd45;
	st.global.u32 	[%rd48], %r51;
$L__BB11_13:
	add.s32 	%r23, %r21, 256;
	setp.ge.s32 	%p11, %r23, %r2;
	@%p11 bra 	$L__BB11_15;
	mul.wide.s32 	%rd49, %r23, 4;
	add.s64 	%rd50, %rd13, %rd49;
	add.s64 	%rd51, %rd14, %rd49;
	ld.global.u32 	%r52, [%rd50];
	ld.global.u32 	%r53, [%rd51];
	setp.lt.s32 	%p12, %r52, %r53;
	sub.s32 	%r54, %r52, %r53;
	selp.b32 	%r55, 0, %r54, %p12;
	add.s64 	%rd52, %rd15, %rd49;
	st.global.u32 	[%rd52], %r55;
$L__BB11_15:
	add.s32 	%r24, %r21, 384;
	setp.ge.s32 	%p13, %r24, %r2;
	@%p13 bra 	$L__BB11_17;
	mul.wide.s32 	%rd53, %r24, 4;
	add.s64 	%rd54, %rd13, %rd53;
	add.s64 	%rd55, %rd14, %rd53;
	ld.global.u32 	%r56, [%rd54];
	ld.global.u32 	%r57, [%rd55];
	setp.lt.s32 	%p14, %r56, %r57;
	sub.s32 	%r58, %r56, %r57;
	selp.b32 	%r59, 0, %r58, %p14;
	add.s64 	%rd56, %rd15, %rd53;
	st.global.u32 	[%rd56], %r59;
$L__BB11_17:
	add.s32 	%r138, %r138, 4;
	setp.eq.s32 	%p15, %r138, %r142;
	@%p15 bra 	$L__BB11_18;
	bra.uni 	$L__BB11_9;
$L__BB11_18:
	setp.eq.s32 	%p16, %r10, 0;
	@%p16 bra 	$L__BB11_35;
	shl.b32 	%r60, %r142, 7;
	add.s32 	%r144, %r4, %r60;
	add.s64 	%rd25, %rd2, %rd90;
	neg.s32 	%r143, %r10;
$L__BB11_20:
	.pragma "nounroll";
	setp.ge.s32 	%p17, %r144, %r2;
	@%p17 bra 	$L__BB11_22;
	mul.wide.s32 	%rd58, %r144, 4;
	add.s64 	%rd59, %rd25, %rd58;
	ld.global.u32 	%r61, [%rd59];
	add.s64 	%rd60, %rd14, %rd58;
	ld.global.u32 	%r62, [%rd60];
	setp.lt.s32 	%p18, %r61, %r62;
	sub.s32 	%r63, %r61, %r62;
	selp.b32 	%r64, 0, %r63, %p18;
	add.s64 	%rd61, %rd15, %rd58;
	st.global.u32 	[%rd61], %r64;
$L__BB11_22:
	add.s32 	%r144, %r144, 128;
	add.s32 	%r143, %r143, 1;
	setp.ne.s32 	%p19, %r143, 0;
	@%p19 bra 	$L__BB11_20;
	bra.uni 	$L__BB11_35;
$L__BB11_23:
	setp.lt.s32 	%p20, %r39, 1;
	@%p20 bra 	$L__BB11_35;
	and.b32  	%r12, %r39, 7;
	setp.lt.u32 	%p21, %r39, 8;
	mov.b32 	%r140, 0;
	@%p21 bra 	$L__BB11_27;
	and.b32  	%r66, %r39, 2147483640;
	neg.s32 	%r137, %r66;
	mul.wide.u32 	%rd62, %r4, 4;
	add.s64 	%rd16, %rd1, %rd62;
	add.s64 	%rd63, %rd90, 1536;
	add.s64 	%rd18, %rd2, %rd63;
	add.s32 	%r136, %r4, 128;
	add.s64 	%rd19, %rd3, %rd63;
	add.s64 	%rd20, %rd1, %rd63;
$L__BB11_26:
	.pragma "nounroll";
	and.b32  	%r140, %r39, 2147483640;
	mul.wide.s32 	%rd64, %r136, 4;
	add.s64 	%rd65, %rd18, %rd64;
	add.s64 	%rd66, %rd19, %rd64;
	add.s64 	%rd67, %rd20, %rd64;
	cvta.to.global.u64 	%rd68, %rd26;
	mul.wide.u32 	%rd69, %r4, 4;
	add.s64 	%rd70, %rd68, %rd69;
	add.s64 	%rd71, %rd70, %rd90;
	cvta.to.global.u64 	%rd72, %rd28;
	add.s64 	%rd73, %rd72, %rd69;
	add.s64 	%rd74, %rd73, %rd90;
	ld.global.u32 	%r67, [%rd71];
	ld.global.u32 	%r68, [%rd74];
	setp.lt.s32 	%p22, %r67, %r68;
	sub.s32 	%r69, %r67, %r68;
	selp.b32 	%r70, 0, %r69, %p22;
	add.s64 	%rd75, %rd16, %rd90;
	st.global.u32 	[%rd75], %r70;
	ld.global.u32 	%r71, [%rd65+-1536];
	ld.global.u32 	%r72, [%rd66+-1536];
	setp.lt.s32 	%p23, %r71, %r72;
	sub.s32 	%r73, %r71, %r72;
	selp.b32 	%r74, 0, %r73, %p23;
	st.global.u32 	[%rd67+-1536], %r74;
	ld.global.u32 	%r75, [%rd65+-1024];
	ld.global.u32 	%r76, [%rd66+-1024];
	setp.lt.s32 	%p24, %r75, %r76;
	sub.s32 	%r77, %r75, %r76;
	selp.b32 	%r78, 0, %r77, %p24;
	st.global.u32 	[%rd67+-1024], %r78;
	ld.global.u32 	%r79, [%rd65+-512];
	ld.global.u32 	%r80, [%rd66+-512];
	setp.lt.s32 	%p25, %r79, %r80;
	sub.s32 	%r81, %r79, %r80;
	selp.b32 	%r82, 0, %r81, %p25;
	st.global.u32 	[%rd67+-512], %r82;
	ld.global.u32 	%r83, [%rd65];
	ld.global.u32 	%r84, [%rd66];
	setp.lt.s32 	%p26, %r83, %r84;
	sub.s32 	%r85, %r83, %r84;
	selp.b32 	%r86, 0, %r85, %p26;
	st.global.u32 	[%rd67], %r86;
	ld.global.u32 	%r87, [%rd65+512];
	ld.global.u32 	%r88, [%rd66+512];
	setp.lt.s32 	%p27, %r87, %r88;
	sub.s32 	%r89, %r87, %r88;
	selp.b32 	%r90, 0, %r89, %p27;
	st.global.u32 	[%rd67+512], %r90;
	ld.global.u32 	%r91, [%rd65+1024];
	ld.global.u32 	%r92, [%rd66+1024];
	setp.lt.s32 	%p28, %r91, %r92;
	sub.s32 	%r93, %r91, %r92;
	selp.b32 	%r94, 0, %r93, %p28;
	st.global.u32 	[%rd67+1024], %r94;
	ld.global.u32 	%r95, [%rd65+1536];
	ld.global.u32 	%r96, [%rd66+1536];
	setp.lt.s32 	%p29, %r95, %r96;
	sub.s32 	%r97, %r95, %r96;
	selp.b32 	%r98, 0, %r97, %p29;
	st.global.u32 	[%rd67+1536], %r98;
	add.s32 	%r137, %r137, 8;
	add.s64 	%rd90, %rd90, 4096;
	add.s32 	%r136, %r136, 1024;
	setp.eq.s32 	%p30, %r137, 0;
	@%p30 bra 	$L__BB11_27;
	bra.uni 	$L__BB11_26;
$L__BB11_27:
	setp.eq.s32 	%p31, %r12, 0;
	@%p31 bra 	$L__BB11_35;
	and.b32  	%r27, %r39, 3;
	setp.lt.u32 	%p32, %r12, 4;
	@%p32 bra 	$L__BB11_30;
	shl.b32 	%r99, %r140, 7;
	add.s32 	%r100, %r99, %r4;
	mul.wide.s32 	%rd76, %r100, 4;
	add.s64 	%rd77, %rd13, %rd76;
	add.s64 	%rd78, %rd14, %rd76;
	ld.global.u32 	%r101, [%rd77];
	ld.global.u32 	%r102, [%rd78];
	setp.lt.s32 	%p33, %r101, %r102;
	sub.s32 	%r103, %r101, %r102;
	selp.b32 	%r104, 0, %r103, %p33;
	add.s64 	%rd79, %rd15, %rd76;
	st.global.u32 	[%rd79], %r104;
	ld.global.u32 	%r105, [%rd77+512];
	ld.global.u32 	%r106, [%rd78+512];
	setp.lt.s32 	%p34, %r105, %r106;
	sub.s32 	%r107, %r105, %r106;
	selp.b32 	%r108, 0, %r107, %p34;
	st.global.u32 	[%rd79+512], %r108;
	ld.global.u32 	%r109, [%rd77+1024];
	ld.global.u32 	%r110, [%rd78+1024];
	setp.lt.s32 	%p35, %r109, %r110;
	sub.s32 	%r111, %r109, %r110;
	selp.b32 	%r112, 0, %r111, %p35;
	st.global.u32 	[%rd79+1024], %r112;
	ld.global.u32 	%r113, [%rd77+1536];
	ld.global.u32 	%r114, [%rd78+1536];
	setp.lt.s32 	%p36, %r113, %r114;
	sub.s32 	%r115, %r113, %r114;
	selp.b32 	%r116, 0, %r115, %p36;
	st.global.u32 	[%rd79+1536], %r116;
	add.s32 	%r140, %r140, 4;
$L__BB11_30:
	setp.eq.s32 	%p37, %r27, 0;
	@%p37 bra 	$L__BB11_35;
	setp.eq.s32 	%p38, %r27, 1;
	@%p38 bra 	$L__BB11_33;
	shl.b32 	%r117, %r140, 7;
	add.s32 	%r118, %r117, %r4;
	mul.wide.s32 	%rd80, %r118, 4;
	add.s64 	%rd81, %rd13, %rd80;
	add.s64 	%rd82, %rd14, %rd80;
	ld.global.u32 	%r119, [%rd81];
	ld.global.u32 	%r120, [%rd82];
	setp.lt.s32 	%p39, %r119, %r120;
	sub.s32 	%r121, %r119, %r120;
	selp.b32 	%r122, 0, %r121, %p39;
	add.s64 	%rd83, %rd15, %rd80;
	st.global.u32 	[%rd83], %r122;
	ld.global.u32 	%r123, [%rd81+512];
	ld.global.u32 	%r124, [%rd82+512];
	setp.lt.s32 	%p40, %r123, %r124;
	sub.s32 	%r125, %r123, %r124;
	selp.b32 	%r126, 0, %r125, %p40;
	st.global.u32 	[%rd83+512], %r126;
	add.s32 	%r140, %r140, 2;
$L__BB11_33:
	and.b32  	%r127, %r39, 1;
	setp.eq.b32 	%p41, %r127, 1;
	not.pred 	%p42, %p41;
	@%p42 bra 	$L__BB11_35;
	shl.b32 	%r128, %r140, 7;
	add.s32 	%r129, %r128, %r4;
	mul.wide.s32 	%rd84, %r129, 4;
	add.s64 	%rd85, %rd13, %rd84;
	add.s64 	%rd86, %rd14, %rd84;
	ld.global.u32 	%r130, [%rd85];
	ld.global.u32 	%r131, [%rd86];
	setp.lt.s32 	%p43, %r130, %r131;
	sub.s32 	%r132, %r130, %r131;
	selp.b32 	%r133, 0, %r132, %p43;
	add.s64 	%rd87, %rd15, %rd84;
	st.global.u32 	[%rd87], %r133;
$L__BB11_35:
	ret;

}
	// .globl	_ZN3cub18CUB_300001_SM_10006detail10radix_sort31DeviceRadixSortSingleTileKernelINS1_5radix10policy_hubIiiyE10Policy1000ELNS0_9SortOrderE0EiiyNS1_21identity_decomposer_tEEEvPKT1_PSA_PKT2_PSE_T3_iiT4_
.visible .entry _ZN3cub18CUB_300001_SM_10006detail10radix_sort31DeviceRadixSortSingleTileKernelINS1_5radix10policy_hubIiiyE10Policy1000ELNS0_9SortOrderE0EiiyNS1_21identity_decomposer_tEEEvPKT1_PSA_PKT2_PSE_T3_iiT4_(
	.param .u64 .ptr .align 1 _ZN3cub18CUB_300001_SM_10006detail10radix_sort31DeviceRadixSortSingleTileKernelINS1_5radix10policy_hubIiiyE10Policy1000ELNS0_9SortOrderE0EiiyNS1_21identity_decomposer_tEEEvPKT1_PSA_PKT2_PSE_T3_iiT4__param_0,
	.param .u64 .ptr .align 1 _ZN3cub18CUB_300001_SM_10006detail10radix_sort31DeviceRadixSortSingleTileKernelINS1_5radix10policy_hubIiiyE10Policy1000ELNS0_9SortOrderE0EiiyNS1_21identity_decomposer_tEEEvPKT1_PSA_PKT2_PSE_T3_iiT4__param_1,
	.param .u64 .ptr .align 1 _ZN3cub18CUB_300001_SM_10006detail10radix_sort31DeviceRadixSortSingleTileKernelINS1_5radix10policy_hubIiiyE10Policy1000ELNS0_9SortOrderE0EiiyNS1_21identity_decomposer_tEEEvPKT1_PSA_PKT2_PSE_T3_iiT4__param_2,
	.param .u64 .ptr .align 1 _ZN3cub18CUB_300001_SM_10006detail10radix_sort31DeviceRadixSortSingleTileKernelINS1_5radix10policy_hubIiiyE10Policy1000ELNS0_9SortOrderE0EiiyNS1_21identity_decomposer_tEEEvPKT1_PSA_PKT2_PSE_T3_iiT4__param_3,
	.param .u64 _ZN3cub18CUB_300001_SM_10006detail10radix_sort31DeviceRadixSortSingleTileKernelINS1_5radix10policy_hubIiiyE10Policy1000ELNS0_9SortOrderE0EiiyNS1_21identity_decomposer_tEEEvPKT1_PSA_PKT2_PSE_T3_iiT4__param_4,
	.param .u32 _ZN3cub18CUB_300001_SM_10006detail10radix_sort31DeviceRadixSortSingleTileKernelINS1_5radix10policy_hubIiiyE10Policy1000ELNS0_9SortOrderE0EiiyNS1_21identity_decomposer_tEEEvPKT1_PSA_PKT2_PSE_T3_iiT4__param_5,
	.param .u32 _ZN3cub18CUB_300001_SM_10006detail10radix_sort31DeviceRadixSortSingleTileKernelINS1_5radix10policy_hubIiiyE10Policy1000ELNS0_9SortOrderE0EiiyNS1_21identity_decomposer_tEEEvPKT1_PSA_PKT2_PSE_T3_iiT4__param_6,
	.param .align 1 .b8 _ZN3cub18CUB_300001_SM_10006detail10radix_sort31DeviceRadixSortSingleTileKernelINS1_5radix10policy_hubIiiyE10Policy1000ELNS0_9SortOrderE0EiiyNS1_21identity_decomposer_tEEEvPKT1_PSA_PKT2_PSE_T3_iiT4__param_7[1]
)
.maxntid 256
.minnctapersm 1
{
	.reg .pred 	%p<73>;
	.reg .b16 	%rs<39>;
	.reg .b32 	%r<900>;
	.reg .b64 	%rd<37>;
	// demoted variable
	.shared .align 16 .b8 _ZZN3cub18CUB_300001_SM_10006detail10radix_sort31DeviceRadixSortSingleTileKernelINS1_5radix10policy_hubIiiyE10Policy1000ELNS0_9SortOrderE0EiiyNS1_21identity_decomposer_tEEEvPKT1_PSA_PKT2_PSE_T3_iiT4_E12temp_storage[33856];
	ld.param.u64 	%rd10, [_ZN3cub18CUB_300001_SM_10006detail10radix_sort31DeviceRadixSortSingleTileKernelINS1_5radix10policy_hubIiiyE10Policy1000ELNS0_9SortOrderE0EiiyNS1_21identity_decomposer_tEEEvPKT1_PSA_PKT2_PSE_T3_iiT4__param_0];
	ld.param.u64 	%rd6, [_ZN3cub18CUB_300001_SM_10006detail10radix_sort31DeviceRadixSortSingleTileKernelINS1_5radix10policy_hubIiiyE10Policy1000ELNS0_9SortOrderE0EiiyNS1_21identity_decomposer_tEEEvPKT1_PSA_PKT2_PSE_T3_iiT4__param_1];
	ld.param.u64 	%rd7, [_ZN3cub18CUB_300001_SM_10006detail10radix_sort31DeviceRadixSortSingleTileKernelINS1_5radix10policy_hubIiiyE10Policy1000ELNS0_9SortOrderE0EiiyNS1_21identity_decomposer_tEEEvPKT1_PSA_PKT2_PSE_T3_iiT4__param_2];
	ld.param.u64 	%rd8, [_ZN3cub18CUB_300001_SM_10006detail10radix_sort31DeviceRadixSortSingleTileKernelINS1_5radix10policy_hubIiiyE10Policy1000ELNS0_9SortOrderE0EiiyNS1_21identity_decomposer_tEEEvPKT1_PSA_PKT2_PSE_T3_iiT4__param_3];
	ld.param.u64 	%rd9, [_ZN3cub18CUB_300001_SM_10006detail10radix_sort31DeviceRadixSortSingleTileKernelINS1_5radix10policy_hubIiiyE10Policy1000ELNS0_9SortOrderE0EiiyNS1_21identity_decomposer_tEEEvPKT1_PSA_PKT2_PSE_T3_iiT4__param_4];
	ld.param.u32 	%r303, [_ZN3cub18CUB_300001_SM_10006detail10radix_sort31DeviceRadixSortSingleTileKernelINS1_5radix10policy_hubIiiyE10Policy1000ELNS0_9SortOrderE0EiiyNS1_21identity_decomposer_tEEEvPKT1_PSA_PKT2_PSE_T3_iiT4__param_5];
	ld.param.u32 	%r304, [_ZN3cub18CUB_300001_SM_10006detail10radix_sort31DeviceRadixSortSingleTileKernelINS1_5radix10policy_hubIiiyE10Policy1000ELNS0_9SortOrderE0EiiyNS1_21identity_decomposer_tEEEvPKT1_PSA_PKT2_PSE_T3_iiT4__param_6];
	cvta.to.global.u64 	%rd11, %rd10;
	cvt.u32.u64 	%r1, %rd9;
	mov.u32 	%r2, %tid.x;
	mul.lo.s32 	%r3, %r2, 19;
	setp.ge.s32 	%p1, %r3, %r1;
	mul.wide.u32 	%rd12, %r3, 4;
	add.s64 	%rd1, %rd11, %rd12;
	mov.b32 	%r878, -1;
	@%p1 bra 	$L__BB12_2;
	ld.global.u32 	%r306, [%rd1];
	xor.b32  	%r878, %r306, -2147483648;
$L__BB12_2:
	add.s32 	%r6, %r3, 1;
	setp.ge.s32 	%p2, %r6, %r1;
	mov.b32 	%r877, -1;
	@%p2 bra 	$L__BB12_4;
	ld.global.u32 	%r308, [%rd1+4];
	xor.b32  	%r877, %r308, -2147483648;
$L__BB12_4:
	add.s32 	%r9, %r3, 2;
	setp.ge.s32 	%p3, %r9, %r1;
	mov.b32 	%r876, -1;
	@%p3 bra 	$L__BB12_6;
	ld.global.u32 	%r310, [%rd1+8];
	xor.b32  	%r876, %r310, -2147483648;
$L__BB12_6:
	add.s32 	%r12, %r3, 3;
	setp.ge.s32 	%p4, %r12, %r1;
	mov.b32 	%r875, -1;
	@%p4 bra 	$L__BB12_8;
	ld.global.u32 	%r312, [%rd1+12];
	xor.b32  	%r875, %r312, -2147483648;
$L__BB12_8:
	add.s32 	%r15, %r3, 4;
	setp.ge.s32 	%p5, %r15, %r1;
	mov.b32 	%r874, -1;
	@%p5 bra 	$L__BB12_10;
	ld.global.u32 	%r314, [%rd1+16];
	xor.b32  	%r874, %r314, -2147483648;
$L__BB12_10:
	add.s32 	%r18, %r3, 5;
	setp.ge.s32 	%p6, %r18, %r1;
	mov.b32 	%r873, -1;
	@%p6 bra 	$L__BB12_12;
	ld.global.u32 	%r316, [%rd1+20];
	xor.b32  	%r873, %r316, -2147483648;
$L__BB12_12:
	add.s32 	%r21, %r3, 6;
	setp.ge.s32 	%p7, %r21, %r1;
	mov.b32 	%r872, -1;
	@%p7 bra 	$L__BB12_14;
	ld.global.u32 	%r318, [%rd1+24];
	xor.b32  	%r872, %r318, -2147483648;
$L__BB12_14:
	add.s32 	%r24, %r3, 7;
	setp.ge.s32 	%p8, %r24, %r1;
	mov.b32 	%r871, -1;
	@%p8 bra 	$L__BB12_16;
	ld.global.u32 	%r320, [%rd1+28];
	xor.b32  	%r871, %r320, -2147483648;
$L__BB12_16:
	add.s32 	%r27, %r3, 8;
	setp.ge.s32 	%p9, %r27, %r1;
	mov.b32 	%r870, -1;
	@%p9 bra 	$L__BB12_18;
	ld.global.u32 	%r322, [%rd1+32];
	xor.b32  	%r870, %r322, -2147483648;
$L__BB12_18:
	add.s32 	%r30, %r3, 9;
	setp.ge.s32 	%p10, %r30, %r1;
	mov.b32 	%r869, -1;
	@%p10 bra 	$L__BB12_20;
	ld.global.u32 	%r324, [%rd1+36];
	xor.b32  	%r869, %r324, -2147483648;
$L__BB12_20:
	add.s32 	%r33, %r3, 10;
	setp.ge.s32 	%p11, %r33, %r1;
	mov.b32 	%r868, -1;
	@%p11 bra 	$L__BB12_22;
	ld.global.u32 	%r326, [%rd1+40];
	xor.b32  	%r868, %r326, -2147483648;
$L__BB12_22:
	add.s32 	%r36, %r3, 11;
	setp.ge.s32 	%p12, %r36, %r1;
	mov.b32 	%r867, -1;
	@%p12 bra 	$L__BB12_24;
	ld.global.u32 	%r328, [%rd1+44];
	xor.b32  	%r867, %r328, -2147483648;
$L__BB12_24:
	add.s32 	%r39, %r3, 12;
	setp.ge.s32 	%p13, %r39, %r1;
	mov.b32 	%r866, -1;
	@%p13 bra 	$L__BB12_26;
	ld.global.u32 	%r330, [%rd1+48];
	xor.b32  	%r866, %r330, -2147483648;
$L__BB12_26:
	add.s32 	%r42, %r3, 13;
	setp.ge.s32 	%p14, %r42, %r1;
	mov.b32 	%r865, -1;
	@%p14 bra 	$L__BB12_28;
	ld.global.u32 	%r332, [%rd1+52];
	xor.b32  	%r865, %r332, -2147483648;
$L__BB12_28:
	add.s32 	%r45, %r3, 14;
	setp.ge.s32 	%p15, %r45, %r1;
	mov.b32 	%r864, -1;
	@%p15 bra 	$L__BB12_30;
	ld.global.u32 	%r334, [%rd1+56];
	xor.b32  	%r864, %r334, -2147483648;
$L__BB12_30:
	add.s32 	%r48, %r3, 15;
	setp.ge.s32 	%p16, %r48, %r1;
	mov.b32 	%r863, -1;
	@%p16 bra 	$L__BB12_32;
	ld.global.u32 	%r336, [%rd1+60];
	xor.b32  	%r863, %r336, -2147483648;
$L__BB12_32:
	add.s32 	%r51, %r3, 16;
	setp.ge.s32 	%p17, %r51, %r1;
	mov.b32 	%r862, -1;
	@%p17 bra 	$L__BB12_34;
	ld.global.u32 	%r338, [%rd1+64];
	xor.b32  	%r862, %r338, -2147483648;
$L__BB12_34:
	add.s32 	%r54, %r3, 17;
	setp.ge.s32 	%p18, %r54, %r1;
	mov.b32 	%r861, -1;
	@%p18 bra 	$L__BB12_36;
	ld.global.u32 	%r340, [%rd1+68];
	xor.b32  	%r861, %r340, -2147483648;
$L__BB12_36:
	add.s32 	%r57, %r3, 18;
	setp.ge.s32 	%p19, %r57, %r1;
	mov.b32 	%r860, -1;
	@%p19 bra 	$L__BB12_38;
	ld.global.u32 	%r342, [%rd1+72];
	xor.b32  	%r860, %r342, -2147483648;
$L__BB12_38:
	bar.sync 	0;
	mov.b64 	{%r344, %r345}, %rd9;
	shfl.sync.idx.b32	%r60|%p20, %r344, 0, 31, -1;
	shfl.sync.idx.b32	%r346|%p21, %r345, 0, 31, -1;
	mov.b64 	%rd2, {%r60, %r346};
	setp.ge.s32 	%p22, %r3, %r60;
	cvta.to.global.u64 	%rd13, %rd7;
	add.s64 	%rd3, %rd13, %rd12;
	@%p22 bra 	$L__BB12_40;
	ld.global.u32 	%r897, [%rd3];
$L__BB12_40:
	setp.ge.s32 	%p23, %r6, %r60;
	@%p23 bra 	$L__BB12_42;
	ld.global.u32 	%r896, [%rd3+4];
$L__BB12_42:
	setp.ge.s32 	%p24, %r9, %r60;
	@%p24 bra 	$L__BB12_44;
	ld.global.u32 	%r895, [%rd3+8];
$L__BB12_44:
	setp.ge.s32 	%p25, %r12, %r60;
	@%p25 bra 	$L__BB12_46;
	ld.global.u32 	%r894, [%rd3+12];
$L__BB12_46:
	setp.ge.s32 	%p26, %r15, %r60;
	@%p26 bra 	$L__BB12_48;
	ld.global.u32 	%r893, [%rd3+16];
$L__BB12_48:
	setp.ge.s32 	%p27, %r18, %r60;
	@%p27 bra 	$L__BB12_50;
	ld.global.u32 	%r892, [%rd3+20];
$L__BB12_50:
	setp.ge.s32 	%p28, %r21, %r60;
	@%p28 bra 	$L__BB12_52;
	ld.global.u32 	%r891, [%rd3+24];
$L__BB12_52:
	setp.ge.s32 	%p29, %r24, %r60;
	@%p29 bra 	$L__BB12_54;
	ld.global.u32 	%r890, [%rd3+28];
$L__BB12_54:
	setp.ge.s32 	%p30, %r27, %r60;
	@%p30 bra 	$L__BB12_56;
	ld.global.u32 	%r889, [%rd3+32];
$L__BB12_56:
	setp.ge.s32 	%p31, %r30, %r60;
	@%p31 bra 	$L__BB12_58;
	ld.global.u32 	%r888, [%rd3+36];
$L__BB12_58:
	setp.ge.s32 	%p32, %r33, %r60;
	@%p32 bra 	$L__BB12_60;
	ld.global.u32 	%r887, [%rd3+40];
$L__BB12_60:
	setp.ge.s32 	%p33, %r36, %r60;
	@%p33 bra 	$L__BB12_62;
	ld.global.u32 	%r886, [%rd3+44];
$L__BB12_62:
	setp.ge.s32 	%p34, %r39, %r60;
	@%p34 bra 	$L__BB12_64;
	ld.global.u32 	%r885, [%rd3+48];
$L__BB12_64:
	setp.ge.s32 	%p35, %r42, %r60;
	@%p35 bra 	$L__BB12_66;
	ld.global.u32 	%r884, [%rd3+52];
$L__BB12_66:
	setp.ge.s32 	%p36, %r45, %r60;
	@%p36 bra 	$L__BB12_68;
	ld.global.u32 	%r883, [%rd3+56];
$L__BB12_68:
	setp.ge.s32 	%p37, %r48, %r60;
	@%p37 bra 	$L__BB12_70;
	ld.global.u32 	%r882, [%rd3+60];
$L__BB12_70:
	setp.ge.s32 	%p38, %r51, %r60;
	@%p38 bra 	$L__BB12_72;
	ld.global.u32 	%r881, [%rd3+64];
$L__BB12_72:
	setp.ge.s32 	%p39, %r54, %r60;
	@%p39 bra 	$L__BB12_74;
	ld.global.u32 	%r880, [%rd3+68];
$L__BB12_74:
	setp.ge.s32 	%p40, %r57, %r60;
	@%p40 bra 	$L__BB12_76;
	ld.global.u32 	%r879, [%rd3+72];
$L__BB12_76:
	bar.sync 	0;
	shr.u32 	%r99, %r2, 5;
	shl.b32 	%r366, %r2, 2;
	mov.u32 	%r367, _ZZN3cub18CUB_300001_SM_10006detail10radix_sort31DeviceRadixSortSingleTileKernelINS1_5radix10policy_hubIiiyE10Policy1000ELNS0_9SortOrderE0EiiyNS1_21identity_decomposer_tEEEvPKT1_PSA_PKT2_PSE_T3_iiT4_E12temp_storage;
	add.s32 	%r100, %r367, %r366;
	shl.b32 	%r368, %r2, 7;
	add.s32 	%r101, %r100, %r368;
	shl.b32 	%r369, %r99, 2;
	add.s32 	%r370, %r367, %r369;
	add.s32 	%r102, %r370, 33792;
	mad.lo.s32 	%r103, %r2, -56, %r101;
	add.s32 	%r859, %r303, 6;
	sub.s32 	%r858, %r304, %r303;
$L__BB12_77:
	add.s32 	%r430, %r859, -6;
	min.s32 	%r373, %r858, 6;
	mov.b32 	%r459, 0;
	st.shared.u32 	[%r100], %r459;
	st.shared.u32 	[%r100+1024], %r459;
	st.shared.u32 	[%r100+2048], %r459;
	st.shared.u32 	[%r100+3072], %r459;
	st.shared.u32 	[%r100+4096], %r459;
	st.shared.u32 	[%r100+5120], %r459;
	st.shared.u32 	[%r100+6144], %r459;
	st.shared.u32 	[%r100+7168], %r459;
	st.shared.u32 	[%r100+8192], %r459;
	st.shared.u32 	[%r100+9216], %r459;
	st.shared.u32 	[%r100+10240], %r459;
	st.shared.u32 	[%r100+11264], %r459;
	st.shared.u32 	[%r100+12288], %r459;
	st.shared.u32 	[%r100+13312], %r459;
	st.shared.u32 	[%r100+14336], %r459;
	st.shared.u32 	[%r100+15360], %r459;
	st.shared.u32 	[%r100+16384], %r459;
	st.shared.u32 	[%r100+17408], %r459;
	st.shared.u32 	[%r100+18432], %r459;
	st.shared.u32 	[%r100+19456], %r459;
	st.shared.u32 	[%r100+20480], %r459;
	st.shared.u32 	[%r100+21504], %r459;
	st.shared.u32 	[%r100+22528], %r459;
	st.shared.u32 	[%r100+23552], %r459;
	st.shared.u32 	[%r100+24576], %r459;
	st.shared.u32 	[%r100+25600], %r459;
	st.shared.u32 	[%r100+26624], %r459;
	st.shared.u32 	[%r100+27648], %r459;
	st.shared.u32 	[%r100+28672], %r459;
	st.shared.u32 	[%r100+29696], %r459;
	st.shared.u32 	[%r100+30720], %r459;
	st.shared.u32 	[%r100+31744], %r459;
	st.shared.u32 	[%r100+32768], %r459;
	// begin inline asm
	bmsk.clamp.b32 %r371, %r459, %r373;
	// end inline asm
	// begin inline asm
	shr.b32 %r374, %r878, %r430;
	// end inline asm
	and.b32  	%r462, %r371, %r374;
	shl.b32 	%r463, %r462, 10;
	and.b32  	%r464, %r463, 31744;
	add.s32 	%r465, %r100, %r464;
	shr.u32 	%r466, %r462, 4;
	and.b32  	%r467, %r466, 268435454;
	add.s32 	%r147, %r465, %r467;
	ld.shared.u16 	%rs1, [%r147];
	add.s16 	%rs20, %rs1, 1;
	st.shared.u16 	[%r147], %rs20;
	// begin inline asm
	shr.b32 %r377, %r877, %r430;
	// end inline asm
	and.b32  	%r468, %r371, %r377;
	shl.b32 	%r469, %r468, 10;
	and.b32  	%r470, %r469, 31744;
	add.s32 	%r471, %r100, %r470;
	shr.u32 	%r472, %r468, 4;
	and.b32  	%r473, %r472, 268435454;
	add.s32 	%r148, %r471, %r473;
	ld.shared.u16 	%rs2, [%r148];
	add.s16 	%rs21, %rs2, 1;
	st.shared.u16 	[%r148], %rs21;
	// begin inline asm
	shr.b32 %r380, %r876, %r430;
	// end inline asm
	and.b32  	%r474, %r371, %r380;
	shl.b32 	%r475, %r474, 10;
	and.b32  	%r476, %r475, 31744;
	add.s32 	%r477, %r100, %r476;
	shr.u32 	%r478, %r474, 4;
	and.b32  	%r479, %r478, 268435454;
	add.s32 	%r149, %r477, %r479;
	ld.shared.u16 	%rs3, [%r149];
	add.s16 	%rs22, %rs3, 1;
	st.shared.u16 	[%r149], %rs22;
	// begin inline asm
	shr.b32 %r383, %r875, %r430;
	// end inline asm
	and.b32  	%r480, %r371, %r383;
	shl.b32 	%r481, %r480, 10;
	and.b32  	%r482, %r481, 31744;
	add.s32 	%r483, %r100, %r482;
	shr.u32 	%r484, %r480, 4;
	and.b32  	%r485, %r484, 268435454;
	add.s32 	%r150, %r483, %r485;
	ld.shared.u16 	%rs4, [%r150];
	add.s16 	%rs23, %rs4, 1;
	st.shared.u16 	[%r150], %rs23;
	// begin inline asm
	shr.b32 %r386, %r874, %r430;
	// end inline asm
	and.b32  	%r486, %r371, %r386;
	shl.b32 	%r487, %r486, 10;
	and.b32  	%r488, %r487, 31744;
	add.s32 	%r489, %r100, %r488;
	shr.u32 	%r490, %r486, 4;
	and.b32  	%r491, %r490, 268435454;
	add.s32 	%r151, %r489, %r491;
	ld.shared.u16 	%rs5, [%r151];
	add.s16 	%rs24, %rs5, 1;
	st.shared.u16 	[%r151], %rs24;
	// begin inline asm
	shr.b32 %r389, %r873, %r430;
	// end inline asm
	and.b32  	%r492, %r371, %r389;
	shl.b32 	%r493, %r492, 10;
	and.b32  	%r494, %r493, 31744;
	add.s32 	%r495, %r100, %r494;
	shr.u32 	%r496, %r492, 4;
	and.b32  	%r497, %r496, 268435454;
	add.s32 	%r152, %r495, %r497;
	ld.shared.u16 	%rs6, [%r152];
	add.s16 	%rs25, %rs6, 1;
	st.shared.u16 	[%r152], %rs25;
	// begin inline asm
	shr.b32 %r392, %r872, %r430;
	// end inline asm
	and.b32  	%r498, %r371, %r392;
	shl.b32 	%r499, %r498, 10;
	and.b32  	%r500, %r499, 31744;
	add.s32 	%r501, %r100, %r500;
	shr.u32 	%r502, %r498, 4;
	and.b32  	%r503, %r502, 268435454;
	add.s32 	%r153, %r501, %r503;
	ld.shared.u16 	%rs7, [%r153];
	add.s16 	%rs26, %rs7, 1;
	st.shared.u16 	[%r153], %rs26;
	// begin inline asm
	shr.b32 %r395, %r871, %r430;
	// end inline asm
	and.b32  	%r504, %r371, %r395;
	shl.b32 	%r505, %r504, 10;
	and.b32  	%r506, %r505, 31744;
	add.s32 	%r507, %r100, %r506;
	shr.u32 	%r508, %r504, 4;
	and.b32  	%r509, %r508, 268435454;
	add.s32 	%r154, %r507, %r509;
	ld.shared.u16 	%rs8, [%r154];
	add.s16 	%rs27, %rs8, 1;
	st.shared.u16 	[%r154], %rs27;
	// begin inline asm
	shr.b32 %r398, %r870, %r430;
	// end inline asm
	and.b32  	%r510, %r371, %r398;
	shl.b32 	%r511, %r510, 10;
	and.b32  	%r512, %r511, 31744;
	add.s32 	%r513, %r100, %r512;
	shr.u32 	%r514, %r510, 4;
	and.b32  	%r515, %r514, 268435454;
	add.s32 	%r155, %r513, %r515;
	ld.shared.u16 	%rs9, [%r155];
	add.s16 	%rs28, %rs9, 1;
	st.shared.u16 	[%r155], %rs28;
	// begin inline asm
	shr.b32 %r401, %r869, %r430;
	// end inline asm
	and.b32  	%r516, %r371, %r401;
	shl.b32 	%r517, %r516, 10;
	and.b32  	%r518, %r517, 31744;
	add.s32 	%r519, %r100, %r518;
	shr.u32 	%r520, %r516, 4;
	and.b32  	%r521, %r520, 268435454;
	add.s32 	%r156, %r519, %r521;
	ld.shared.u16 	%rs10, [%r156];
	add.s16 	%rs29, %rs10, 1;
	st.shared.u16 	[%r156], %rs29;
	// begin inline asm
	shr.b32 %r404, %r868, %r430;
	// end inline asm
	and.b32  	%r522, %r371, %r404;
	shl.b32 	%r523, %r522, 10;
	and.b32  	%r524, %r523, 31744;
	add.s32 	%r525, %r100, %r524;
	shr.u32 	%r526, %r522, 4;
	and.b32  	%r527, %r526, 268435454;
	add.s32 	%r157, %r525, %r527;
	ld.shared.u16 	%rs11, [%r157];
	add.s16 	%rs30, %rs11, 1;
	st.shared.u16 	[%r157], %rs30;
	// begin inline asm
	shr.b32 %r407, %r867, %r430;
	// end inline asm
	and.b32  	%r528, %r371, %r407;
	shl.b32 	%r529, %r528, 10;
	and.b32  	%r530, %r529, 31744;
	add.s32 	%r531, %r100, %r530;
	shr.u32 	%r532, %r528, 4;
	and.b32  	%r533, %r532, 268435454;
	add.s32 	%r158, %r531, %r533;
	ld.shared.u16 	%rs12, [%r158];
	add.s16 	%rs31, %rs12, 1;
	st.shared.u16 	[%r158], %rs31;
	// begin inline asm
	shr.b32 %r410, %r866, %r430;
	// end inline asm
	and.b32  	%r534, %r371, %r410;
	shl.b32 	%r535, %r534, 10;
	and.b32  	%r536, %r535, 31744;
	add.s32 	%r537, %r100, %r536;
	shr.u32 	%r538, %r534, 4;
	and.b32  	%r539, %r538, 268435454;
	add.s32 	%r159, %r537, %r539;
	ld.shared.u16 	%rs13, [%r159];
	add.s16 	%rs32, %rs13, 1;
	st.shared.u16 	[%r159], %rs32;
	// begin inline asm
	shr.b32 %r413, %r865, %r430;
	// end inline asm
	and.b32  	%r540, %r371, %r413;
	shl.b32 	%r541, %r540, 10;
	and.b32  	%r542, %r541, 31744;
	add.s32 	%r543, %r100, %r542;
	shr.u32 	%r544, %r540, 4;
	and.b32  	%r545, %r544, 268435454;
	add.s32 	%r160, %r543, %r545;
	ld.shared.u16 	%rs14, [%r160];
	add.s16 	%rs33, %rs14, 1;
	st.shared.u16 	[%r160], %rs33;
	// begin inline asm
	shr.b32 %r416, %r864, %r430;
	// end inline asm
	and.b32  	%r546, %r371, %r416;
	shl.b32 	%r547, %r546, 10;
	and.b32  	%r548, %r547, 31744;
	add.s32 	%r549, %r100, %r548;
	shr.u32 	%r550, %r546, 4;
	and.b32  	%r551, %r550, 268435454;
	add.s32 	%r161, %r549, %r551;
	ld.shared.u16 	%rs15, [%r161];
	add.s16 	%rs34, %rs15, 1;
	st.shared.u16 	[%r161], %rs34;
	// begin inline asm
	shr.b32 %r419, %r863, %r430;
	// end inline asm
	and.b32  	%r552, %r371, %r419;
	shl.b32 	%r553, %r552, 10;
	and.b32  	%r554, %r553, 31744;
	add.s32 	%r555, %r100, %r554;
	shr.u32 	%r556, %r552, 4;
	and.b32  	%r557, %r556, 268435454;
	add.s32 	%r162, %r555, %r557;
	ld.shared.u16 	%rs16, [%r162];
	add.s16 	%rs35, %rs16, 1;
	st.shared.u16 	[%r162], %rs35;
	// begin inline asm
	shr.b32 %r422, %r862, %r430;
	// end inline asm
	and.b32  	%r558, %r371, %r422;
	shl.b32 	%r559, %r558, 10;
	and.b32  	%r560, %r559, 31744;
	add.s32 	%r561, %r100, %r560;
	shr.u32 	%r562, %r558, 4;
	and.b32  	%r563, %r562, 268435454;
	add.s32 	%r163, %r561, %r563;
	ld.shared.u16 	%rs17, [%r163];
	add.s16 	%rs36, %rs17, 1;
	st.shared.u16 	[%r163], %rs36;
	// begin inline asm
	shr.b32 %r425, %r861, %r430;
	// end inline asm
	and.b32  	%r564, %r371, %r425;
	shl.b32 	%r565, %r564, 10;
	and.b32  	%r566, %r565, 31744;
	add.s32 	%r567, %r100, %r566;
	shr.u32 	%r568, %r564, 4;
	and.b32  	%r569, %r568, 268435454;
	add.s32 	%r164, %r567, %r569;
	ld.shared.u16 	%rs18, [%r164];
	add.s16 	%rs37, %rs18, 1;
	st.shared.u16 	[%r164], %rs37;
	// begin inline asm
	shr.b32 %r428, %r860, %r430;
	// end inline asm
	and.b32  	%r570, %r371, %r428;
	shl.b32 	%r571, %r570, 10;
	and.b32  	%r572, %r571, 31744;
	add.s32 	%r573, %r100, %r572;
	shr.u32 	%r574, %r570, 4;
	and.b32  	%r575, %r574, 268435454;
	add.s32 	%r165, %r573, %r575;
	ld.shared.u16 	%rs19, [%r165];
	add.s16 	%rs38, %rs19, 1;
	st.shared.u16 	[%r165], %rs38;
	bar.sync 	0;
	ld.shared.u32 	%r166, [%r101];
	ld.shared.u32 	%r576, [%r101+4];
	ld.shared.u32 	%r577, [%r101+8];
	ld.shared.u32 	%r578, [%r101+12];
	ld.shared.u32 	%r579, [%r101+16];
	ld.shared.u32 	%r580, [%r101+20];
	ld.shared.u32 	%r581, [%r101+24];
	ld.shared.u32 	%r582, [%r101+28];
	ld.shared.u32 	%r583, [%r101+32];
	ld.shared.u32 	%r584, [%r101+36];
	ld.shared.u32 	%r585, [%r101+40];
	ld.shared.u32 	%r586, [%r101+44];
	ld.shared.u32 	%r587, [%r101+48];
	ld.shared.u32 	%r588, [%r101+52];
	ld.shared.u32 	%r589, [%r101+56];
	ld.shared.u32 	%r590, [%r101+60];
	ld.shared.u32 	%r591, [%r101+64];
	ld.shared.u32 	%r592, [%r101+68];
	ld.shared.u32 	%r593, [%r101+72];
	ld.shared.u32 	%r594, [%r101+76];
	ld.shared.u32 	%r595, [%r101+80];
	ld.shared.u32 	%r596, [%r101+84];
	ld.shared.u32 	%r597, [%r101+88];
	ld.shared.u32 	%r598, [%r101+92];
	ld.shared.u32 	%r599, [%r101+96];
	ld.shared.u32 	%r600, [%r101+100];
	ld.shared.u32 	%r601, [%r101+104];
	ld.shared.u32 	%r602, [%r101+108];
	ld.shared.u32 	%r603, [%r101+112];
	ld.shared.u32 	%r604, [%r101+116];
	ld.shared.u32 	%r605, [%r101+120];
	ld.shared.u32 	%r606, [%r101+124];
	ld.shared.u32 	%r607, [%r101+128];
	add.s32 	%r167, %r576, %r166;
	add.s32 	%r168, %r577, %r167;
	add.s32 	%r169, %r578, %r168;
	add.s32 	%r170, %r579, %r169;
	add.s32 	%r171, %r580, %r170;
	add.s32 	%r172, %r581, %r171;
	add.s32 	%r173, %r582, %r172;
	add.s32 	%r174, %r583, %r173;
	add.s32 	%r175, %r584, %r174;
	add.s32 	%r176, %r585, %r175;
	add.s32 	%r177, %r586, %r176;
	add.s32 	%r178, %r587, %r177;
	add.s32 	%r179, %r588, %r178;
	add.s32 	%r180, %r589, %r179;
	add.s32 	%r181, %r590, %r180;
	add.s32 	%r182, %r591, %r181;
	add.s32 	%r183, %r592, %r182;
	add.s32 	%r184, %r593, %r183;
	add.s32 	%r185, %r594, %r184;
	add.s32 	%r186, %r595, %r185;
	add.s32 	%r187, %r596, %r186;
	add.s32 	%r188, %r597, %r187;
	add.s32 	%r189, %r598, %r188;
	add.s32 	%r190, %r599, %r189;
	add.s32 	%r191, %r600, %r190;
	add.s32 	%r192, %r601, %r191;
	add.s32 	%r193, %r602, %r192;
	add.s32 	%r194, %r603, %r193;
	add.s32 	%r195, %r604, %r194;
	add.s32 	%r196, %r605, %r195;
	add.s32 	%r197, %r606, %r196;
	add.s32 	%r436, %r607, %r197;
	// begin inline asm
	mov.u32 %r431, %laneid;
	// end inline asm
	mov.b32 	%r434, 1;
	mov.b32 	%r461, -1;
	// begin inline asm
	{  .reg .u32 r0;  .reg .pred p;  shfl.sync.up.b32 r0|p, %r436, %r434, %r459, %r461;  @p add.u32 r0, r0, %r436;  mov.u32 %r432, r0;}
	// end inline asm
	mov.b32 	%r440, 2;
	// begin inline asm
	{  .reg .u32 r0;  .reg .pred p;  shfl.sync.up.b32 r0|p, %r432, %r440, %r459, %r461;  @p add.u32 r0, r0, %r432;  mov.u32 %r438, r0;}
	// end inline asm
	mov.b32 	%r446, 4;
	// begin inline asm
	{  .reg .u32 r0;  .reg .pred p;  shfl.sync.up.b32 r0|p, %r438, %r446, %r459, %r461;  @p add.u32 r0, r0, %r438;  mov.u32 %r444, r0;}
	// end inline asm
	mov.b32 	%r452, 8;
	// begin inline asm
	{  .reg .u32 r0;  .reg .pred p;  shfl.sync.up.b32 r0|p, %r444, %r452, %r459, %r461;  @p add.u32 r0, r0, %r444;  mov.u32 %r450, r0;}
	// end inline asm
	mov.b32 	%r458, 16;
	// begin inline asm
	{  .reg .u32 r0;  .reg .pred p;  shfl.sync.up.b32 r0|p, %r450, %r458, %r459, %r461;  @p add.u32 r0, r0, %r450;  mov.u32 %r456, r0;}
	// end inline asm
	setp.ne.s32 	%p41, %r431, 31;
	@%p41 bra 	$L__BB12_79;
	st.shared.u32 	[%r102], %r456;
$L__BB12_79:
	sub.s32 	%r608, %r456, %r436;
	setp.gt.u32 	%p42, %r2, 31;
	setp.eq.s32 	%p43, %r99, 7;
	setp.eq.s32 	%p44, %r99, 6;
	setp.eq.s32 	%p45, %r99, 5;
	setp.eq.s32 	%p46, %r99, 4;
	setp.eq.s32 	%p47, %r99, 3;
	setp.eq.s32 	%p48, %r99, 2;
	setp.eq.s32 	%p49, %r99, 1;
	bar.sync 	0;
	ld.shared.v4.u32 	{%r609, %r610, %r611, %r612}, [_ZZN3cub18CUB_300001_SM_10006detail10radix_sort31DeviceRadixSortSingleTileKernelINS1_5radix10policy_hubIiiyE10Policy1000ELNS0_9SortOrderE0EiiyNS1_21identity_decomposer_tEEEvPKT1_PSA_PKT2_PSE_T3_iiT4_E12temp_storage+33792];
	selp.b32 	%r613, %r609, %r898, %p49;
	add.s32 	%r614, %r610, %r609;
	selp.b32 	%r615, %r614, %r613, %p48;
	add.s32 	%r616, %r614, %r611;
	selp.b32 	%r617, %r616, %r615, %p47;
	add.s32 	%r618, %r616, %r612;
	selp.b32 	%r619, %r618, %r617, %p46;
	ld.shared.v4.u32 	{%r620, %r621, %r622, %r623}, [_ZZN3cub18CUB_300001_SM_10006detail10radix_sort31DeviceRadixSortSingleTileKernelINS1_5radix10policy_hubIiiyE10Policy1000ELNS0_9SortOrderE0EiiyNS1_21identity_decomposer_tEEEvPKT1_PSA_PKT2_PSE_T3_iiT4_E12temp_storage+33808];
	add.s32 	%r624, %r618, %r620;
	selp.b32 	%r625, %r624, %r619, %p45;
	add.s32 	%r626, %r624, %r621;
	selp.b32 	%r627, %r626, %r625, %p44;
	add.s32 	%r628, %r626, %r622;
	selp.b32 	%r898, %r628, %r627, %p43;
	add.s32 	%r202, %r628, %r623;
	setp.ne.s32 	%p50, %r431, 0;
	selp.b32 	%r629, %r608, 0, %p50;
	add.s32 	%r630, %r898, %r629;
	or.pred  	%p51, %p42, %p50;
	selp.b32 	%r899, %r630, %r608, %p42;
	@%p51 bra 	$L__BB12_81;
	shl.b32 	%r899, %r202, 16;
	st.shared.u32 	[_ZZN3cub18CUB_300001_SM_10006detail10radix_sort31DeviceRadixSortSingleTileKernelINS1_5radix10policy_hubIiiyE10Policy1000ELNS0_9SortOrderE0EiiyNS1_21identity_decomposer_tEEEvPKT1_PSA_PKT2_PSE_T3_iiT4_E12temp_storage+33832], %r899;
$L__BB12_81:
	setp.eq.s32 	%p52, %r2, 0;
	bar.sync 	0;
	ld.shared.u32 	%r631, [_ZZN3cub18CUB_300001_SM_10006detail10radix_sort31DeviceRadixSortSingleTileKernelINS1_5radix10policy_hubIiiyE10Policy1000ELNS0_9SortOrderE0EiiyNS1_21identity_decomposer_tEEEvPKT1_PSA_PKT2_PSE_T3_iiT4_E12temp_storage+33832];
	selp.b32 	%r632, 0, %r631, %p52;
	add.s32 	%r633, %r899, %r632;
	add.s32 	%r634, %r166, %r633;
	add.s32 	%r635, %r167, %r633;
	add.s32 	%r636, %r168, %r633;
	add.s32 	%r637, %r169, %r633;
	add.s32 	%r638, %r170, %r633;
	add.s32 	%r639, %r171, %r633;
	add.s32 	%r640, %r172, %r633;
	add.s32 	%r641, %r173, %r633;
	add.s32 	%r642, %r174, %r633;
	add.s32 	%r643, %r175, %r633;
	add.s32 	%r644, %r176, %r633;
	add.s32 	%r645, %r177, %r633;
	add.s32 	%r646, %r178, %r633;
	add.s32 	%r647, %r179, %r633;
	add.s32 	%r648, %r180, %r633;
	add.s32 	%r649, %r181, %r633;
	add.s32 	%r650, %r182, %r633;
	add.s32 	%r651, %r183, %r633;
	add.s32 	%r652, %r184, %r633;
	add.s32 	%r653, %r185, %r633;
	add.s32 	%r654, %r186, %r633;
	add.s32 	%r655, %r187, %r633;
	add.s32 	%r656, %r188, %r633;
	add.s32 	%r657, %r189, %r633;
	add.s32 	%r658, %r190, %r633;
	add.s32 	%r659, %r191, %r633;
	add.s32 	%r660, %r192, %r633;
	add.s32 	%r661, %r193, %r633;
	add.s32 	%r662, %r194, %r633;
	add.s32 	%r663, %r195, %r633;
	add.s32 	%r664, %r196, %r633;
	add.s32 	%r665, %r197, %r633;
	st.shared.u32 	[%r101], %r633;
	st.shared.u32 	[%r101+4], %r634;
	st.shared.u32 	[%r101+8], %r635;
	st.shared.u32 	[%r101+12], %r636;
	st.shared.u32 	[%r101+16], %r637;
	st.shared.u32 	[%r101+20], %r638;
	st.shared.u32 	[%r101+24], %r639;
	st.shared.u32 	[%r101+28], %r640;
	st.shared.u32 	[%r101+32], %r641;
	st.shared.u32 	[%r101+36], %r642;
	st.shared.u32 	[%r101+40], %r643;
	st.shared.u32 	[%r101+44], %r644;
	st.shared.u32 	[%r101+48], %r645;
	st.shared.u32 	[%r101+52], %r646;
	st.shared.u32 	[%r101+56], %r647;
	st.shared.u32 	[%r101+60], %r648;
	st.shared.u32 	[%r101+64], %r649;
	st.shared.u32 	[%r101+68], %r650;
	st.shared.u32 	[%r101+72], %r651;
	st.shared.u32 	[%r101+76], %r652;
	st.shared.u32 	[%r101+80], %r653;
	st.shared.u32 	[%r101+84], %r654;
	st.shared.u32 	[%r101+88], %r655;
	st.shared.u32 	[%r101+92], %r656;
	st.shared.u32 	[%r101+96], %r657;
	st.shared.u32 	[%r101+100], %r658;
	st.shared.u32 	[%r101+104], %r659;
	st.shared.u32 	[%r101+108], %r660;
	st.shared.u32 	[%r101+112], %r661;
	st.shared.u32 	[%r101+116], %r662;
	st.shared.u32 	[%r101+120], %r663;
	st.shared.u32 	[%r101+124], %r664;
	st.shared.u32 	[%r101+128], %r665;
	bar.sync 	0;
	cvt.u32.u16 	%r666, %rs1;
	ld.shared.u16 	%r667, [%r147];
	add.s32 	%r206, %r667, %r666;
	cvt.u32.u16 	%r668, %rs2;
	ld.shared.u16 	%r669, [%r148];
	add.s32 	%r207, %r669, %r668;
	cvt.u32.u16 	%r670, %rs3;
	ld.shared.u16 	%r671, [%r149];
	add.s32 	%r208, %r671, %r670;
	cvt.u32.u16 	%r672, %rs4;
	ld.shared.u16 	%r673, [%r150];
	add.s32 	%r209, %r673, %r672;
	cvt.u32.u16 	%r674, %rs5;
	ld.shared.u16 	%r675, [%r151];
	add.s32 	%r210, %r675, %r674;
	cvt.u32.u16 	%r676, %rs6;
	ld.shared.u16 	%r677, [%r152];
	add.s32 	%r211, %r677, %r676;
	cvt.u32.u16 	%r678, %rs7;
	ld.shared.u16 	%r679, [%r153];
	add.s32 	%r212, %r679, %r678;
	cvt.u32.u16 	%r680, %rs8;
	ld.shared.u16 	%r681, [%r154];
	add.s32 	%r213, %r681, %r680;
	cvt.u32.u16 	%r682, %rs9;
	ld.shared.u16 	%r683, [%r155];
	add.s32 	%r214, %r683, %r682;
	cvt.u32.u16 	%r684, %rs10;
	ld.shared.u16 	%r685, [%r156];
	add.s32 	%r215, %r685, %r684;
	cvt.u32.u16 	%r686, %rs11;
	ld.shared.u16 	%r687, [%r157];
	add.s32 	%r216, %r687, %r686;
	cvt.u32.u16 	%r688, %rs12;
	ld.shared.u16 	%r689, [%r158];
	add.s32 	%r217, %r689, %r688;
	cvt.u32.u16 	%r690, %rs13;
	ld.shared.u16 	%r691, [%r159];
	add.s32 	%r218, %r691, %r690;
	cvt.u32.u16 	%r692, %rs14;
	ld.shared.u16 	%r693, [%r160];
	add.s32 	%r219, %r693, %r692;
	cvt.u32.u16 	%r694, %rs15;
	ld.shared.u16 	%r695, [%r161];
	add.s32 	%r220, %r695, %r694;
	cvt.u32.u16 	%r696, %rs16;
	ld.shared.u16 	%r697, [%r162];
	add.s32 	%r221, %r697, %r696;
	cvt.u32.u16 	%r698, %rs17;
	ld.shared.u16 	%r699, [%r163];
	add.s32 	%r222, %r699, %r698;
	cvt.u32.u16 	%r700, %rs18;
	ld.shared.u16 	%r701, [%r164];
	add.s32 	%r223, %r701, %r700;
	cvt.u32.u16 	%r702, %rs19;
	ld.shared.u16 	%r703, [%r165];
	add.s32 	%r224, %r703, %r702;
	bar.sync 	0;
	setp.lt.s32 	%p53, %r859, %r304;
	@%p53 bra 	$L__BB12_121;
	cvt.u64.u32 	%rd15, %r2;
	shl.b32 	%r704, %r206, 2;
	mov.u32 	%r705, _ZZN3cub18CUB_300001_SM_10006detail10radix_sort31DeviceRadixSortSingleTileKernelINS1_5radix10policy_hubIiiyE10Policy1000ELNS0_9SortOrderE0EiiyNS1_21identity_decomposer_tEEEvPKT1_PSA_PKT2_PSE_T3_iiT4_E12temp_storage;
	add.s32 	%r706, %r705, %r704;
	st.shared.u32 	[%r706], %r878;
	shl.b32 	%r707, %r207, 2;
	add.s32 	%r708, %r705, %r707;
	st.shared.u32 	[%r708], %r877;
	shl.b32 	%r709, %r208, 2;
	add.s32 	%r710, %r705, %r709;
	st.shared.u32 	[%r710], %r876;
	shl.b32 	%r711, %r209, 2;
	add.s32 	%r712, %r705, %r711;
	st.shared.u32 	[%r712], %r875;
	shl.b32 	%r713, %r210, 2;
	add.s32 	%r714, %r705, %r713;
	st.shared.u32 	[%r714], %r874;
	shl.b32 	%r715, %r211, 2;
	add.s32 	%r716, %r705, %r715;
	st.shared.u32 	[%r716], %r873;
	shl.b32 	%r717, %r212, 2;
	add.s32 	%r718, %r705, %r717;
	st.shared.u32 	[%r718], %r872;
	shl.b32 	%r719, %r213, 2;
	add.s32 	%r720, %r705, %r719;
	st.shared.u32 	[%r720], %r871;
	shl.b32 	%r721, %r214, 2;
	add.s32 	%r722, %r705, %r721;
	st.shared.u32 	[%r722], %r870;
	shl.b32 	%r723, %r215, 2;
	add.s32 	%r724, %r705, %r723;
	st.shared.u32 	[%r724], %r869;
	shl.b32 	%r725, %r216, 2;
	add.s32 	%r726, %r705, %r725;
	st.shared.u32 	[%r726], %r868;
	shl.b32 	%r727, %r217, 2;
	add.s32 	%r728, %r705, %r727;
	st.shared.u32 	[%r728], %r867;
	shl.b32 	%r729, %r218, 2;
	add.s32 	%r730, %r705, %r729;
	st.shared.u32 	[%r730], %r866;
	shl.b32 	%r731, %r219, 2;
	add.s32 	%r732, %r705, %r731;
	st.shared.u32 	[%r732], %r865;
	shl.b32 	%r733, %r220, 2;
	add.s32 	%r734, %r705, %r733;
	st.shared.u32 	[%r734], %r864;
	shl.b32 	%r735, %r221, 2;
	add.s32 	%r736, %r705, %r735;
	st.shared.u32 	[%r736], %r863;
	shl.b32 	%r737, %r222, 2;
	add.s32 	%r738, %r705, %r737;
	st.shared.u32 	[%r738], %r862;
	shl.b32 	%r739, %r223, 2;
	add.s32 	%r740, %r705, %r739;
	st.shared.u32 	[%r740], %r861;
	shl.b32 	%r741, %r224, 2;
	add.s32 	%r742, %r705, %r741;
	st.shared.u32 	[%r742], %r860;
	bar.sync 	0;
	mad.lo.s32 	%r225, %r2, -72, %r103;
	ld.shared.u32 	%r226, [%r225];
	ld.shared.u32 	%r227, [%r225+1024];
	ld.shared.u32 	%r228, [%r225+2048];
	ld.shared.u32 	%r229, [%r225+3072];
	ld.shared.u32 	%r230, [%r225+4096];
	ld.shared.u32 	%r231, [%r225+5120];
	ld.shared.u32 	%r232, [%r225+6144];
	ld.shared.u32 	%r233, [%r225+7168];
	ld.shared.u32 	%r234, [%r225+8192];
	ld.shared.u32 	%r235, [%r225+9216];
	ld.shared.u32 	%r236, [%r225+10240];
	ld.shared.u32 	%r237, [%r225+11264];
	ld.shared.u32 	%r238, [%r225+12288];
	ld.shared.u32 	%r239, [%r225+13312];
	ld.shared.u32 	%r240, [%r225+14336];
	ld.shared.u32 	%r241, [%r225+15360];
	ld.shared.u32 	%r242, [%r225+16384];
	ld.shared.u32 	%r243, [%r225+17408];
	ld.shared.u32 	%r244, [%r225+18432];
	bar.sync 	0;
	st.shared.u32 	[%r706], %r897;
	st.shared.u32 	[%r708], %r896;
	st.shared.u32 	[%r710], %r895;
	st.shared.u32 	[%r712], %r894;
	st.shared.u32 	[%r714], %r893;
	st.shared.u32 	[%r716], %r892;
	st.shared.u32 	[%r718], %r891;
	st.shared.u32 	[%r720], %r890;
	st.shared.u32 	[%r722], %r889;
	st.shared.u32 	[%r724], %r888;
	st.shared.u32 	[%r726], %r887;
	st.shared.u32 	[%r728], %r886;
	st.shared.u32 	[%r730], %r885;
	st.shared.u32 	[%r732], %r884;
	st.shared.u32 	[%r734], %r883;
	st.shared.u32 	[%r736], %r882;
	st.shared.u32 	[%r738], %r881;
	st.shared.u32 	[%r740], %r880;
	st.shared.u32 	[%r742], %r879;
	bar.sync 	0;
	ld.shared.u32 	%r245, [%r225+1024];
	ld.shared.u32 	%r246, [%r225+2048];
	ld.shared.u32 	%r247, [%r225+3072];
	ld.shared.u32 	%r248, [%r225+4096];
	ld.shared.u32 	%r249, [%r225+5120];
	ld.shared.u32 	%r250, [%r225+6144];
	ld.shared.u32 	%r251, [%r225+7168];
	ld.shared.u32 	%r252, [%r225+8192];
	ld.shared.u32 	%r253, [%r225+9216];
	ld.shared.u32 	%r254, [%r225+10240];
	ld.shared.u32 	%r255, [%r225+11264];
	ld.shared.u32 	%r256, [%r225+12288];
	ld.shared.u32 	%r257, [%r225+13312];
	ld.shared.u32 	%r258, [%r225+14336];
	ld.shared.u32 	%r259, [%r225+15360];
	ld.shared.u32 	%r260, [%r225+16384];
	ld.shared.u32 	%r261, [%r225+17408];
	ld.shared.u32 	%r262, [%r225+18432];
	setp.gt.u64 	%p54, %rd2, %rd15;
	cvta.to.global.u64 	%rd16, %rd6;
	mul.wide.u32 	%rd17, %r2, 4;
	add.s64 	%rd4, %rd16, %rd17;
	cvta.to.global.u64 	%rd18, %rd8;
	add.s64 	%rd5, %rd18, %rd17;
	@%p54 bra 	$L__BB12_83;
	bra.uni 	$L__BB12_84;
$L__BB12_83:
	xor.b32  	%r743, %r226, -2147483648;
	ld.shared.u32 	%r744, [%r225];
	st.global.u32 	[%rd4], %r743;
	st.global.u32 	[%rd5], %r744;
$L__BB12_84:
	add.s32 	%r745, %r2, 256;
	cvt.u64.u32 	%rd19, %r745;
	setp.le.u64 	%p55, %rd2, %rd19;
	@%p55 bra 	$L__BB12_86;
	xor.b32  	%r746, %r227, -2147483648;
	st.global.u32 	[%rd4+1024], %r746;
	st.global.u32 	[%rd5+1024], %r245;
$L__BB12_86:
	add.s32 	%r747, %r2, 512;
	cvt.u64.u32 	%rd20, %r747;
	setp.le.u64 	%p56, %rd2, %rd20;
	@%p56 bra 	$L__BB12_88;
	xor.b32  	%r748, %r228, -2147483648;
	st.global.u32 	[%rd4+2048], %r748;
	st.global.u32 	[%rd5+2048], %r246;
$L__BB12_88:
	add.s32 	%r749, %r2, 768;
	cvt.u64.u32 	%rd21, %r749;
	setp.le.u64 	%p57, %rd2, %rd21;
	@%p57 bra 	$L__BB12_90;
	xor.b32  	%r750, %r229, -2147483648;
	st.global.u32 	[%rd4+3072], %r750;
	st.global.u32 	[%rd5+3072], %r247;
$L__BB12_90:
	or.b32  	%r751, %r2, 1024;
	cvt.u64.u32 	%rd22, %r751;
	setp.le.u64 	%p58, %rd2, %rd22;
	@%p58 bra 	$L__BB12_92;
	xor.b32  	%r752, %r230, -2147483648;
	st.global.u32 	[%rd4+4096], %r752;
	st.global.u32 	[%rd5+4096], %r248;
$L__BB12_92:
	add.s32 	%r753, %r2, 1280;
	cvt.u64.u32 	%rd23, %r753;
	setp.le.u64 	%p59, %rd2, %rd23;
	@%p59 bra 	$L__BB12_94;
	xor.b32  	%r754, %r231, -2147483648;
	st.global.u32 	[%rd4+5120], %r754;
	st.global.u32 	[%rd5+5120], %r249;
$L__BB12_94:
	add.s32 	%r755, %r2, 1536;
	cvt.u64.u32 	%rd24, %r755;
	setp.le.u64 	%p60, %rd2, %rd24;
	@%p60 bra 	$L__BB12_96;
	xor.b32  	%r756, %r232, -2147483648;
	st.global.u32 	[%rd4+6144], %r756;
	st.global.u32 	[%rd5+6144], %r250;
$L__BB12_96:
	add.s32 	%r757, %r2, 1792;
	cvt.u64.u32 	%rd25, %r757;
	setp.le.u64 	%p61, %rd2, %rd25;
	@%p61 bra 	$L__BB12_98;
	xor.b32  	%r758, %r233, -2147483648;
	st.global.u32 	[%rd4+7168], %r758;
	st.global.u32 	[%rd5+7168], %r251;
$L__BB12_98:
	or.b32  	%r759, %r2, 2048;
	cvt.u64.u32 	%rd26, %r759;
	setp.le.u64 	%p62, %rd2, %rd26;
	@%p62 bra 	$L__BB12_100;
	xor.b32  	%r760, %r234, -2147483648;
	st.global.u32 	[%rd4+8192], %r760;
	st.global.u32 	[%rd5+8192], %r252;
$L__BB12_100:
	add.s32 	%r761, %r2, 2304;
	cvt.u64.u32 	%rd27, %r761;
	setp.le.u64 	%p63, %rd2, %rd27;
	@%p63 bra 	$L__BB12_102;
	xor.b32  	%r762, %r235, -2147483648;
	st.global.u32 	[%rd4+9216], %r762;
	st.global.u32 	[%rd5+9216], %r253;
$L__BB12_102:
	add.s32 	%r763, %r2, 2560;
	cvt.u64.u32 	%rd28, %r763;
	setp.le.u64 	%p64, %rd2, %rd28;
	@%p64 bra 	$L__BB12_104;
	xor.b32  	%r764, %r236, -2147483648;
	st.global.u32 	[%rd4+10240], %r764;
	st.global.u32 	[%rd5+10240], %r254;
$L__BB12_104:
	add.s32 	%r765, %r2, 2816;
	cvt.u64.u32 	%rd29, %r765;
	setp.le.u64 	%p65, %rd2, %rd29;
	@%p65 bra 	$L__BB12_106;
	xor.b32  	%r766, %r237, -2147483648;
	st.global.u32 	[%rd4+11264], %r766;
	st.global.u32 	[%rd5+11264], %r255;
$L__BB12_106:
	or.b32  	%r767, %r2, 3072;
	cvt.u64.u32 	%rd30, %r767;
	setp.le.u64 	%p66, %rd2, %rd30;
	@%p66 bra 	$L__BB12_108;
	xor.b32  	%r768, %r238, -2147483648;
	st.global.u32 	[%rd4+12288], %r768;
	st.global.u32 	[%rd5+12288], %r256;
$L__BB12_108:
	add.s32 	%r769, %r2, 3328;
	cvt.u64.u32 	%rd31, %r769;
	setp.le.u64 	%p67, %rd2, %rd31;
	@%p67 bra 	$L__BB12_110;
	xor.b32  	%r770, %r239, -2147483648;
	st.global.u32 	[%rd4+13312], %r770;
	st.global.u32 	[%rd5+13312], %r257;
$L__BB12_110:
	add.s32 	%r771, %r2, 3584;
	cvt.u64.u32 	%rd32, %r771;
	setp.le.u64 	%p68, %rd2, %rd32;
	@%p68 bra 	$L__BB12_112;
	xor.b32  	%r772, %r240, -2147483648;
	st.global.u32 	[%rd4+14336], %r772;
	st.global.u32 	[%rd5+14336], %r258;
$L__BB12_112:
	add.s32 	%r773, %r2, 3840;
	cvt.u64.u32 	%rd33, %r773;
	setp.le.u64 	%p69, %rd2, %rd33;
	@%p69 bra 	$L__BB12_114;
	xor.b32  	%r774, %r241, -2147483648;
	st.global.u32 	[%rd4+15360], %r774;
	st.global.u32 	[%rd5+15360], %r259;
$L__BB12_114:
	or.b32  	%r775, %r2, 4096;
	cvt.u64.u32 	%rd34, %r775;
	setp.le.u64 	%p70, %rd2, %rd34;
	@%p70 bra 	$L__BB12_116;
	xor.b32  	%r776, %r242, -2147483648;
	st.global.u32 	[%rd4+16384], %r776;
	st.global.u32 	[%rd5+16384], %r260;
$L__BB12_116:
	add.s32 	%r777, %r2, 4352;
	cvt.u64.u32 	%rd35, %r777;
	setp.le.u64 	%p71, %rd2, %rd35;
	@%p71 bra 	$L__BB12_118;
	xor.b32  	%r778, %r243, -2147483648;
	st.global.u32 	[%rd4+17408], %r778;
	st.global.u32 	[%rd5+17408], %r261;
$L__BB12_118:
	add.s32 	%r779, %r2, 4608;
	cvt.u64.u32 	%rd36, %r779;
	setp.le.u64 	%p72, %rd2, %rd36;
	@%p72 bra 	$L__BB12_120;
	xor.b32  	%r780, %r244, -2147483648;
	st.global.u32 	[%rd4+18432], %r780;
	st.global.u32 	[%rd5+18432], %r262;
$L__BB12_120:
	ret;
$L__BB12_121:
	shl.b32 	%r781, %r206, 2;
	mov.u32 	%r782, _ZZN3cub18CUB_300001_SM_10006detail10radix_sort31DeviceRadixSortSingleTileKernelINS1_5radix10policy_hubIiiyE10Policy1000ELNS0_9SortOrderE0EiiyNS1_21identity_decomposer_tEEEvPKT1_PSA_PKT2_PSE_T3_iiT4_E12temp_storage;
	add.s32 	%r783, %r782, %r781;
	st.shared.u32 	[%r783], %r878;
	shl.b32 	%r784, %r207, 2;
	add.s32 	%r785, %r782, %r784;
	st.shared.u32 	[%r785], %r877;
	shl.b32 	%r786, %r208, 2;
	add.s32 	%r787, %r782, %r786;
	st.shared.u32 	[%r787], %r876;
	shl.b32 	%r788, %r209, 2;
	add.s32 	%r789, %r782, %r788;
	st.shared.u32 	[%r789], %r875;
	shl.b32 	%r790, %r210, 2;
	add.s32 	%r791, %r782, %r790;
	st.shared.u32 	[%r791], %r874;
	shl.b32 	%r792, %r211, 2;
	add.s32 	%r793, %r782, %r792;
	st.shared.u32 	[%r793], %r873;
	shl.b32 	%r794, %r212, 2;
	add.s32 	%r795, %r782, %r794;
	st.shared.u32 	[%r795], %r872;
	shl.b32 	%r796, %r213, 2;
	add.s32 	%r797, %r782, %r796;
	st.shared.u32 	[%r797], %r871;
	shl.b32 	%r798, %r214, 2;
	add.s32 	%r799, %r782, %r798;
	st.shared.u32 	[%r799], %r870;
	shl.b32 	%r800, %r215, 2;
	add.s32 	%r801, %r782, %r800;
	st.shared.u32 	[%r801], %r869;
	shl.b32 	%r802, %r216, 2;
	add.s32 	%r803, %r782, %r802;
	st.shared.u32 	[%r803], %r868;
	shl.b32 	%r804, %r217, 2;
	add.s32 	%r805, %r782, %r804;
	st.shared.u32 	[%r805], %r867;
	shl.b32 	%r806, %r218, 2;
	add.s32 	%r807, %r782, %r806;
	st.shared.u32 	[%r807], %r866;
	shl.b32 	%r808, %r219, 2;
	add.s32 	%r809, %r782, %r808;
	st.shared.u32 	[%r809], %r865;
	shl.b32 	%r810, %r220, 2;
	add.s32 	%r811, %r782, %r810;
	st.shared.u32 	[%r811], %r864;
	shl.b32 	%r812, %r221, 2;
	add.s32 	%r813, %r782, %r812;
	st.shared.u32 	[%r813], %r863;
	shl.b32 	%r814, %r222, 2;
	add.s32 	%r815, %r782, %r814;
	st.shared.u32 	[%r815], %r862;
	shl.b32 	%r816, %r223, 2;
	add.s32 	%r817, %r782, %r816;
	st.shared.u32 	[%r817], %r861;
	shl.b32 	%r818, %r224, 2;
	add.s32 	%r819, %r782, %r818;
	st.shared.u32 	[%r819], %r860;
	bar.sync 	0;
	ld.shared.u32 	%r878, [%r103];
	ld.shared.u32 	%r877, [%r103+4];
	ld.shared.u32 	%r876, [%r103+8];
	ld.shared.u32 	%r875, [%r103+12];
	ld.shared.u32 	%r874, [%r103+16];
	ld.shared.u32 	%r873, [%r103+20];
	ld.shared.u32 	%r872, [%r103+24];
	ld.shared.u32 	%r871, [%r103+28];
	ld.shared.u32 	%r870, [%r103+32];
	ld.shared.u32 	%r869, [%r103+36];
	ld.shared.u32 	%r868, [%r103+40];
	ld.shared.u32 	%r867, [%r103+44];
	ld.shared.u32 	%r866, [%r103+48];
	ld.shared.u32 	%r865, [%r103+52];
	ld.shared.u32 	%r864, [%r103+56];
	ld.shared.u32 	%r863, [%r103+60];
	ld.shared.u32 	%r862, [%r103+64];
	ld.shared.u32 	%r861, [%r103+68];
	ld.shared.u32 	%r860, [%r103+72];
	bar.sync 	0;
	st.shared.u32 	[%r783], %r897;
	st.shared.u32 	[%r785], %r896;
	st.shared.u32 	[%r787], %r895;
	st.shared.u32 	[%r789], %r894;
	st.shared.u32 	[%r791], %r893;
	st.shared.u32 	[%r793], %r892;
	st.shared.u32 	[%r795], %r891;
	st.shared.u32 	[%r797], %r890;
	st.shared.u32 	[%r799], %r889;
	st.shared.u32 	[%r801], %r888;
	st.shared.u32 	[%r803], %r887;
	st.shared.u32 	[%r805], %r886;
	st.shared.u32 	[%r807], %r885;
	st.shared.u32 	[%r809], %r884;
	st.shared.u32 	[%r811], %r883;
	st.shared.u32 	[%r813], %r882;
	st.shared.u32 	[%r815], %r881;
	st.shared.u32 	[%r817], %r880;
	st.shared.u32 	[%r819], %r879;
	bar.sync 	0;
	ld.shared.u32 	%r897, [%r103];
	ld.shared.u32 	%r896, [%r103+4];
	ld.shared.u32 	%r895, [%r103+8];
	ld.shared.u32 	%r894, [%r103+12];
	ld.shared.u32 	%r893, [%r103+16];
	ld.shared.u32 	%r892, [%r103+20];
	ld.shared.u32 	%r891, [%r103+24];
	ld.shared.u32 	%r890, [%r103+28];
	ld.shared.u32 	%r889, [%r103+32];
	ld.shared.u32 	%r888, [%r103+36];
	ld.shared.u32 	%r887, [%r103+40];
	ld.shared.u32 	%r886, [%r103+44];
	ld.shared.u32 	%r885, [%r103+48];
	ld.shared.u32 	%r884, [%r103+52];
	ld.shared.u32 	%r883, [%r103+56];
	ld.shared.u32 	%r882, [%r103+60];
	ld.shared.u32 	%r881, [%r103+64];
	ld.shared.u32 	%r880, [%r103+68];
	ld.shared.u32 	%r879, [%r103+72];
	bar.sync 	0;
	add.s32 	%r859, %r859, 6;
	add.s32 	%r858, %r858, -6;
	bra.uni 	$L__BB12_77;

}
	// .globl	_ZN3cub18CUB_300001_SM_10006detail10radix_sort30DeviceRadixSortHistogramKernelINS1_5radix10policy_hubIiiyE10Policy1000ELNS0_9SortOrderE0EiyNS1_21identity_decomposer_tEEEvPT2_PKT1_SA_iiT3_
.visible .entry _ZN3cub18CUB_300001_SM_10006detail10radix_sort30DeviceRadixSortHistogramKernelINS1_5radix10policy_hubIiiyE10Policy1000ELNS0_9SortOrderE0EiyNS1_21identity_decomposer_tEEEvPT2_PKT1_SA_iiT3_(
	.param .u64 .ptr .align 1 _ZN3cub18CUB_300001_SM_10006detail10radix_sort30DeviceRadixSortHistogramKernelINS1_5radix10policy_hubIiiyE10Policy1000ELNS0_9SortOrderE0EiyNS1_21identity_decomposer_tEEEvPT2_PKT1_SA_iiT3__param_0,
	.param .u64 .ptr .align 1 _ZN3cub18CUB_300001_SM_10006detail10radix_sort30DeviceRadixSortHistogramKernelINS1_5radix10policy_hubIiiyE10Policy1000ELNS0_9SortOrderE0EiyNS1_21identity_decomposer_tEEEvPT2_PKT1_SA_iiT3__param_1,
	.param .u64 _ZN3cub18CUB_300001_SM_10006detail10radix_sort30DeviceRadixSortHistogramKernelINS1_5radix10policy_hubIiiyE10Policy1000ELNS0_9SortOrderE0EiyNS1_21identity_decomposer_tEEEvPT2_PKT1_SA_iiT3__param_2,
	.param .u32 _ZN3cub18CUB_300001_SM_10006detail10radix_sort30DeviceRadixSortHistogramKernelINS1_5radix10policy_hubIiiyE10Policy1000ELNS0_9SortOrderE0EiyNS1_21identity_decomposer_tEEEvPT2_PKT1_SA_iiT3__param_3,
	.param .u32 _ZN3cub18CUB_300001_SM_10006detail10radix_sort30DeviceRadixSortHistogramKernelINS1_5radix10policy_hubIiiyE10Policy1000ELNS0_9SortOrderE0EiyNS1_21identity_decomposer_tEEEvPT2_PKT1_SA_iiT3__param_4,
	.param .align 1 .b8 _ZN3cub18CUB_300001_SM_10006detail10radix_sort30DeviceRadixSortHistogramKernelINS1_5radix10policy_hubIiiyE10Policy1000ELNS0_9SortOrderE0EiyNS1_21identity_decomposer_tEEEvPT2_PKT1_SA_iiT3__param_5[1]
)
.maxntid 128
{
	.reg .pred 	%p<91>;
	.reg .b32 	%r<486>;
	.reg .b64 	%rd<137>;
	// demoted variable
	.shared .align 4 .b8 _ZZN3cub18CUB_300001_SM_10006detail10radix_sort30DeviceRadixSortHistogramKernelINS1_5radix10policy_hubIiiyE10Policy1000ELNS0_9SortOrderE0EiyNS1_21identity_decomposer_tEEEvPT2_PKT1_SA_iiT3_E12temp_storage[4096];
	ld.param.u64 	%rd18, [_ZN3cub18CUB_300001_SM_10006detail10radix_sort30DeviceRadixSortHistogramKernelINS1_5radix10policy_hubIiiyE10Policy1000ELNS0_9SortOrderE0EiyNS1_21identity_decomposer_tEEEvPT2_PKT1_SA_iiT3__param_0];
	ld.param.u64 	%rd19, [_ZN3cub18CUB_300001_SM_10006detail10radix_sort30DeviceRadixSortHistogramKernelINS1_5radix10policy_hubIiiyE10Policy1000ELNS0_9SortOrderE0EiyNS1_21identity_decomposer_tEEEvPT2_PKT1_SA_iiT3__param_1];
	ld.param.u64 	%rd17, [_ZN3cub18CUB_300001_SM_10006detail10radix_sort30DeviceRadixSortHistogramKernelINS1_5radix10policy_hubIiiyE10Policy1000ELNS0_9SortOrderE0EiyNS1_21identity_decomposer_tEEEvPT2_PKT1_SA_iiT3__param_2];
	ld.param.u32 	%r174, [_ZN3cub18CUB_300001_SM_10006detail10radix_sort30DeviceRadixSortHistogramKernelINS1_5radix10policy_hubIiiyE10Policy1000ELNS0_9SortOrderE0EiyNS1_21identity_decomposer_tEEEvPT2_PKT1_SA_iiT3__param_3];
	ld.param.u32 	%r175, [_ZN3cub18CUB_300001_SM_10006detail10radix_sort30DeviceRadixSortHistogramKernelINS1_5radix10policy_hubIiiyE10Policy1000ELNS0_9SortOrderE0EiyNS1_21identity_decomposer_tEEEvPT2_PKT1_SA_iiT3__param_4];
	cvta.to.global.u64 	%rd1, %rd19;
	cvta.to.global.u64 	%rd2, %rd18;
	setp.eq.s64 	%p2, %rd17, 0;
	@%p2 bra 	$L__BB13_153;
	sub.s32 	%r176, %r175, %r174;
	add.s32 	%r177, %r176, 7;
	shr.s32 	%r178, %r177, 31;
	shr.u32 	%r179, %r178, 29;
	add.s32 	%r180, %r177, %r179;
	shr.s32 	%r181, %r180, 3;
	mov.u32 	%r182, %tid.x;
	setp.gt.u32 	%p3, %r182, 255;
	setp.lt.s32 	%p4, %r177, 8;
	mov.u32 	%r183, %ctaid.x;
	shl.b32 	%r184, %r183, 11;
	cvt.u64.u32 	%rd3, %r184;
	mov.u32 	%r185, %nctaid.x;
	shl.b32 	%r186, %r185, 11;
	cvt.u64.u32 	%rd4, %r186;
	add.s32 	%r1, %r181, -1;
	and.b32  	%r2, %r181, 15;
	and.b32  	%r3, %r181, 7;
	add.s32 	%r4, %r3, -1;
	and.b32  	%r5, %r181, 3;
	or.pred  	%p1, %p3, %p4;
	shl.b32 	%r187, %r182, 2;
	mov.u32 	%r188, _ZZN3cub18CUB_300001_SM_10006detail10radix_sort30DeviceRadixSortHistogramKernelINS1_5radix10policy_hubIiiyE10Policy1000ELNS0_9SortOrderE0EiyNS1_21identity_decomposer_tEEEvPT2_PKT1_SA_iiT3_E12temp_storage;
	add.s32 	%r6, %r188, %r187;
	and.b32  	%r7, %r181, 268435440;
	cvt.u64.u32 	%rd5, %r182;
	add.s32 	%r8, %r182, 128;
	add.s32 	%r9, %r182, 256;
	add.s32 	%r10, %r182, 384;
	add.s32 	%r11, %r182, 512;
	add.s32 	%r12, %r182, 640;
	add.s32 	%r13, %r182, 768;
	or.b32  	%r14, %r182, 1024;
	add.s32 	%r15, %r182, 1920;
	and.b32  	%r16, %r181, 268435448;
	and.b32  	%r17, %r181, 1;
	neg.s32 	%r18, %r7;
	add.s32 	%r19, %r6, 8192;
	add.s64 	%rd21, %rd17, -1;
	shr.u64 	%rd22, %rd21, 30;
	add.s64 	%rd23, %rd22, 1;
	min.u64 	%rd6, %rd23, %rd17;
	mov.b64 	%rd135, 0;
$L__BB13_2:
	@%p1 bra 	$L__BB13_30;
	setp.lt.u32 	%p5, %r1, 15;
	mov.b32 	%r439, 0;
	@%p5 bra 	$L__BB13_6;
	mov.u32 	%r436, %r19;
	mov.u32 	%r437, %r18;
$L__BB13_5:
	.pragma "nounroll";
	mov.b32 	%r190, 0;
	st.shared.u32 	[%r436+-8192], %r190;
	st.shared.u32 	[%r436+-7168], %r190;
	st.shared.u32 	[%r436+-6144], %r190;
	st.shared.u32 	[%r436+-5120], %r190;
	st.shared.u32 	[%r436+-4096], %r190;
	st.shared.u32 	[%r436+-3072], %r190;
	st.shared.u32 	[%r436+-2048], %r190;
	st.shared.u32 	[%r436+-1024], %r190;
	st.shared.u32 	[%r436], %r190;
	st.shared.u32 	[%r436+1024], %r190;
	st.shared.u32 	[%r436+2048], %r190;
	st.shared.u32 	[%r436+3072], %r190;
	st.shared.u32 	[%r436+4096], %r190;
	st.shared.u32 	[%r436+5120], %r190;
	st.shared.u32 	[%r436+6144], %r190;
	st.shared.u32 	[%r436+7168], %r190;
	add.s32 	%r437, %r437, 16;
	add.s32 	%r436, %r436, 16384;
	setp.ne.s32 	%p6, %r437, 0;
	mov.u32 	%r439, %r7;
	@%p6 bra 	$L__BB13_5;
$L__BB13_6:
	add.s32 	%r25, %r2, -1;
	setp.eq.s32 	%p7, %r2, 0;
	@%p7 bra 	$L__BB13_16;
	setp.lt.u32 	%p8, %r25, 7;
	@%p8 bra 	$L__BB13_9;
	shl.b32 	%r191, %r439, 10;
	add.s32 	%r192, %r6, %r191;
	mov.b32 	%r193, 0;
	st.shared.u32 	[%r192], %r193;
	st.shared.u32 	[%r192+1024], %r193;
	st.shared.u32 	[%r192+2048], %r193;
	st.shared.u32 	[%r192+3072], %r193;
	st.shared.u32 	[%r192+4096], %r193;
	st.shared.u32 	[%r192+5120], %r193;
	st.shared.u32 	[%r192+6144], %r193;
	st.shared.u32 	[%r192+7168], %r193;
	add.s32 	%r439, %r439, 8;
$L__BB13_9:
	setp.eq.s32 	%p9, %r3, 0;
	@%p9 bra 	$L__BB13_16;
	setp.lt.u32 	%p10, %r4, 3;
	@%p10 bra 	$L__BB13_12;
	shl.b32 	%r194, %r439, 10;
	add.s32 	%r195, %r6, %r194;
	mov.b32 	%r196, 0;
	st.shared.u32 	[%r195], %r196;
	st.shared.u32 	[%r195+1024], %r196;
	st.shared.u32 	[%r195+2048], %r196;
	st.shared.u32 	[%r195+3072], %r196;
	add.s32 	%r439, %r439, 4;
$L__BB13_12:
	setp.eq.s32 	%p11, %r5, 0;
	@%p11 bra 	$L__BB13_16;
	setp.eq.s32 	%p12, %r5, 1;
	shl.b32 	%r197, %r439, 10;
	add.s32 	%r30, %r6, %r197;
	mov.b32 	%r198, 0;
	st.shared.u32 	[%r30], %r198;
	@%p12 bra 	$L__BB13_16;
	setp.eq.s32 	%p13, %r5, 2;
	mov.b32 	%r199, 0;
	st.shared.u32 	[%r30+1024], %r199;
	@%p13 bra 	$L__BB13_16;
	mov.b32 	%r200, 0;
	st.shared.u32 	[%r30+2048], %r200;
$L__BB13_16:
	cvt.u32.u64 	%r201, %rd5;
	setp.gt.u32 	%p14, %r201, 127;
	@%p14 bra 	$L__BB13_30;
	setp.lt.u32 	%p15, %r1, 15;
	mov.b32 	%r443, 0;
	@%p15 bra 	$L__BB13_20;
	mov.b32 	%r441, 0;
$L__BB13_19:
	.pragma "nounroll";
	shl.b32 	%r204, %r441, 10;
	add.s32 	%r205, %r6, %r204;
	mov.b32 	%r206, 0;
	st.shared.u32 	[%r205+512], %r206;
	st.shared.u32 	[%r205+1536], %r206;
	st.shared.u32 	[%r205+2560], %r206;
	st.shared.u32 	[%r205+3584], %r206;
	st.shared.u32 	[%r205+4608], %r206;
	st.shared.u32 	[%r205+5632], %r206;
	st.shared.u32 	[%r205+6656], %r206;
	st.shared.u32 	[%r205+7680], %r206;
	st.shared.u32 	[%r205+8704], %r206;
	st.shared.u32 	[%r205+9728], %r206;
	st.shared.u32 	[%r205+10752], %r206;
	st.shared.u32 	[%r205+11776], %r206;
	st.shared.u32 	[%r205+12800], %r206;
	st.shared.u32 	[%r205+13824], %r206;
	st.shared.u32 	[%r205+14848], %r206;
	st.shared.u32 	[%r205+15872], %r206;
	add.s32 	%r441, %r441, 16;
	setp.ne.s32 	%p16, %r441, %r7;
	mov.u32 	%r443, %r7;
	@%p16 bra 	$L__BB13_19;
$L__BB13_20:
	setp.eq.s32 	%p17, %r2, 0;
	@%p17 bra 	$L__BB13_30;
	setp.lt.u32 	%p18, %r25, 7;
	@%p18 bra 	$L__BB13_23;
	shl.b32 	%r207, %r443, 10;
	add.s32 	%r208, %r6, %r207;
	mov.b32 	%r209, 0;
	st.shared.u32 	[%r208+512], %r209;
	st.shared.u32 	[%r208+1536], %r209;
	st.shared.u32 	[%r208+2560], %r209;
	st.shared.u32 	[%r208+3584], %r209;
	st.shared.u32 	[%r208+4608], %r209;
	st.shared.u32 	[%r208+5632], %r209;
	st.shared.u32 	[%r208+6656], %r209;
	st.shared.u32 	[%r208+7680], %r209;
	add.s32 	%r443, %r443, 8;
$L__BB13_23:
	setp.eq.s32 	%p19, %r3, 0;
	@%p19 bra 	$L__BB13_30;
	setp.lt.u32 	%p20, %r4, 3;
	@%p20 bra 	$L__BB13_26;
	shl.b32 	%r210, %r443, 10;
	add.s32 	%r211, %r6, %r210;
	mov.b32 	%r212, 0;
	st.shared.u32 	[%r211+512], %r212;
	st.shared.u32 	[%r211+1536], %r212;
	st.shared.u32 	[%r211+2560], %r212;
	st.shared.u32 	[%r211+3584], %r212;
	add.s32 	%r443, %r443, 4;
$L__BB13_26:
	setp.eq.s32 	%p21, %r5, 0;
	@%p21 bra 	$L__BB13_30;
	setp.eq.s32 	%p22, %r5, 1;
	shl.b32 	%r213, %r443, 10;
	add.s32 	%r38, %r6, %r213;
	mov.b32 	%r214, 0;
	st.shared.u32 	[%r38+512], %r214;
	@%p22 bra 	$L__BB13_30;
	setp.eq.s32 	%p23, %r5, 2;
	mov.b32 	%r215, 0;
	st.shared.u32 	[%r38+1536], %r215;
	@%p23 bra 	$L__BB13_30;
	mov.b32 	%r216, 0;
	st.shared.u32 	[%r38+2560], %r216;
$L__BB13_30:
	bar.sync 	0;
	bar.sync 	0;
	shl.b64 	%rd8, %rd135, 30;
	sub.s64 	%rd24, %rd17, %rd8;
	min.u64 	%rd9, %rd24, 1073741824;
	setp.le.u64 	%p24, %rd9, %rd3;
	@%p24 bra 	$L__BB13_70;
	mov.u64 	%rd136, %rd3;
$L__BB13_32:
	add.s64 	%rd11, %rd136, %rd8;
	sub.s64 	%rd12, %rd17, %rd11;
	setp.lt.u64 	%p25, %rd12, 2048;
	@%p25 bra 	$L__BB13_34;
	add.s64 	%rd27, %rd11, %rd5;
	shl.b64 	%rd28, %rd27, 2;
	add.s64 	%rd29, %rd1, %rd28;
	ld.global.u32 	%r475, [%rd29];
	ld.global.u32 	%r474, [%rd29+512];
	ld.global.u32 	%r473, [%rd29+1024];
	ld.global.u32 	%r472, [%rd29+1536];
	ld.global.u32 	%r471, [%rd29+2048];
	ld.global.u32 	%r470, [%rd29+2560];
	ld.global.u32 	%r469, [%rd29+3072];
	ld.global.u32 	%r468, [%rd29+3584];
	ld.global.u32 	%r467, [%rd29+4096];
	ld.global.u32 	%r466, [%rd29+4608];
	ld.global.u32 	%r465, [%rd29+5120];
	ld.global.u32 	%r464, [%rd29+5632];
	ld.global.u32 	%r463, [%rd29+6144];
	ld.global.u32 	%r462, [%rd29+6656];
	ld.global.u32 	%r461, [%rd29+7168];
	ld.global.u32 	%r460, [%rd29+7680];
	bra.uni 	$L__BB13_66;
$L__BB13_34:
	cvt.u32.u64 	%r218, %rd5;
	cvt.u32.u64 	%r55, %rd12;
	setp.ge.s32 	%p26, %r218, %r55;
	add.s64 	%rd25, %rd11, %rd5;
	shl.b64 	%rd26, %rd25, 2;
	add.s64 	%rd13, %rd1, %rd26;
	mov.b32 	%r475, 2147483647;
	@%p26 bra 	$L__BB13_36;
	ld.global.u32 	%r475, [%rd13];
$L__BB13_36:
	setp.ge.s32 	%p27, %r8, %r55;
	mov.b32 	%r474, 2147483647;
	@%p27 bra 	$L__BB13_38;
	ld.global.u32 	%r474, [%rd13+512];
$L__BB13_38:
	setp.ge.s32 	%p28, %r9, %r55;
	mov.b32 	%r473, 2147483647;
	@%p28 bra 	$L__BB13_40;
	ld.global.u32 	%r473, [%rd13+1024];
$L__BB13_40:
	setp.ge.s32 	%p29, %r10, %r55;
	mov.b32 	%r472, 2147483647;
	@%p29 bra 	$L__BB13_42;
	ld.global.u32 	%r472, [%rd13+1536];
$L__BB13_42:
	setp.ge.s32 	%p30, %r11, %r55;
	mov.b32 	%r471, 2147483647;
	@%p30 bra 	$L__BB13_44;
	ld.global.u32 	%r471, [%rd13+2048];
$L__BB13_44:
	setp.ge.s32 	%p31, %r12, %r55;
	mov.b32 	%r470, 2147483647;
	@%p31 bra 	$L__BB13_46;
	ld.global.u32 	%r470, [%rd13+2560];
$L__BB13_46:
	setp.ge.s32 	%p32, %r13, %r55;
	mov.b32 	%r469, 2147483647;
	@%p32 bra 	$L__BB13_48;
	ld.global.u32 	%r469, [%rd13+3072];
$L__BB13_48:
	mov.u32 	%r226, %tid.x;
	add.s32 	%r227, %r226, 896;
	setp.ge.s32 	%p33, %r227, %r55;
	mov.b32 	%r468, 2147483647;
	@%p33 bra 	$L__BB13_50;
	ld.global.u32 	%r468, [%rd13+3584];
$L__BB13_50:
	setp.ge.s32 	%p34, %r14, %r55;
	mov.b32 	%r467, 2147483647;
	@%p34 bra 	$L__BB13_52;
	ld.global.u32 	%r467, [%rd13+4096];
$L__BB13_52:
	add.s32 	%r231, %r226, 1152;
	setp.ge.s32 	%p35, %r231, %r55;
	mov.b32 	%r466, 2147483647;
	@%p35 bra 	$L__BB13_54;
	ld.global.u32 	%r466, [%rd13+4608];
$L__BB13_54:
	add.s32 	%r234, %r226, 1280;
	setp.ge.s32 	%p36, %r234, %r55;
	mov.b32 	%r465, 2147483647;
	@%p36 bra 	$L__BB13_56;
	ld.global.u32 	%r465, [%rd13+5120];
$L__BB13_56:
	add.s32 	%r237, %r226, 1408;
	setp.ge.s32 	%p37, %r237, %r55;
	mov.b32 	%r464, 2147483647;
	@%p37 bra 	$L__BB13_58;
	ld.global.u32 	%r464, [%rd13+5632];
$L__BB13_58:
	add.s32 	%r240, %r226, 1536;
	setp.ge.s32 	%p38, %r240, %r55;
	mov.b32 	%r463, 2147483647;
	@%p38 bra 	$L__BB13_60;
	ld.global.u32 	%r463, [%rd13+6144];
$L__BB13_60:
	add.s32 	%r243, %r226, 1664;
	setp.ge.s32 	%p39, %r243, %r55;
	mov.b32 	%r462, 2147483647;
	@%p39 bra 	$L__BB13_62;
	ld.global.u32 	%r462, [%rd13+6656];
$L__BB13_62:
	add.s32 	%r246, %r226, 1792;
	setp.ge.s32 	%p40, %r246, %r55;
	mov.b32 	%r461, 2147483647;
	@%p40 bra 	$L__BB13_64;
	ld.global.u32 	%r461, [%rd13+7168];
$L__BB13_64:
	setp.ge.s32 	%p41, %r15, %r55;
	mov.b32 	%r460, 2147483647;
	@%p41 bra 	$L__BB13_66;
	ld.global.u32 	%r460, [%rd13+7680];
$L__BB13_66:
	setp.le.s32 	%p42, %r175, %r174;
	@%p42 bra 	$L__BB13_69;
	xor.b32  	%r103, %r460, -2147483648;
	xor.b32  	%r104, %r461, -2147483648;
	xor.b32  	%r105, %r462, -2147483648;
	xor.b32  	%r106, %r463, -2147483648;
	xor.b32  	%r107, %r464, -2147483648;
	xor.b32  	%r108, %r465, -2147483648;
	xor.b32  	%r109, %r466, -2147483648;
	xor.b32  	%r110, %r467, -2147483648;
	xor.b32  	%r111, %r468, -2147483648;
	xor.b32  	%r112, %r469, -2147483648;
	xor.b32  	%r113, %r470, -2147483648;
	xor.b32  	%r114, %r471, -2147483648;
	xor.b32  	%r115, %r472, -2147483648;
	xor.b32  	%r116, %r473, -2147483648;
	xor.b32  	%r117, %r474, -2147483648;
	xor.b32  	%r118, %r475, -2147483648;
	mov.b32 	%r476, 0;
	mov.u32 	%r477, %r174;
$L__BB13_68:
	sub.s32 	%r249, %r175, %r477;
	shl.b32 	%r250, %r476, 10;
	mov.u32 	%r251, _ZZN3cub18CUB_300001_SM_10006detail10radix_sort30DeviceRadixSortHistogramKernelINS1_5radix10policy_hubIiiyE10Policy1000ELNS0_9SortOrderE0EiyNS1_21identity_decomposer_tEEEvPT2_PKT1_SA_iiT3_E12temp_storage;
	add.s32 	%r252, %r251, %r250;
	min.s32 	%r253, %r249, 8;
	mov.b32 	%r254, -1;
	shl.b32 	%r255, %r254, %r253;
	not.b32 	%r256, %r255;
	shr.u32 	%r257, %r118, %r477;
	and.b32  	%r258, %r257, %r256;
	shl.b32 	%r259, %r258, 2;
	add.s32 	%r260, %r252, %r259;
	atom.shared.add.u32 	%r261, [%r260], 1;
	shr.u32 	%r262, %r117, %r477;
	and.b32  	%r263, %r262, %r256;
	shl.b32 	%r264, %r263, 2;
	add.s32 	%r265, %r252, %r264;
	atom.shared.add.u32 	%r266, [%r265], 1;
	shr.u32 	%r267, %r116, %r477;
	and.b32  	%r268, %r267, %r256;
	shl.b32 	%r269, %r268, 2;
	add.s32 	%r270, %r252, %r269;
	atom.shared.add.u32 	%r271, [%r270], 1;
	shr.u32 	%r272, %r115, %r477;
	and.b32  	%r273, %r272, %r256;
	shl.b32 	%r274, %r273, 2;
	add.s32 	%r275, %r252, %r274;
	atom.shared.add.u32 	%r276, [%r275], 1;
	shr.u32 	%r277, %r114, %r477;
	and.b32  	%r278, %r277, %r256;
	shl.b32 	%r279, %r278, 2;
	add.s32 	%r280, %r252, %r279;
	atom.shared.add.u32 	%r281, [%r280], 1;
	shr.u32 	%r282, %r113, %r477;
	and.b32  	%r283, %r282, %r256;
	shl.b32 	%r284, %r283, 2;
	add.s32 	%r285, %r252, %r284;
	atom.shared.add.u32 	%r286, [%r285], 1;
	shr.u32 	%r287, %r112, %r477;
	and.b32  	%r288, %r287, %r256;
	shl.b32 	%r289, %r288, 2;
	add.s32 	%r290, %r252, %r289;
	atom.shared.add.u32 	%r291, [%r290], 1;
	shr.u32 	%r292, %r111, %r477;
	and.b32  	%r293, %r292, %r256;
	shl.b32 	%r294, %r293, 2;
	add.s32 	%r295, %r252, %r294;
	atom.shared.add.u32 	%r296, [%r295], 1;
	shr.u32 	%r297, %r110, %r477;
	and.b32  	%r298, %r297, %r256;
	shl.b32 	%r299, %r298, 2;
	add.s32 	%r300, %r252, %r299;
	atom.shared.add.u32 	%r301, [%r300], 1;
	shr.u32 	%r302, %r109, %r477;
	and.b32  	%r303, %r302, %r256;
	shl.b32 	%r304, %r303, 2;
	add.s32 	%r305, %r252, %r304;
	atom.shared.add.u32 	%r306, [%r305], 1;
	shr.u32 	%r307, %r108, %r477;
	and.b32  	%r308, %r307, %r256;
	shl.b32 	%r309, %r308, 2;
	add.s32 	%r310, %r252, %r309;
	atom.shared.add.u32 	%r311, [%r310], 1;
	shr.u32 	%r312, %r107, %r477;
	and.b32  	%r313, %r312, %r256;
	shl.b32 	%r314, %r313, 2;
	add.s32 	%r315, %r252, %r314;
	atom.shared.add.u32 	%r316, [%r315], 1;
	shr.u32 	%r317, %r106, %r477;
	and.b32  	%r318, %r317, %r256;
	shl.b32 	%r319, %r318, 2;
	add.s32 	%r320, %r252, %r319;
	atom.shared.add.u32 	%r321, [%r320], 1;
	shr.u32 	%r322, %r105, %r477;
	and.b32  	%r323, %r322, %r256;
	shl.b32 	%r324, %r323, 2;
	add.s32 	%r325, %r252, %r324;
	atom.shared.add.u32 	%r326, [%r325], 1;
	shr.u32 	%r327, %r104, %r477;
	and.b32  	%r328, %r327, %r256;
	shl.b32 	%r329, %r328, 2;
	add.s32 	%r330, %r252, %r329;
	atom.shared.add.u32 	%r331, [%r330], 1;
	shr.u32 	%r332, %r103, %r477;
	and.b32  	%r333, %r332, %r256;
	shl.b32 	%r334, %r333, 2;
	add.s32 	%r335, %r252, %r334;
	atom.shared.add.u32 	%r336, [%r335], 1;
	add.s32 	%r477, %r477, 8;
	add.s32 	%r476, %r476, 1;
	setp.lt.s32 	%p43, %r477, %r175;
	@%p43 bra 	$L__BB13_68;
$L__BB13_69:
	add.s64 	%rd136, %rd136, %rd4;
	setp.lt.u64 	%p44, %rd136, %rd9;
	@%p44 bra 	$L__BB13_32;
$L__BB13_70:
	bar.sync 	0;
	@%p1 bra 	$L__BB13_152;
	setp.lt.u32 	%p45, %r1, 7;
	mov.b32 	%r480, 0;
	@%p45 bra 	$L__BB13_90;
	mov.b32 	%r478, 0;
$L__BB13_73:
	.pragma "nounroll";
	shl.b32 	%r339, %r478, 10;
	add.s32 	%r124, %r6, %r339;
	ld.shared.u32 	%r125, [%r124];
	setp.eq.s32 	%p46, %r125, 0;
	@%p46 bra 	$L__BB13_75;
	cvt.u32.u64 	%r340, %rd5;
	shl.b32 	%r341, %r478, 8;
	add.s32 	%r342, %r341, %r340;
	mul.wide.u32 	%rd30, %r342, 8;
	add.s64 	%rd31, %rd2, %rd30;
	cvt.u64.u32 	%rd32, %r125;
	atom.global.add.u64 	%rd33, [%rd31], %rd32;
$L__BB13_75:
	ld.shared.u32 	%r126, [%r124+1024];
	setp.eq.s32 	%p47, %r126, 0;
	@%p47 bra 	$L__BB13_77;
	cvt.u32.u64 	%r343, %rd5;
	shl.b32 	%r344, %r478, 8;
	add.s32 	%r345, %r344, %r343;
	add.s32 	%r346, %r345, 256;
	mul.wide.u32 	%rd34, %r346, 8;
	add.s64 	%rd35, %rd2, %rd34;
	cvt.u64.u32 	%rd36, %r126;
	atom.global.add.u64 	%rd37, [%rd35], %rd36;
$L__BB13_77:
	ld.shared.u32 	%r127, [%r124+2048];
	setp.eq.s32 	%p48, %r127, 0;
	@%p48 bra 	$L__BB13_79;
	cvt.u32.u64 	%r347, %rd5;
	shl.b32 	%r348, %r478, 8;
	add.s32 	%r349, %r348, %r347;
	add.s32 	%r350, %r349, 512;
	mul.wide.u32 	%rd38, %r350, 8;
	add.s64 	%rd39, %rd2, %rd38;
	cvt.u64.u32 	%rd40, %r127;
	atom.global.add.u64 	%rd41, [%rd39], %rd40;
$L__BB13_79:
	ld.shared.u32 	%r128, [%r124+3072];
	setp.eq.s32 	%p49, %r128, 0;
	@%p49 bra 	$L__BB13_81;
	cvt.u32.u64 	%r351, %rd5;
	shl.b32 	%r352, %r478, 8;
	add.s32 	%r353, %r352, %r351;
	add.s32 	%r354, %r353, 768;
	mul.wide.u32 	%rd42, %r354, 8;
	add.s64 	%rd43, %rd2, %rd42;
	cvt.u64.u32 	%rd44, %r128;
	atom.global.add.u64 	%rd45, [%rd43], %rd44;
$L__BB13_81:
	ld.shared.u32 	%r129, [%r124+4096];
	setp.eq.s32 	%p50, %r129, 0;
	@%p50 bra 	$L__BB13_83;
	cvt.u32.u64 	%r355, %rd5;
	shl.b32 	%r356, %r478, 8;
	add.s32 	%r357, %r356, %r355;
	add.s32 	%r358, %r357, 1024;
	mul.wide.u32 	%rd46, %r358, 8;
	add.s64 	%rd47, %rd2, %rd46;
	cvt.u64.u32 	%rd48, %r129;
	atom.global.add.u64 	%rd49, [%rd47], %rd48;
$L__BB13_83:
	ld.shared.u32 	%r130, [%r124+5120];
	setp.eq.s32 	%p51, %r130, 0;
	@%p51 bra 	$L__BB13_85;
	cvt.u32.u64 	%r359, %rd5;
	shl.b32 	%r360, %r478, 8;
	add.s32 	%r361, %r360, %r359;
	add.s32 	%r362, %r361, 1280;
	mul.wide.u32 	%rd50, %r362, 8;
	add.s64 	%rd51, %rd2, %rd50;
	cvt.u64.u32 	%rd52, %r130;
	atom.global.add.u64 	%rd53, [%rd51], %rd52;
$L__BB13_85:
	ld.shared.u32 	%r131, [%r124+6144];
	setp.eq.s32 	%p52, %r131, 0;
	@%p52 bra 	$L__BB13_87;
	cvt.u32.u64 	%r363, %rd5;
	shl.b32 	%r364, %r478, 8;
	add.s32 	%r365, %r364, %r363;
	add.s32 	%r366, %r365, 1536;
	mul.wide.u32 	%rd54, %r366, 8;
	add.s64 	%rd55, %rd2, %rd54;
	cvt.u64.u32 	%rd56, %r131;
	atom.global.add.u64 	%rd57, [%rd55], %rd56;
$L__BB13_87:
	ld.shared.u32 	%r132, [%r124+7168];
	setp.eq.s32 	%p53, %r132, 0;
	@%p53 bra 	$L__BB13_89;
	cvt.u32.u64 	%r367, %rd5;
	shl.b32 	%r368, %r478, 8;
	add.s32 	%r369, %r368, %r367;
	add.s32 	%r370, %r369, 1792;
	mul.wide.u32 	%rd58, %r370, 8;
	add.s64 	%rd59, %rd2, %rd58;
	cvt.u64.u32 	%rd60, %r132;
	atom.global.add.u64 	%rd61, [%rd59], %rd60;
$L__BB13_89:
	add.s32 	%r478, %r478, 8;
	setp.ne.s32 	%p54, %r478, %r16;
	mov.u32 	%r480, %r16;
	@%p54 bra 	$L__BB13_73;
$L__BB13_90:
	add.s32 	%r135, %r5, -1;
	setp.eq.s32 	%p55, %r3, 0;
	@%p55 bra 	$L__BB13_111;
	setp.lt.u32 	%p56, %r4, 3;
	@%p56 bra 	$L__BB13_101;
	shl.b32 	%r371, %r480, 10;
	add.s32 	%r136, %r6, %r371;
	ld.shared.u32 	%r137, [%r136];
	setp.eq.s32 	%p57, %r137, 0;
	@%p57 bra 	$L__BB13_94;
	cvt.u32.u64 	%r372, %rd5;
	shl.b32 	%r373, %r480, 8;
	add.s32 	%r374, %r373, %r372;
	mul.wide.u32 	%rd62, %r374, 8;
	add.s64 	%rd63, %rd2, %rd62;
	cvt.u64.u32 	%rd64, %r137;
	atom.global.add.u64 	%rd65, [%rd63], %rd64;
$L__BB13_94:
	ld.shared.u32 	%r138, [%r136+1024];
	setp.eq.s32 	%p58, %r138, 0;
	@%p58 bra 	$L__BB13_96;
	cvt.u32.u64 	%r375, %rd5;
	shl.b32 	%r376, %r480, 8;
	add.s32 	%r377, %r376, %r375;
	add.s32 	%r378, %r377, 256;
	mul.wide.u32 	%rd66, %r378, 8;
	add.s64 	%rd67, %rd2, %rd66;
	cvt.u64.u32 	%rd68, %r138;
	atom.global.add.u64 	%rd69, [%rd67], %rd68;
$L__BB13_96:
	ld.shared.u32 	%r139, [%r136+2048];
	setp.eq.s32 	%p59, %r139, 0;
	@%p59 bra 	$L__BB13_98;
	cvt.u32.u64 	%r379, %rd5;
	shl.b32 	%r380, %r480, 8;
	add.s32 	%r381, %r380, %r379;
	add.s32 	%r382, %r381, 512;
	mul.wide.u32 	%rd70, %r382, 8;
	add.s64 	%rd71, %rd2, %rd70;
	cvt.u64.u32 	%rd72, %r139;
	atom.global.add.u64 	%rd73, [%rd71], %rd72;
$L__BB13_98:
	ld.shared.u32 	%r140, [%r136+3072];
	setp.eq.s32 	%p60, %r140, 0;
	@%p60 bra 	$L__BB13_100;
	cvt.u32.u64 	%r383, %rd5;
	shl.b32 	%r384, %r480, 8;
	add.s32 	%r385, %r384, %r383;
	add.s32 	%r386, %r385, 768;
	mul.wide.u32 	%rd74, %r386, 8;
	add.s64 	%rd75, %rd2, %rd74;
	cvt.u64.u32 	%rd76, %r140;
	atom.global.add.u64 	%rd77, [%rd75], %rd76;
$L__BB13_100:
	add.s32 	%r480, %r480, 4;
$L__BB13_101:
	setp.eq.s32 	%p61, %r5, 0;
	@%p61 bra 	$L__BB13_111;
	setp.eq.s32 	%p62, %r135, 0;
	@%p62 bra 	$L__BB13_108;
	shl.b32 	%r387, %r480, 10;
	add.s32 	%r143, %r6, %r387;
	ld.shared.u32 	%r144, [%r143];
	setp.eq.s32 	%p63, %r144, 0;
	@%p63 bra 	$L__BB13_105;
	cvt.u32.u64 	%r388, %rd5;
	shl.b32 	%r389, %r480, 8;
	add.s32 	%r390, %r389, %r388;
	mul.wide.u32 	%rd78, %r390, 8;
	add.s64 	%rd79, %rd2, %rd78;
	cvt.u64.u32 	%rd80, %r144;
	atom.global.add.u64 	%rd81, [%rd79], %rd80;
$L__BB13_105:
	ld.shared.u32 	%r145, [%r143+1024];
	setp.eq.s32 	%p64, %r145, 0;
	@%p64 bra 	$L__BB13_107;
	cvt.u32.u64 	%r391, %rd5;
	shl.b32 	%r392, %r480, 8;
	add.s32 	%r393, %r392, %r391;
	add.s32 	%r394, %r393, 256;
	mul.wide.u32 	%rd82, %r394, 8;
	add.s64 	%rd83, %rd2, %rd82;
	cvt.u64.u32 	%rd84, %r145;
	atom.global.add.u64 	%rd85, [%rd83], %rd84;
$L__BB13_107:
	add.s32 	%r480, %r480, 2;
$L__BB13_108:
	setp.eq.s32 	%p65, %r17, 0;
	@%p65 bra 	$L__BB13_111;
	shl.b32 	%r395, %r480, 10;
	add.s32 	%r396, %r6, %r395;
	ld.shared.u32 	%r148, [%r396];
	setp.eq.s32 	%p66, %r148, 0;
	@%p66 bra 	$L__BB13_111;
	cvt.u32.u64 	%r397, %rd5;
	shl.b32 	%r398, %r480, 8;
	add.s32 	%r399, %r398, %r397;
	mul.wide.u32 	%rd86, %r399, 8;
	add.s64 	%rd87, %rd2, %rd86;
	cvt.u64.u32 	%rd88, %r148;
	atom.global.add.u64 	%rd89, [%rd87], %rd88;
$L__BB13_111:
	cvt.u32.u64 	%r400, %rd5;
	setp.gt.u32 	%p67, %r400, 127;
	@%p67 bra 	$L__BB13_152;
	setp.lt.u32 	%p68, %r1, 7;
	mov.b32 	%r484, 0;
	@%p68 bra 	$L__BB13_131;
	mov.b32 	%r482, 0;
$L__BB13_114:
	.pragma "nounroll";
	shl.b32 	%r404, %r482, 10;
	add.s32 	%r150, %r6, %r404;
	ld.shared.u32 	%r151, [%r150+512];
	setp.eq.s32 	%p69, %r151, 0;
	shl.b32 	%r405, %r482, 8;
	add.s32 	%r406, %r405, %r400;
	mul.wide.u32 	%rd90, %r406, 8;
	add.s64 	%rd15, %rd2, %rd90;
	@%p69 bra 	$L__BB13_116;
	cvt.u64.u32 	%rd91, %r151;
	atom.global.add.u64 	%rd92, [%rd15+1024], %rd91;
$L__BB13_116:
	ld.shared.u32 	%r152, [%r150+1536];
	setp.eq.s32 	%p70, %r152, 0;
	@%p70 bra 	$L__BB13_118;
	cvt.u64.u32 	%rd93, %r152;
	atom.global.add.u64 	%rd94, [%rd15+3072], %rd93;
$L__BB13_118:
	ld.shared.u32 	%r153, [%r150+2560];
	setp.eq.s32 	%p71, %r153, 0;
	@%p71 bra 	$L__BB13_120;
	cvt.u64.u32 	%rd95, %r153;
	atom.global.add.u64 	%rd96, [%rd15+5120], %rd95;
$L__BB13_120:
	ld.shared.u32 	%r154, [%r150+3584];
	setp.eq.s32 	%p72, %r154, 0;
	@%p72 bra 	$L__BB13_122;
	cvt.u64.u32 	%rd97, %r154;
	atom.global.add.u64 	%rd98, [%rd15+7168], %rd97;
$L__BB13_122:
	ld.shared.u32 	%r155, [%r150+4608];
	setp.eq.s32 	%p73, %r155, 0;
	@%p73 bra 	$L__BB13_124;
	cvt.u64.u32 	%rd99, %r155;
	atom.global.add.u64 	%rd100, [%rd15+9216], %rd99;
$L__BB13_124:
	ld.shared.u32 	%r156, [%r150+5632];
	setp.eq.s32 	%p74, %r156, 0;
	@%p74 bra 	$L__BB13_126;
	cvt.u64.u32 	%rd101, %r156;
	atom.global.add.u64 	%rd102, [%rd15+11264], %rd101;
$L__BB13_126:
	ld.shared.u32 	%r157, [%r150+6656];
	setp.eq.s32 	%p75, %r157, 0;
	@%p75 bra 	$L__BB13_128;
	cvt.u64.u32 	%rd103, %r157;
	atom.global.add.u64 	%rd104, [%rd15+13312], %rd103;
$L__BB13_128:
	ld.shared.u32 	%r158, [%r150+7680];
	setp.eq.s32 	%p76, %r158, 0;
	@%p76 bra 	$L__BB13_130;
	cvt.u64.u32 	%rd105, %r158;
	atom.global.add.u64 	%rd106, [%rd15+15360], %rd105;
$L__BB13_130:
	add.s32 	%r482, %r482, 8;
	setp.ne.s32 	%p77, %r482, %r16;
	mov.u32 	%r484, %r16;
	@%p77 bra 	$L__BB13_114;
$L__BB13_131:
	setp.eq.s32 	%p78, %r3, 0;
	@%p78 bra 	$L__BB13_152;
	setp.lt.u32 	%p79, %r4, 3;
	@%p79 bra 	$L__BB13_142;
	shl.b32 	%r407, %r484, 10;
	add.s32 	%r161, %r6, %r407;
	ld.shared.u32 	%r162, [%r161+512];
	setp.eq.s32 	%p80, %r162, 0;
	@%p80 bra 	$L__BB13_135;
	shl.b32 	%r409, %r484, 8;
	add.s32 	%r410, %r409, %r400;
	mul.wide.u32 	%rd107, %r410, 8;
	add.s64 	%rd108, %rd2, %rd107;
	cvt.u64.u32 	%rd109, %r162;
	atom.global.add.u64 	%rd110, [%rd108+1024], %rd109;
$L__BB13_135:
	ld.shared.u32 	%r163, [%r161+1536];
	setp.eq.s32 	%p81, %r163, 0;
	@%p81 bra 	$L__BB13_137;
	shl.b32 	%r412, %r484, 8;
	add.s32 	%r413, %r412, %r400;
	add.s32 	%r414, %r413, 256;
	mul.wide.u32 	%rd111, %r414, 8;
	add.s64 	%rd112, %rd2, %rd111;
	cvt.u64.u32 	%rd113, %r163;
	atom.global.add.u64 	%rd114, [%rd112+1024], %rd113;
$L__BB13_137:
	ld.shared.u32 	%r164, [%r161+2560];
	setp.eq.s32 	%p82, %r164, 0;
	@%p82 bra 	$L__BB13_139;
	shl.b32 	%r416, %r484, 8;
	add.s32 	%r417, %r416, %r400;
	add.s32 	%r418, %r417, 512;
	mul.wide.u32 	%rd115, %r418, 8;
	add.s64 	%rd116, %rd2, %rd115;
	cvt.u64.u32 	%rd117, %r164;
	atom.global.add.u64 	%rd118, [%rd116+1024], %rd117;
$L__BB13_139:
	ld.shared.u32 	%r165, [%r161+3584];
	setp.eq.s32 	%p83, %r165, 0;
	@%p83 bra 	$L__BB13_141;
	shl.b32 	%r420, %r484, 8;
	add.s32 	%r421, %r420, %r400;
	add.s32 	%r422, %r421, 768;
	mul.wide.u32 	%rd119, %r422, 8;
	add.s64 	%rd120, %rd2, %rd119;
	cvt.u64.u32 	%rd121, %r165;
	atom.global.add.u64 	%rd122, [%rd120+1024], %rd121;
$L__BB13_141:
	add.s32 	%r484, %r484, 4;
$L__BB13_142:
	setp.eq.s32 	%p84, %r5, 0;
	@%p84 bra 	$L__BB13_152;
	setp.eq.s32 	%p85, %r135, 0;
	@%p85 bra 	$L__BB13_149;
	shl.b32 	%r423, %r484, 10;
	add.s32 	%r168, %r6, %r423;
	ld.shared.u32 	%r169, [%r168+512];
	setp.eq.s32 	%p86, %r169, 0;
	@%p86 bra 	$L__BB13_146;
	shl.b32 	%r425, %r484, 8;
	add.s32 	%r426, %r425, %r400;
	mul.wide.u32 	%rd123, %r426, 8;
	add.s64 	%rd124, %rd2, %rd123;
	cvt.u64.u32 	%rd125, %r169;
	atom.global.add.u64 	%rd126, [%rd124+1024], %rd125;
$L__BB13_146:
	ld.shared.u32 	%r170, [%r168+1536];
	setp.eq.s32 	%p87, %r170, 0;
	@%p87 bra 	$L__BB13_148;
	shl.b32 	%r428, %r484, 8;
	add.s32 	%r429, %r428, %r400;
	add.s32 	%r430, %r429, 256;
	mul.wide.u32 	%rd127, %r430, 8;
	add.s64 	%rd128, %rd2, %rd127;
	cvt.u64.u32 	%rd129, %r170;
	atom.global.add.u64 	%rd130, [%rd128+1024], %rd129;
$L__BB13_148:
	add.s32 	%r484, %r484, 2;
$L__BB13_149:
	setp.eq.s32 	%p88, %r17, 0;
	@%p88 bra 	$L__BB13_152;
	shl.b32 	%r431, %r484, 10;
	add.s32 	%r432, %r6, %r431;
	ld.shared.u32 	%r173, [%r432+512];
	setp.eq.s32 	%p89, %r173, 0;
	@%p89 bra 	$L__BB13_152;
	shl.b32 	%r434, %r484, 8;
	add.s32 	%r435, %r434, %r400;
	mul.wide.u32 	%rd131, %r435, 8;
	add.s64 	%rd132, %rd2, %rd131;
	cvt.u64.u32 	%rd133, %r173;
	atom.global.add.u64 	%rd134, [%rd132+1024], %rd133;
$L__BB13_152:
	bar.sync 	0;
	add.s64 	%rd135, %rd135, 1;
	setp.ne.s64 	%p90, %rd135, %rd6;
	@%p90 bra 	$L__BB13_2;
$L__BB13_153:
	ret;

}
	// .globl	_ZN3cub18CUB_300001_SM_10006detail10radix_sort33DeviceRadixSortExclusiveSumKernelINS1_5radix10policy_hubIiiyE10Policy1000EyEEvPT0_
.visible .entry _ZN3cub18CUB_300001_SM_10006detail10radix_sort33DeviceRadixSortExclusiveSumKernelINS1_5radix10policy_hubIiiyE10Policy1000EyEEvPT0_(
	.param .u64 .ptr .align 1 _ZN3cub18CUB_300001_SM_10006detail10radix_sort33DeviceRadixSortExclusiveSumKernelINS1_5radix10policy_hubIiiyE10Policy1000EyEEvPT0__param_0
)
{
	.reg .pred 	%p<4>;
	.reg .b32 	%r<28>;
	.reg .b64 	%rd<54>;
	// demoted variable
	.shared .align 16 .b8 _ZZN3cub18CUB_300001_SM_10006detail10radix_sort33DeviceRadixSortExclusiveSumKernelINS1_5radix10policy_hubIiiyE10Policy1000EyEEvPT0_E12temp_storage[2336];
	ld.param.u64 	%rd5, [_ZN3cub18CUB_300001_SM_10006detail10radix_sort33DeviceRadixSortExclusiveSumKernelINS1_5radix10policy_hubIiiyE10Policy1000EyEEvPT0__param_0];
	cvta.to.global.u64 	%rd6, %rd5;
	mov.u32 	%r3, %ctaid.x;
	shl.b32 	%r4, %r3, 8;
	mov.u32 	%r1, %tid.x;
	setp.gt.u32 	%p1, %r1, 255;
	add.s32 	%r5, %r4, %r1;
	mul.wide.s32 	%rd7, %r5, 8;
	add.s64 	%rd1, %rd6, %rd7;
	@%p1 bra 	$L__BB14_2;
	ld.global.u64 	%rd53, [%rd1];
$L__BB14_2:
	shr.u32 	%r6, %r1, 3;
	add.s32 	%r7, %r6, %r1;
	shl.b32 	%r8, %r7, 3;
	mov.u32 	%r9, _ZZN3cub18CUB_300001_SM_10006detail10radix_sort33DeviceRadixSortExclusiveSumKernelINS1_5radix10policy_hubIiiyE10Policy1000EyEEvPT0_E12temp_storage;
	add.s32 	%r10, %r9, %r8;
	add.s32 	%r2, %r10, 16;
	st.shared.u64 	[%r10+16], %rd53;
	bar.sync 	0;
	setp.gt.u32 	%p2, %r1, 31;
	@%p2 bra 	$L__BB14_4;
	mad.lo.s32 	%r27, %r1, 72, %r9;
	ld.shared.u64 	%rd23, [%r27+16];
	ld.shared.u64 	%rd24, [%r27+24];
	ld.shared.u64 	%rd25, [%r27+32];
	ld.shared.u64 	%rd26, [%r27+40];
	ld.shared.u64 	%rd27, [%r27+48];
	ld.shared.u64 	%rd28, [%r27+56];
	ld.shared.u64 	%rd29, [%r27+64];
	ld.shared.u64 	%rd30, [%r27+72];
	add.s64 	%rd31, %rd24, %rd23;
	add.s64 	%rd32, %rd31, %rd25;
	add.s64 	%rd33, %rd32, %rd26;
	add.s64 	%rd34, %rd33, %rd27;
	add.s64 	%rd35, %rd34, %rd28;
	add.s64 	%rd36, %rd35, %rd29;
	add.s64 	%rd10, %rd36, %rd30;
	mov.b32 	%r11, 1;
	mov.b32 	%r24, 0;
	mov.b32 	%r25, -1;
	// begin inline asm
	{  .reg .u64 r0;  .reg .u32 lo;  .reg .u32 hi;  .reg .pred p;  mov.b64 {lo, hi}, %rd10;  shfl.sync.up.b32 lo|p, lo, %r11, %r24, %r25;  shfl.sync.up.b32 hi|p, hi, %r11, %r24, %r25;  mov.b64 r0, {lo, hi};  @p add.u64 r0, r0, %rd10;  mov.u64 %rd8, r0;}
	// end inline asm
	mov.b32 	%r14, 2;
	// begin inline asm
	{  .reg .u64 r0;  .reg .u32 lo;  .reg .u32 hi;  .reg .pred p;  mov.b64 {lo, hi}, %rd8;  shfl.sync.up.b32 lo|p, lo, %r14, %r24, %r25;  shfl.sync.up.b32 hi|p, hi, %r14, %r24, %r25;  mov.b64 r0, {lo, hi};  @p add.u64 r0, r0, %rd8;  mov.u64 %rd11, r0;}
	// end inline asm
	mov.b32 	%r17, 4;
	// begin inline asm
	{  .reg .u64 r0;  .reg .u32 lo;  .reg .u32 hi;  .reg .pred p;  mov.b64 {lo, hi}, %rd11;  shfl.sync.up.b32 lo|p, lo, %r17, %r24, %r25;  shfl.sync.up.b32 hi|p, hi, %r17, %r24, %r25;  mov.b64 r0, {lo, hi};  @p add.u64 r0, r0, %rd11;  mov.u64 %rd14, r0;}
	// end inline asm
	mov.b32 	%r20, 8;
	// begin inline asm
	{  .reg .u64 r0;  .reg .u32 lo;  .reg .u32 hi;  .reg .pred p;  mov.b64 {lo, hi}, %rd14;  shfl.sync.up.b32 lo|p, lo, %r20, %r24, %r25;  shfl.sync.up.b32 hi|p, hi, %r20, %r24, %r25;  mov.b64 r0, {lo, hi};  @p add.u64 r0, r0, %rd14;  mov.u64 %rd17, r0;}
	// end inline asm
	mov.b32 	%r23, 16;
	// begin inline asm
	{  .reg .u64 r0;  .reg .u32 lo;  .reg .u32 hi;  .reg .pred p;  mov.b64 {lo, hi}, %rd17;  shfl.sync.up.b32 lo|p, lo, %r23, %r24, %r25;  shfl.sync.up.b32 hi|p, hi, %r23, %r24, %r25;  mov.b64 r0, {lo, hi};  @p add.u64 r0, r0, %rd17;  mov.u64 %rd20, r0;}
	// end inline asm
	sub.s64 	%rd37, %rd20, %rd10;
	ld.shared.u64 	%rd38, [%r27+16];
	ld.shared.u64 	%rd39, [%r27+24];
	ld.shared.u64 	%rd40, [%r27+32];
	ld.shared.u64 	%rd41, [%r27+40];
	ld.shared.u64 	%rd42, [%r27+48];
	ld.shared.u64 	%rd43, [%r27+56];
	ld.shared.u64 	%rd44, [%r27+64];
	add.s64 	%rd45, %rd38, %rd37;
	add.s64 	%rd46, %rd39, %rd45;
	add.s64 	%rd47, %rd40, %rd46;
	add.s64 	%rd48, %rd41, %rd47;
	add.s64 	%rd49, %rd42, %rd48;
	add.s64 	%rd50, %rd43, %rd49;
	add.s64 	%rd51, %rd44, %rd50;
	st.shared.u64 	[%r27+16], %rd37;
	st.shared.u64 	[%r27+24], %rd45;
	st.shared.u64 	[%r27+32], %rd46;
	st.shared.u64 	[%r27+40], %rd47;
	st.shared.u64 	[%r27+48], %rd48;
	st.shared.u64 	[%r27+56], %rd49;
	st.shared.u64 	[%r27+64], %rd50;
	st.shared.u64 	[%r27+72], %rd51;
$L__BB14_4:
	setp.gt.u32 	%p3, %r1, 255;
	bar.sync 	0;
	@%p3 bra 	$L__BB14_6;
	ld.shared.u64 	%rd52, [%r2];
	st.global.u64 	[%rd1], %rd52;
$L__BB14_6:
	ret;

}
	// .globl	_ZN3cub18CUB_300001_SM_10006detail10radix_sort29DeviceRadixSortOnesweepKernelINS1_5radix10policy_hubIiiyE10Policy1000ELNS0_9SortOrderE0EiiyiiNS1_21identity_decomposer_tEEEvPT5_SB_PT3_PKSC_PT1_PKSG_PT2_PKSK_T4_iiT6_
.visible .entry _ZN3cub18CUB_300001_SM_10006detail10radix_sort29DeviceRadixSortOnesweepKernelINS1_5radix10policy_hubIiiyE10Policy1000ELNS0_9SortOrderE0EiiyiiNS1_21identity_decomposer_tEEEvPT5_SB_PT3_PKSC_PT1_PKSG_PT2_PKSK_T4_iiT6_(
	.param .u64 .ptr .align 1 _ZN3cub18CUB_300001_SM_10006detail10radix_sort29DeviceRadixSortOnesweepKernelINS1_5radix10policy_hubIiiyE10Policy1000ELNS0_9SortOrderE0EiiyiiNS1_21identity_decomposer_tEEEvPT5_SB_PT3_PKSC_PT1_PKSG_PT2_PKSK_T4_iiT6__param_0,
	.param .u64 .ptr .align 1 _ZN3cub18CUB_300001_SM_10006detail10radix_sort29DeviceRadixSortOnesweepKernelINS1_5radix10policy_hubIiiyE10Policy1000ELNS0_9SortOrderE0EiiyiiNS1_21identity_decomposer_tEEEvPT5_SB_PT3_PKSC_PT1_PKSG_PT2_PKSK_T4_iiT6__param_1,
	.param .u64 .ptr .align 1 _ZN3cub18CUB_300001_SM_10006detail10radix_sort29DeviceRadixSortOnesweepKernelINS1_5radix10policy_hubIiiyE10Policy1000ELNS0_9SortOrderE0EiiyiiNS1_21identity_decomposer_tEEEvPT5_SB_PT3_PKSC_PT1_PKSG_PT2_PKSK_T4_iiT6__param_2,
	.param .u64 .ptr .align 1 _ZN3cub18CUB_300001_SM_10006detail10radix_sort29DeviceRadixSortOnesweepKernelINS1_5radix10policy_hubIiiyE10Policy1000ELNS0_9SortOrderE0EiiyiiNS1_21identity_decomposer_tEEEvPT5_SB_PT3_PKSC_PT1_PKSG_PT2_PKSK_T4_iiT6__param_3,
	.param .u64 .ptr .align 1 _ZN3cub18CUB_300001_SM_10006detail10radix_sort29DeviceRadixSortOnesweepKernelINS1_5radix10policy_hubIiiyE10Policy1000ELNS0_9SortOrderE0EiiyiiNS1_21identity_decomposer_tEEEvPT5_SB_PT3_PKSC_PT1_PKSG_PT2_PKSK_T4_iiT6__param_4,
	.param .u64 .ptr .align 1 _ZN3cub18CUB_300001_SM_10006detail10radix_sort29DeviceRadixSortOnesweepKernelINS1_5radix10policy_hubIiiyE10Policy1000ELNS0_9SortOrderE0EiiyiiNS1_21identity_decomposer_tEEEvPT5_SB_PT3_PKSC_PT1_PKSG_PT2_PKSK_T4_iiT6__param_5,
	.param .u64 .ptr .align 1 _ZN3cub18CUB_300001_SM_10006detail10radix_sort29DeviceRadixSortOnesweepKernelINS1_5radix10policy_hubIiiyE10Policy1000ELNS0_9SortOrderE0EiiyiiNS1_21identity_decomposer_tEEEvPT5_SB_PT3_PKSC_PT1_PKSG_PT2_PKSK_T4_iiT6__param_6,
	.param .u64 .ptr .align 1 _ZN3cub18CUB_300001_SM_10006detail10radix_sort29DeviceRadixSortOnesweepKernelINS1_5radix10policy_hubIiiyE10Policy1000ELNS0_9SortOrderE0EiiyiiNS1_21identity_decomposer_tEEEvPT5_SB_PT3_PKSC_PT1_PKSG_PT2_PKSK_T4_iiT6__param_7,
	.param .u32 _ZN3cub18CUB_300001_SM_10006detail10radix_sort29DeviceRadixSortOnesweepKernelINS1_5radix10policy_hubIiiyE10Policy1000ELNS0_9SortOrderE0EiiyiiNS1_21identity_decomposer_tEEEvPT5_SB_PT3_PKSC_PT1_PKSG_PT2_PKSK_T4_iiT6__param_8,
	.param .u32 _ZN3cub18CUB_300001_SM_10006detail10radix_sort29DeviceRadixSortOnesweepKernelINS1_5radix10policy_hubIiiyE10Policy1000ELNS0_9SortOrderE0EiiyiiNS1_21identity_decomposer_tEEEvPT5_SB_PT3_PKSC_PT1_PKSG_PT2_PKSK_T4_iiT6__param_9,
	.param .u32 _ZN3cub18CUB_300001_SM_10006detail10radix_sort29DeviceRadixSortOnesweepKernelINS1_5radix10policy_hubIiiyE10Policy1000ELNS0_9SortOrderE0EiiyiiNS1_21identity_decomposer_tEEEvPT5_SB_PT3_PKSC_PT1_PKSG_PT2_PKSK_T4_iiT6__param_10,
	.param .align 1 .b8 _ZN3cub18CUB_300001_SM_10006detail10radix_sort29DeviceRadixSortOnesweepKernelINS1_5radix10policy_hubIiiyE10Policy1000ELNS0_9SortOrderE0EiiyiiNS1_21identity_decomposer_tEEEvPT5_SB_PT3_PKSC_PT1_PKSG_PT2_PKSK_T4_iiT6__param_11[1]
)
.maxntid 384
{
	.reg .pred 	%p<205>;
	.reg .b32 	%r<2283>;
	.reg .b64 	%rd<457>;
	// demoted variable
	.shared .align 16 .b8 _ZZN3cub18CUB_300001_SM_10006detail10radix_sort29DeviceRadixSortOnesweepKernelINS1_5radix10policy_hubIiiyE10Policy1000ELNS0_9SortOrderE0EiiyiiNS1_21identity_decomposer_tEEEvPT5_SB_PT3_PKSC_PT1_PKSG_PT2_PKSK_T4_iiT6_E1s[28160];
	ld.param.u64 	%rd43, [_ZN3cub18CUB_300001_SM_10006detail10radix_sort29DeviceRadixSortOnesweepKernelINS1_5radix10policy_hubIiiyE10Policy1000ELNS0_9SortOrderE0EiiyiiNS1_21identity_decomposer_tEEEvPT5_SB_PT3_PKSC_PT1_PKSG_PT2_PKSK_T4_iiT6__param_0];
	ld.param.u64 	%rd44, [_ZN3cub18CUB_300001_SM_10006detail10radix_sort29DeviceRadixSortOnesweepKernelINS1_5radix10policy_hubIiiyE10Policy1000ELNS0_9SortOrderE0EiiyiiNS1_21identity_decomposer_tEEEvPT5_SB_PT3_PKSC_PT1_PKSG_PT2_PKSK_T4_iiT6__param_1];
	ld.param.u64 	%rd47, [_ZN3cub18CUB_300001_SM_10006detail10radix_sort29DeviceRadixSortOnesweepKernelINS1_5radix10policy_hubIiiyE10Policy1000ELNS0_9SortOrderE0EiiyiiNS1_21identity_decomposer_tEEEvPT5_SB_PT3_PKSC_PT1_PKSG_PT2_PKSK_T4_iiT6__param_4];
	ld.param.u64 	%rd50, [_ZN3cub18CUB_300001_SM_10006detail10radix_sort29DeviceRadixSortOnesweepKernelINS1_5radix10policy_hubIiiyE10Policy1000ELNS0_9SortOrderE0EiiyiiNS1_21identity_decomposer_tEEEvPT5_SB_PT3_PKSC_PT1_PKSG_PT2_PKSK_T4_iiT6__param_5];
	cvta.to.global.u64 	%rd1, %rd47;
	cvta.to.global.u64 	%rd2, %rd43;
	cvta.to.global.u64 	%rd3, %rd50;
	mov.u32 	%r1, %tid.x;
	// begin inline asm
	mov.u32 %r443, %laneid;
	// end inline asm
	setp.ne.s32 	%p1, %r1, 0;
	@%p1 bra 	$L__BB15_2;
	cvta.to.global.u64 	%rd51, %rd44;
	atom.global.add.u32 	%r444, [%rd51], 1;
	st.shared.u32 	[_ZZN3cub18CUB_300001_SM_10006detail10radix_sort29DeviceRadixSortOnesweepKernelINS1_5radix10policy_hubIiiyE10Policy1000ELNS0_9SortOrderE0EiiyiiNS1_21identity_decomposer_tEEEvPT5_SB_PT3_PKSC_PT1_PKSG_PT2_PKSK_T4_iiT6_E1s+26112], %r444;
$L__BB15_2:
	ld.param.u32 	%r2078, [_ZN3cub18CUB_300001_SM_10006detail10radix_sort29DeviceRadixSortOnesweepKernelINS1_5radix10policy_hubIiiyE10Policy1000ELNS0_9SortOrderE0EiiyiiNS1_21identity_decomposer_tEEEvPT5_SB_PT3_PKSC_PT1_PKSG_PT2_PKSK_T4_iiT6__param_8];
	bar.sync 	0;
	ld.shared.u32 	%r3, [_ZZN3cub18CUB_300001_SM_10006detail10radix_sort29DeviceRadixSortOnesweepKernelINS1_5radix10policy_hubIiiyE10Policy1000ELNS0_9SortOrderE0EiiyiiNS1_21identity_decomposer_tEEEvPT5_SB_PT3_PKSC_PT1_PKSG_PT2_PKSK_T4_iiT6_E1s+26112];
	mul.lo.s32 	%r445, %r3, 6528;
	add.s32 	%r4, %r445, 6528;
	setp.gt.s32 	%p2, %r4, %r2078;
	cvt.s64.s32 	%rd4, %r445;
	@%p2 bra 	$L__BB15_4;
	and.b32  	%r446, %r1, 31;
	and.b32  	%r447, %r1, 992;
	mul.lo.s32 	%r448, %r447, 17;
	or.b32  	%r449, %r448, %r446;
	cvt.u64.u32 	%rd52, %r449;
	add.s64 	%rd53, %rd52, %rd4;
	shl.b64 	%rd54, %rd53, 2;
	add.s64 	%rd55, %rd3, %rd54;
	ld.global.u32 	%r2165, [%rd55];
	ld.global.u32 	%r2164, [%rd55+128];
	ld.global.u32 	%r2163, [%rd55+256];
	ld.global.u32 	%r2162, [%rd55+384];
	ld.global.u32 	%r2161, [%rd55+512];
	ld.global.u32 	%r2160, [%rd55+640];
	ld.global.u32 	%r2159, [%rd55+768];
	ld.global.u32 	%r2158, [%rd55+896];
	ld.global.u32 	%r2157, [%rd55+1024];
	ld.global.u32 	%r2156, [%rd55+1152];
	ld.global.u32 	%r2155, [%rd55+1280];
	ld.global.u32 	%r2154, [%rd55+1408];
	ld.global.u32 	%r2153, [%rd55+1536];
	ld.global.u32 	%r2152, [%rd55+1664];
	ld.global.u32 	%r2151, [%rd55+1792];
	ld.global.u32 	%r2150, [%rd55+1920];
	ld.global.u32 	%r2149, [%rd55+2048];
	bra.uni 	$L__BB15_38;
$L__BB15_4:
	ld.param.u32 	%r2079, [_ZN3cub18CUB_300001_SM_10006detail10radix_sort29DeviceRadixSortOnesweepKernelINS1_5radix10policy_hubIiiyE10Policy1000ELNS0_9SortOrderE0EiiyiiNS1_21identity_decomposer_tEEEvPT5_SB_PT3_PKSC_PT1_PKSG_PT2_PKSK_T4_iiT6__param_8];
	cvt.u32.u64 	%r451, %rd4;
	sub.s32 	%r22, %r2079, %r451;
	and.b32  	%r452, %r1, 31;
	and.b32  	%r453, %r1, 992;
	mul.lo.s32 	%r454, %r453, 17;
	or.b32  	%r23, %r454, %r452;
	setp.ge.s32 	%p3, %r23, %r22;
	cvt.u64.u32 	%rd56, %r23;
	add.s64 	%rd57, %rd56, %rd4;
	shl.b64 	%rd58, %rd57, 2;
	add.s64 	%rd5, %rd3, %rd58;
	mov.b32 	%r2165, 2147483647;
	@%p3 bra 	$L__BB15_6;
	ld.global.u32 	%r2165, [%rd5];
$L__BB15_6:
	add.s32 	%r456, %r23, 32;
	setp.ge.s32 	%p4, %r456, %r22;
	mov.b32 	%r2164, 2147483647;
	@%p4 bra 	$L__BB15_8;
	ld.global.u32 	%r2164, [%rd5+128];
$L__BB15_8:
	add.s32 	%r458, %r23, 64;
	setp.ge.s32 	%p5, %r458, %r22;
	mov.b32 	%r2163, 2147483647;
	@%p5 bra 	$L__BB15_10;
	ld.global.u32 	%r2163, [%rd5+256];
$L__BB15_10:
	add.s32 	%r460, %r23, 96;
	setp.ge.s32 	%p6, %r460, %r22;
	mov.b32 	%r2162, 2147483647;
	@%p6 bra 	$L__BB15_12;
	ld.global.u32 	%r2162, [%rd5+384];
$L__BB15_12:
	add.s32 	%r462, %r23, 128;
	setp.ge.s32 	%p7, %r462, %r22;
	mov.b32 	%r2161, 2147483647;
	@%p7 bra 	$L__BB15_14;
	ld.global.u32 	%r2161, [%rd5+512];
$L__BB15_14:
	add.s32 	%r464, %r23, 160;
	setp.ge.s32 	%p8, %r464, %r22;
	mov.b32 	%r2160, 2147483647;
	@%p8 bra 	$L__BB15_16;
	ld.global.u32 	%r2160, [%rd5+640];
$L__BB15_16:
	add.s32 	%r466, %r23, 192;
	setp.ge.s32 	%p9, %r466, %r22;
	mov.b32 	%r2159, 2147483647;
	@%p9 bra 	$L__BB15_18;
	ld.global.u32 	%r2159, [%rd5+768];
$L__BB15_18:
	add.s32 	%r468, %r23, 224;
	setp.ge.s32 	%p10, %r468, %r22;
	mov.b32 	%r2158, 2147483647;
	@%p10 bra 	$L__BB15_20;
	ld.global.u32 	%r2158, [%rd5+896];
$L__BB15_20:
	add.s32 	%r470, %r23, 256;
	setp.ge.s32 	%p11, %r470, %r22;
	mov.b32 	%r2157, 2147483647;
	@%p11 bra 	$L__BB15_22;
	ld.global.u32 	%r2157, [%rd5+1024];
$L__BB15_22:
	add.s32 	%r472, %r23, 288;
	setp.ge.s32 	%p12, %r472, %r22;
	mov.b32 	%r2156, 2147483647;
	@%p12 bra 	$L__BB15_24;
	ld.global.u32 	%r2156, [%rd5+1152];
$L__BB15_24:
	add.s32 	%r474, %r23, 320;
	setp.ge.s32 	%p13, %r474, %r22;
	mov.b32 	%r2155, 2147483647;
	@%p13 bra 	$L__BB15_26;
	ld.global.u32 	%r2155, [%rd5+1280];
$L__BB15_26:
	add.s32 	%r476, %r23, 352;
	setp.ge.s32 	%p14, %r476, %r22;
	mov.b32 	%r2154, 2147483647;
	@%p14 bra 	$L__BB15_28;
	ld.global.u32 	%r2154, [%rd5+1408];
$L__BB15_28:
	add.s32 	%r478, %r23, 384;
	setp.ge.s32 	%p15, %r478, %r22;
	mov.b32 	%r2153, 2147483647;
	@%p15 bra 	$L__BB15_30;
	ld.global.u32 	%r2153, [%rd5+1536];
$L__BB15_30:
	add.s32 	%r480, %r23, 416;
	setp.ge.s32 	%p16, %r480, %r22;
	mov.b32 	%r2152, 2147483647;
	@%p16 bra 	$L__BB15_32;
	ld.global.u32 	%r2152, [%rd5+1664];
$L__BB15_32:
	add.s32 	%r482, %r23, 448;
	setp.ge.s32 	%p17, %r482, %r22;
	mov.b32 	%r2151, 2147483647;
	@%p17 bra 	$L__BB15_34;
	ld.global.u32 	%r2151, [%rd5+1792];
$L__BB15_34:
	add.s32 	%r484, %r23, 480;
	setp.ge.s32 	%p18, %r484, %r22;
	mov.b32 	%r2150, 2147483647;
	@%p18 bra 	$L__BB15_36;
	ld.global.u32 	%r2150, [%rd5+1920];
$L__BB15_36:
	add.s32 	%r486, %r23, 512;
	setp.ge.s32 	%p19, %r486, %r22;
	mov.b32 	%r2149, 2147483647;
	@%p19 bra 	$L__BB15_38;
	ld.global.u32 	%r2149, [%rd5+2048];
$L__BB15_38:
	ld.param.u32 	%r2131, [_ZN3cub18CUB_300001_SM_10006detail10radix_sort29DeviceRadixSortOnesweepKernelINS1_5radix10policy_hubIiiyE10Policy1000ELNS0_9SortOrderE0EiiyiiNS1_21identity_decomposer_tEEEvPT5_SB_PT3_PKSC_PT1_PKSG_PT2_PKSK_T4_iiT6__param_10];
	mov.b32 	%r487, -1;
	shl.b32 	%r488, %r487, %r2131;
	not.b32 	%r74, %r488;
	shr.u32 	%r75, %r1, 5;
	shl.b32 	%r489, %r75, 10;
	mov.u32 	%r490, _ZZN3cub18CUB_300001_SM_10006detail10radix_sort29DeviceRadixSortOnesweepKernelINS1_5radix10policy_hubIiiyE10Policy1000ELNS0_9SortOrderE0EiiyiiNS1_21identity_decomposer_tEEEvPT5_SB_PT3_PKSC_PT1_PKSG_PT2_PKSK_T4_iiT6_E1s;
	add.s32 	%r76, %r490, %r489;
	setp.gt.s32 	%p20, %r443, 255;
	@%p20 bra 	$L__BB15_51;
	max.s32 	%r491, %r443, 224;
	sub.s32 	%r492, %r491, %r443;
	add.s32 	%r493, %r492, 31;
	shr.u32 	%r494, %r493, 5;
	add.s32 	%r77, %r494, 1;
	and.b32  	%r78, %r77, 15;
	setp.lt.u32 	%p21, %r493, 480;
	mov.u32 	%r2169, %r443;
	@%p21 bra 	$L__BB15_42;
	and.b32  	%r495, %r77, 268435440;
	neg.s32 	%r2167, %r495;
	shl.b32 	%r497, %r443, 2;
	add.s32 	%r498, %r489, %r497;
	add.s32 	%r500, %r498, %r490;
	add.s32 	%r2166, %r500, 1024;
	mov.u32 	%r2169, %r443;
$L__BB15_41:
	.pragma "nounroll";
	mov.b32 	%r501, 0;
	st.shared.u32 	[%r2166+-1024], %r501;
	st.shared.u32 	[%r2166+-896], %r501;
	st.shared.u32 	[%r2166+-768], %r501;
	st.shared.u32 	[%r2166+-640], %r501;
	st.shared.u32 	[%r2166+-512], %r501;
	st.shared.u32 	[%r2166+-384], %r501;
	st.shared.u32 	[%r2166+-256], %r501;
	st.shared.u32 	[%r2166+-128], %r501;
	st.shared.u32 	[%r2166], %r501;
	st.shared.u32 	[%r2166+128], %r501;
	st.shared.u32 	[%r2166+256], %r501;
	st.shared.u32 	[%r2166+384], %r501;
	st.shared.u32 	[%r2166+512], %r501;
	st.shared.u32 	[%r2166+640], %r501;
	st.shared.u32 	[%r2166+768], %r501;
	st.shared.u32 	[%r2166+896], %r501;
	add.s32 	%r2169, %r2169, 512;
	add.s32 	%r2167, %r2167, 16;
	add.s32 	%r2166, %r2166, 2048;
	setp.ne.s32 	%p22, %r2167, 0;
	@%p22 bra 	$L__BB15_41;
$L__BB15_42:
	setp.eq.s32 	%p23, %r78, 0;
	@%p23 bra 	$L__BB15_51;
	and.b32  	%r88, %r77, 7;
	setp.lt.u32 	%p24, %r78, 8;
	@%p24 bra 	$L__BB15_45;
	shl.b32 	%r502, %r2169, 2;
	add.s32 	%r503, %r76, %r502;
	mov.b32 	%r504, 0;
	st.shared.u32 	[%r503], %r504;
	st.shared.u32 	[%r503+128], %r504;
	st.shared.u32 	[%r503+256], %r504;
	st.shared.u32 	[%r503+384], %r504;
	st.shared.u32 	[%r503+512], %r504;
	st.shared.u32 	[%r503+640], %r504;
	st.shared.u32 	[%r503+768], %r504;
	st.shared.u32 	[%r503+896], %r504;
	add.s32 	%r2169, %r2169, 256;
$L__BB15_45:
	setp.eq.s32 	%p25, %r88, 0;
	@%p25 bra 	$L__BB15_51;
	and.b32  	%r91, %r77, 3;
	setp.lt.u32 	%p26, %r88, 4;
	@%p26 bra 	$L__BB15_48;
	shl.b32 	%r505, %r2169, 2;
	add.s32 	%r506, %r76, %r505;
	mov.b32 	%r507, 0;
	st.shared.u32 	[%r506], %r507;
	st.shared.u32 	[%r506+128], %r507;
	st.shared.u32 	[%r506+256], %r507;
	st.shared.u32 	[%r506+384], %r507;
	add.s32 	%r2169, %r2169, 128;
$L__BB15_48:
	setp.eq.s32 	%p27, %r91, 0;
	@%p27 bra 	$L__BB15_51;
	shl.b32 	%r509, %r2169, 2;
	add.s32 	%r510, %r489, %r509;
	add.s32 	%r2173, %r490, %r510;
	neg.s32 	%r2172, %r91;
$L__BB15_50:
	.pragma "nounroll";
	mov.b32 	%r512, 0;
	st.shared.u32 	[%r2173], %r512;
	add.s32 	%r2173, %r2173, 128;
	add.s32 	%r2172, %r2172, 1;
	setp.ne.s32 	%p28, %r2172, 0;
	@%p28 bra 	$L__BB15_50;
$L__BB15_51:
	ld.param.u32 	%r2094, [_ZN3cub18CUB_300001_SM_10006detail10radix_sort29DeviceRadixSortOnesweepKernelINS1_5radix10policy_hubIiiyE10Policy1000ELNS0_9SortOrderE0EiiyiiNS1_21identity_decomposer_tEEEvPT5_SB_PT3_PKSC_PT1_PKSG_PT2_PKSK_T4_iiT6__param_9];
	bar.warp.sync 	-1;
	xor.b32  	%r514, %r2165, -2147483648;
	shr.u32 	%r515, %r514, %r2094;
	and.b32  	%r100, %r515, %r74;
	shl.b32 	%r516, %r100, 2;
	add.s32 	%r517, %r76, %r516;
	atom.shared.add.u32 	%r518, [%r517], 1;
	xor.b32  	%r2227, %r2164, -2147483648;
	shr.u32 	%r520, %r2227, %r2094;
	and.b32  	%r521, %r520, %r74;
	shl.b32 	%r522, %r521, 2;
	add.s32 	%r523, %r76, %r522;
	atom.shared.add.u32 	%r524, [%r523], 1;
	xor.b32  	%r2226, %r2163, -2147483648;
	shr.u32 	%r526, %r2226, %r2094;
	and.b32  	%r527, %r526, %r74;
	shl.b32 	%r528, %r527, 2;
	add.s32 	%r529, %r76, %r528;
	atom.shared.add.u32 	%r530, [%r529], 1;
	xor.b32  	%r2225, %r2162, -2147483648;
	shr.u32 	%r532, %r2225, %r2094;
	and.b32  	%r533, %r532, %r74;
	shl.b32 	%r534, %r533, 2;
	add.s32 	%r535, %r76, %r534;
	atom.shared.add.u32 	%r536, [%r535], 1;
	xor.b32  	%r537, %r2161, -2147483648;
	shr.u32 	%r538, %r537, %r2094;
	and.b32  	%r539, %r538, %r74;
	shl.b32 	%r540, %r539, 2;
	add.s32 	%r541, %r76, %r540;
	atom.shared.add.u32 	%r542, [%r541], 1;
	xor.b32  	%r543, %r2160, -2147483648;
	shr.u32 	%r544, %r543, %r2094;
	and.b32  	%r545, %r544, %r74;
	shl.b32 	%r546, %r545, 2;
	add.s32 	%r547, %r76, %r546;
	atom.shared.add.u32 	%r548, [%r547], 1;
	xor.b32  	%r549, %r2159, -2147483648;
	shr.u32 	%r550, %r549, %r2094;
	and.b32  	%r551, %r550, %r74;
	shl.b32 	%r552, %r551, 2;
	add.s32 	%r553, %r76, %r552;
	atom.shared.add.u32 	%r554, [%r553], 1;
	xor.b32  	%r555, %r2158, -2147483648;
	shr.u32 	%r556, %r555, %r2094;
	and.b32  	%r557, %r556, %r74;
	shl.b32 	%r558, %r557, 2;
	add.s32 	%r559, %r76, %r558;
	atom.shared.add.u32 	%r560, [%r559], 1;
	xor.b32  	%r561, %r2157, -2147483648;
	shr.u32 	%r562, %r561, %r2094;
	and.b32  	%r563, %r562, %r74;
	shl.b32 	%r564, %r563, 2;
	add.s32 	%r565, %r76, %r564;
	atom.shared.add.u32 	%r566, [%r565], 1;
	xor.b32  	%r567, %r2156, -2147483648;
	shr.u32 	%r568, %r567, %r2094;
	and.b32  	%r569, %r568, %r74;
	shl.b32 	%r570, %r569, 2;
	add.s32 	%r571, %r76, %r570;
	atom.shared.add.u32 	%r572, [%r571], 1;
	xor.b32  	%r573, %r2155, -2147483648;
	shr.u32 	%r574, %r573, %r2094;
	and.b32  	%r575, %r574, %r74;
	shl.b32 	%r576, %r575, 2;
	add.s32 	%r577, %r76, %r576;
	atom.shared.add.u32 	%r578, [%r577], 1;
	xor.b32  	%r579, %r2154, -2147483648;
	shr.u32 	%r580, %r579, %r2094;
	and.b32  	%r581, %r580, %r74;
	shl.b32 	%r582, %r581, 2;
	add.s32 	%r583, %r76, %r582;
	atom.shared.add.u32 	%r584, [%r583], 1;
	xor.b32  	%r585, %r2153, -2147483648;
	shr.u32 	%r586, %r585, %r2094;
	and.b32  	%r587, %r586, %r74;
	shl.b32 	%r588, %r587, 2;
	add.s32 	%r589, %r76, %r588;
	atom.shared.add.u32 	%r590, [%r589], 1;
	xor.b32  	%r591, %r2152, -2147483648;
	shr.u32 	%r592, %r591, %r2094;
	and.b32  	%r593, %r592, %r74;
	shl.b32 	%r594, %r593, 2;
	add.s32 	%r595, %r76, %r594;
	atom.shared.add.u32 	%r596, [%r595], 1;
	xor.b32  	%r597, %r2151, -2147483648;
	shr.u32 	%r598, %r597, %r2094;
	and.b32  	%r599, %r598, %r74;
	shl.b32 	%r600, %r599, 2;
	add.s32 	%r601, %r76, %r600;
	atom.shared.add.u32 	%r602, [%r601], 1;
	xor.b32  	%r603, %r2150, -2147483648;
	shr.u32 	%r604, %r603, %r2094;
	and.b32  	%r605, %r604, %r74;
	shl.b32 	%r606, %r605, 2;
	add.s32 	%r607, %r76, %r606;
	atom.shared.add.u32 	%r608, [%r607], 1;
	xor.b32  	%r2212, %r2149, -2147483648;
	shr.u32 	%r610, %r2212, %r2094;
	and.b32  	%r611, %r610, %r74;
	shl.b32 	%r612, %r611, 2;
	add.s32 	%r613, %r76, %r612;
	atom.shared.add.u32 	%r614, [%r613], 1;
	bar.sync 	0;
	setp.gt.u32 	%p29, %r1, 255;
	shl.b32 	%r615, %r1, 2;
	add.s32 	%r101, %r490, %r615;
	mov.b32 	%r2174, 0;
	@%p29 bra 	$L__BB15_53;
	ld.shared.u32 	%r617, [%r101];
	mov.b32 	%r618, 0;
	st.shared.u32 	[%r101], %r618;
	ld.shared.u32 	%r619, [%r101+1024];
	st.shared.u32 	[%r101+1024], %r617;
	add.s32 	%r620, %r619, %r617;
	ld.shared.u32 	%r621, [%r101+2048];
	st.shared.u32 	[%r101+2048], %r620;
	add.s32 	%r622, %r621, %r620;
	ld.shared.u32 	%r623, [%r101+3072];
	st.shared.u32 	[%r101+3072], %r622;
	add.s32 	%r624, %r623, %r622;
	ld.shared.u32 	%r625, [%r101+4096];
	st.shared.u32 	[%r101+4096], %r624;
	add.s32 	%r626, %r625, %r624;
	ld.shared.u32 	%r627, [%r101+5120];
	st.shared.u32 	[%r101+5120], %r626;
	add.s32 	%r628, %r627, %r626;
	ld.shared.u32 	%r629, [%r101+6144];
	st.shared.u32 	[%r101+6144], %r628;
	add.s32 	%r630, %r629, %r628;
	ld.shared.u32 	%r631, [%r101+7168];
	st.shared.u32 	[%r101+7168], %r630;
	add.s32 	%r632, %r631, %r630;
	ld.shared.u32 	%r633, [%r101+8192];
	st.shared.u32 	[%r101+8192], %r632;
	add.s32 	%r634, %r633, %r632;
	ld.shared.u32 	%r635, [%r101+9216];
	st.shared.u32 	[%r101+9216], %r634;
	add.s32 	%r636, %r635, %r634;
	ld.shared.u32 	%r637, [%r101+10240];
	st.shared.u32 	[%r101+10240], %r636;
	add.s32 	%r638, %r637, %r636;
	ld.shared.u32 	%r639, [%r101+11264];
	st.shared.u32 	[%r101+11264], %r638;
	add.s32 	%r2174, %r639, %r638;
$L__BB15_53:
	setp.gt.u32 	%p30, %r1, 255;
	shl.b32 	%r640, %r3, 8;
	add.s32 	%r641, %r640, %r1;
	mul.wide.s32 	%rd59, %r641, 4;
	add.s64 	%rd6, %rd2, %rd59;
	@%p30 bra 	$L__BB15_55;
	or.b32  	%r642, %r2174, 1073741824;
	st.volatile.global.u32 	[%rd6], %r642;
$L__BB15_55:
	ld.param.u64 	%rd442, [_ZN3cub18CUB_300001_SM_10006detail10radix_sort29DeviceRadixSortOnesweepKernelINS1_5radix10policy_hubIiiyE10Policy1000ELNS0_9SortOrderE0EiiyiiNS1_21identity_decomposer_tEEEvPT5_SB_PT3_PKSC_PT1_PKSG_PT2_PKSK_T4_iiT6__param_7];
	xor.b32  	%r2223, %r2160, -2147483648;
	xor.b32  	%r2224, %r2161, -2147483648;
	xor.b32  	%r2222, %r2159, -2147483648;
	xor.b32  	%r2221, %r2158, -2147483648;
	xor.b32  	%r2228, %r2165, -2147483648;
	xor.b32  	%r2218, %r2155, -2147483648;
	xor.b32  	%r2220, %r2157, -2147483648;
	xor.b32  	%r2217, %r2154, -2147483648;
	xor.b32  	%r2219, %r2156, -2147483648;
	xor.b32  	%r2215, %r2152, -2147483648;
	xor.b32  	%r2216, %r2153, -2147483648;
	xor.b32  	%r2213, %r2150, -2147483648;
	xor.b32  	%r2214, %r2151, -2147483648;
	setp.lt.u32 	%p31, %r1, 256;
	setp.eq.s32 	%p32, %r2174, 6528;
	and.pred  	%p33, %p31, %p32;
	selp.u32 	%r643, 1, 0, %p33;
	{ 
	.reg .pred 	%p1; 
	.reg .pred 	%p2; 
	setp.ne.u32 	%p1, %r643, 0; 
	bar.red.or.pred 	%p2, 0, %p1; 
	selp.u32 	%r644, 1, 0, %p2; 
	}
	setp.eq.s32 	%p34, %r644, 0;
	and.b32  	%r645, %r1, 992;
	and.b32  	%r646, %r1, 31;
	mul.lo.s32 	%r647, %r645, 17;
	or.b32  	%r648, %r647, %r646;
	cvt.u64.u32 	%rd7, %r648;
	mul.lo.s32 	%r649, %r3, 6528;
	cvt.s64.s32 	%rd60, %r649;
	add.s64 	%rd61, %rd7, %rd60;
	cvta.to.global.u64 	%rd62, %rd442;
	shl.b64 	%rd63, %rd61, 2;
	add.s64 	%rd8, %rd62, %rd63;
	cvt.u64.u32 	%rd9, %r1;
	@%p34 bra 	$L__BB15_175;
	setp.gt.u32 	%p35, %r1, 255;
	shl.b32 	%r650, %r1, 3;
	mov.u32 	%r651, _ZZN3cub18CUB_300001_SM_10006detail10radix_sort29DeviceRadixSortOnesweepKernelINS1_5radix10policy_hubIiiyE10Policy1000ELNS0_9SortOrderE0EiiyiiNS1_21identity_decomposer_tEEEvPT5_SB_PT3_PKSC_PT1_PKSG_PT2_PKSK_T4_iiT6_E1s;
	add.s32 	%r652, %r651, %r650;
	add.s32 	%r121, %r652, 26112;
	@%p35 bra 	$L__BB15_64;
	ld.param.u64 	%rd436, [_ZN3cub18CUB_300001_SM_10006detail10radix_sort29DeviceRadixSortOnesweepKernelINS1_5radix10policy_hubIiiyE10Policy1000ELNS0_9SortOrderE0EiiyiiNS1_21identity_decomposer_tEEEvPT5_SB_PT3_PKSC_PT1_PKSG_PT2_PKSK_T4_iiT6__param_3];
	cvta.to.global.u64 	%rd64, %rd436;
	shl.b64 	%rd65, %rd9, 3;
	add.s64 	%rd66, %rd64, %rd65;
	ld.global.u64 	%rd67, [%rd66];
	setp.gt.u32 	%p36, %r1, %r100;
	selp.b64 	%rd68, 6528, 0, %p36;
	sub.s64 	%rd455, %rd67, %rd68;
	st.shared.u64 	[%r121], %rd455;
	setp.lt.s32 	%p37, %r3, 1;
	mov.u32 	%r2178, %r2174;
	@%p37 bra 	$L__BB15_63;
	mov.b32 	%r2176, -1;
	mov.u32 	%r2175, %r3;
	mov.u32 	%r2178, %r2174;
$L__BB15_59:
	ld.param.u64 	%rd429, [_ZN3cub18CUB_300001_SM_10006detail10radix_sort29DeviceRadixSortOnesweepKernelINS1_5radix10policy_hubIiiyE10Policy1000ELNS0_9SortOrderE0EiiyiiNS1_21identity_decomposer_tEEEvPT5_SB_PT3_PKSC_PT1_PKSG_PT2_PKSK_T4_iiT6__param_0];
	add.s32 	%r125, %r2175, -1;
	shl.b32 	%r654, %r125, 8;
	add.s32 	%r655, %r654, %r1;
	cvta.to.global.u64 	%rd69, %rd429;
	mul.wide.s32 	%rd70, %r655, 4;
	add.s64 	%rd11, %rd69, %rd70;
$L__BB15_60:
	membar.cta;
	ld.volatile.global.u32 	%r126, [%rd11];
	setp.eq.s32 	%p38, %r126, 0;
	@%p38 bra 	$L__BB15_60;
	and.b32  	%r656, %r126, 1073741823;
	add.s32 	%r2178, %r656, %r2178;
	setp.gt.s32 	%p39, %r126, -1;
	vote.sync.ballot.b32 	%r2176, %p39, %r2176;
	setp.gt.u32 	%p41, %r2175, 1;
	and.pred  	%p42, %p39, %p41;
	mov.u32 	%r2175, %r125;
	@%p42 bra 	$L__BB15_59;
	ld.shared.u64 	%rd455, [%r121];
$L__BB15_63:
	or.b32  	%r657, %r2178, -2147483648;
	st.volatile.global.u32 	[%rd6], %r657;
	sub.s32 	%r658, %r2178, %r2174;
	cvt.s64.s32 	%rd71, %r658;
	add.s64 	%rd72, %rd455, %rd71;
	st.shared.u64 	[%r121], %rd72;
$L__BB15_64:
	ld.param.u32 	%r2080, [_ZN3cub18CUB_300001_SM_10006detail10radix_sort29DeviceRadixSortOnesweepKernelINS1_5radix10policy_hubIiiyE10Policy1000ELNS0_9SortOrderE0EiiyiiNS1_21identity_decomposer_tEEEvPT5_SB_PT3_PKSC_PT1_PKSG_PT2_PKSK_T4_iiT6__param_8];
	ld.param.u64 	%rd432, [_ZN3cub18CUB_300001_SM_10006detail10radix_sort29DeviceRadixSortOnesweepKernelINS1_5radix10policy_hubIiiyE10Policy1000ELNS0_9SortOrderE0EiiyiiNS1_21identity_decomposer_tEEEvPT5_SB_PT3_PKSC_PT1_PKSG_PT2_PKSK_T4_iiT6__param_2];
	setp.gt.u32 	%p43, %r1, 255;
	setp.lt.s32 	%p44, %r4, %r2080;
	setp.eq.s64 	%p45, %rd432, 0;
	or.pred  	%p46, %p45, %p44;
	or.pred  	%p47, %p43, %p46;
	@%p47 bra 	$L__BB15_66;
	ld.param.u64 	%rd433, [_ZN3cub18CUB_300001_SM_10006detail10radix_sort29DeviceRadixSortOnesweepKernelINS1_5radix10policy_hubIiiyE10Policy1000ELNS0_9SortOrderE0EiiyiiNS1_21identity_decomposer_tEEEvPT5_SB_PT3_PKSC_PT1_PKSG_PT2_PKSK_T4_iiT6__param_2];
	ld.shared.u64 	%rd73, [%r121];
	setp.gt.u32 	%p48, %r1, %r100;
	selp.b64 	%rd74, 6528, 0, %p48;
	cvt.s64.s32 	%rd75, %r2174;
	add.s64 	%rd76, %rd74, %rd75;
	add.s64 	%rd77, %rd76, %rd73;
	cvta.to.global.u64 	%rd78, %rd433;
	shl.b64 	%rd79, %rd9, 3;
	add.s64 	%rd80, %rd78, %rd79;
	st.global.u64 	[%rd80], %rd77;
$L__BB15_66:
	ld.param.u32 	%r2081, [_ZN3cub18CUB_300001_SM_10006detail10radix_sort29DeviceRadixSortOnesweepKernelINS1_5radix10policy_hubIiiyE10Policy1000ELNS0_9SortOrderE0EiiyiiNS1_21identity_decomposer_tEEEvPT5_SB_PT3_PKSC_PT1_PKSG_PT2_PKSK_T4_iiT6__param_8];
	setp.gt.s32 	%p49, %r4, %r2081;
	bar.sync 	0;
	shl.b32 	%r659, %r100, 3;
	add.s32 	%r661, %r651, %r659;
	ld.shared.u64 	%rd14, [%r661+26112];
	@%p49 bra 	$L__BB15_68;
	add.s64 	%rd81, %rd14, %rd7;
	shl.b64 	%rd82, %rd81, 2;
	add.s64 	%rd83, %rd1, %rd82;
	st.global.u32 	[%rd83], %r2165;
	st.global.u32 	[%rd83+128], %r2164;
	st.global.u32 	[%rd83+256], %r2163;
	st.global.u32 	[%rd83+384], %r2162;
	st.global.u32 	[%rd83+512], %r2161;
	st.global.u32 	[%rd83+640], %r2160;
	st.global.u32 	[%rd83+768], %r2159;
	st.global.u32 	[%rd83+896], %r2158;
	st.global.u32 	[%rd83+1024], %r2157;
	st.global.u32 	[%rd83+1152], %r2156;
	st.global.u32 	[%rd83+1280], %r2155;
	st.global.u32 	[%rd83+1408], %r2154;
	st.global.u32 	[%rd83+1536], %r2153;
	st.global.u32 	[%rd83+1664], %r2152;
	st.global.u32 	[%rd83+1792], %r2151;
	st.global.u32 	[%rd83+1920], %r2150;
	st.global.u32 	[%rd83+2048], %r2149;
	bra.uni 	$L__BB15_102;
$L__BB15_68:
	ld.param.u32 	%r2082, [_ZN3cub18CUB_300001_SM_10006detail10radix_sort29DeviceRadixSortOnesweepKernelINS1_5radix10policy_hubIiiyE10Policy1000ELNS0_9SortOrderE0EiiyiiNS1_21identity_decomposer_tEEEvPT5_SB_PT3_PKSC_PT1_PKSG_PT2_PKSK_T4_iiT6__param_8];
	cvt.u32.u64 	%r662, %rd7;
	mad.lo.s32 	%r130, %r3, -6528, %r2082;
	setp.ge.s32 	%p50, %r662, %r130;
	add.s64 	%rd84, %rd14, %rd7;
	shl.b64 	%rd85, %rd84, 2;
	add.s64 	%rd15, %rd1, %rd85;
	@%p50 bra 	$L__BB15_70;
	st.global.u32 	[%rd15], %r2165;
$L__BB15_70:
	add.s32 	%r664, %r662, 32;
	setp.ge.s32 	%p51, %r664, %r130;
	@%p51 bra 	$L__BB15_72;
	st.global.u32 	[%rd15+128], %r2164;
$L__BB15_72:
	add.s32 	%r666, %r662, 64;
	setp.ge.s32 	%p52, %r666, %r130;
	@%p52 bra 	$L__BB15_74;
	st.global.u32 	[%rd15+256], %r2163;
$L__BB15_74:
	add.s32 	%r668, %r662, 96;
	setp.ge.s32 	%p53, %r668, %r130;
	@%p53 bra 	$L__BB15_76;
	st.global.u32 	[%rd15+384], %r2162;
$L__BB15_76:
	add.s32 	%r670, %r662, 128;
	setp.ge.s32 	%p54, %r670, %r130;
	@%p54 bra 	$L__BB15_78;
	st.global.u32 	[%rd15+512], %r2161;
$L__BB15_78:
	add.s32 	%r672, %r662, 160;
	setp.ge.s32 	%p55, %r672, %r130;
	@%p55 bra 	$L__BB15_80;
	st.global.u32 	[%rd15+640], %r2160;
$L__BB15_80:
	add.s32 	%r674, %r662, 192;
	setp.ge.s32 	%p56, %r674, %r130;
	@%p56 bra 	$L__BB15_82;
	st.global.u32 	[%rd15+768], %r2159;
$L__BB15_82:
	add.s32 	%r676, %r662, 224;
	setp.ge.s32 	%p57, %r676, %r130;
	@%p57 bra 	$L__BB15_84;
	st.global.u32 	[%rd15+896], %r2158;
$L__BB15_84:
	add.s32 	%r678, %r662, 256;
	setp.ge.s32 	%p58, %r678, %r130;
	@%p58 bra 	$L__BB15_86;
	st.global.u32 	[%rd15+1024], %r2157;
$L__BB15_86:
	add.s32 	%r680, %r662, 288;
	setp.ge.s32 	%p59, %r680, %r130;
	@%p59 bra 	$L__BB15_88;
	st.global.u32 	[%rd15+1152], %r2156;
$L__BB15_88:
	add.s32 	%r682, %r662, 320;
	setp.ge.s32 	%p60, %r682, %r130;
	@%p60 bra 	$L__BB15_90;
	st.global.u32 	[%rd15+1280], %r2155;
$L__BB15_90:
	add.s32 	%r684, %r662, 352;
	setp.ge.s32 	%p61, %r684, %r130;
	@%p61 bra 	$L__BB15_92;
	st.global.u32 	[%rd15+1408], %r2154;
$L__BB15_92:
	add.s32 	%r686, %r662, 384;
	setp.ge.s32 	%p62, %r686, %r130;
	@%p62 bra 	$L__BB15_94;
	st.global.u32 	[%rd15+1536], %r2153;
$L__BB15_94:
	add.s32 	%r688, %r662, 416;
	setp.ge.s32 	%p63, %r688, %r130;
	@%p63 bra 	$L__BB15_96;
	st.global.u32 	[%rd15+1664], %r2152;
$L__BB15_96:
	add.s32 	%r690, %r662, 448;
	setp.ge.s32 	%p64, %r690, %r130;
	@%p64 bra 	$L__BB15_98;
	st.global.u32 	[%rd15+1792], %r2151;
$L__BB15_98:
	add.s32 	%r692, %r662, 480;
	setp.ge.s32 	%p65, %r692, %r130;
	@%p65 bra 	$L__BB15_100;
	st.global.u32 	[%rd15+1920], %r2150;
$L__BB15_100:
	add.s32 	%r694, %r662, 512;
	setp.ge.s32 	%p66, %r694, %r130;
	@%p66 bra 	$L__BB15_102;
	st.global.u32 	[%rd15+2048], %r2149;
$L__BB15_102:
	ld.param.u32 	%r2083, [_ZN3cub18CUB_300001_SM_10006detail10radix_sort29DeviceRadixSortOnesweepKernelINS1_5radix10policy_hubIiiyE10Policy1000ELNS0_9SortOrderE0EiiyiiNS1_21identity_decomposer_tEEEvPT5_SB_PT3_PKSC_PT1_PKSG_PT2_PKSK_T4_iiT6__param_8];
	setp.gt.s32 	%p67, %r4, %r2083;
	@%p67 bra 	$L__BB15_104;
	ld.global.u32 	%r2211, [%rd8];
	ld.global.u32 	%r2210, [%rd8+128];
	ld.global.u32 	%r2209, [%rd8+256];
	ld.global.u32 	%r2208, [%rd8+384];
	ld.global.u32 	%r2207, [%rd8+512];
	ld.global.u32 	%r2206, [%rd8+640];
	ld.global.u32 	%r2205, [%rd8+768];
	ld.global.u32 	%r2204, [%rd8+896];
	ld.global.u32 	%r2203, [%rd8+1024];
	ld.global.u32 	%r2202, [%rd8+1152];
	ld.global.u32 	%r2201, [%rd8+1280];
	ld.global.u32 	%r2200, [%rd8+1408];
	ld.global.u32 	%r2199, [%rd8+1536];
	ld.global.u32 	%r2198, [%rd8+1664];
	ld.global.u32 	%r2197, [%rd8+1792];
	ld.global.u32 	%r2196, [%rd8+1920];
	ld.global.u32 	%r2195, [%rd8+2048];
	bra.uni 	$L__BB15_138;
$L__BB15_104:
	ld.param.u32 	%r2084, [_ZN3cub18CUB_300001_SM_10006detail10radix_sort29DeviceRadixSortOnesweepKernelINS1_5radix10policy_hubIiiyE10Policy1000ELNS0_9SortOrderE0EiiyiiNS1_21identity_decomposer_tEEEvPT5_SB_PT3_PKSC_PT1_PKSG_PT2_PKSK_T4_iiT6__param_8];
	cvt.u32.u64 	%r696, %rd7;
	sub.s32 	%r148, %r2084, %r649;
	setp.ge.s32 	%p68, %r696, %r148;
	@%p68 bra 	$L__BB15_106;
	ld.global.u32 	%r2211, [%rd8];
$L__BB15_106:
	add.s32 	%r700, %r696, 32;
	setp.ge.s32 	%p69, %r700, %r148;
	@%p69 bra 	$L__BB15_108;
	ld.global.u32 	%r2210, [%rd8+128];
$L__BB15_108:
	add.s32 	%r703, %r696, 64;
	setp.ge.s32 	%p70, %r703, %r148;
	@%p70 bra 	$L__BB15_110;
	ld.global.u32 	%r2209, [%rd8+256];
$L__BB15_110:
	add.s32 	%r706, %r696, 96;
	setp.ge.s32 	%p71, %r706, %r148;
	@%p71 bra 	$L__BB15_112;
	ld.global.u32 	%r2208, [%rd8+384];
$L__BB15_112:
	add.s32 	%r709, %r696, 128;
	setp.ge.s32 	%p72, %r709, %r148;
	@%p72 bra 	$L__BB15_114;
	ld.global.u32 	%r2207, [%rd8+512];
$L__BB15_114:
	add.s32 	%r712, %r696, 160;
	setp.ge.s32 	%p73, %r712, %r148;
	@%p73 bra 	$L__BB15_116;
	ld.global.u32 	%r2206, [%rd8+640];
$L__BB15_116:
	add.s32 	%r715, %r696, 192;
	setp.ge.s32 	%p74, %r715, %r148;
	@%p74 bra 	$L__BB15_118;
	ld.global.u32 	%r2205, [%rd8+768];
$L__BB15_118:
	add.s32 	%r718, %r696, 224;
	setp.ge.s32 	%p75, %r718, %r148;
	@%p75 bra 	$L__BB15_120;
	ld.global.u32 	%r2204, [%rd8+896];
$L__BB15_120:
	add.s32 	%r721, %r696, 256;
	setp.ge.s32 	%p76, %r721, %r148;
	@%p76 bra 	$L__BB15_122;
	ld.global.u32 	%r2203, [%rd8+1024];
$L__BB15_122:
	add.s32 	%r724, %r696, 288;
	setp.ge.s32 	%p77, %r724, %r148;
	@%p77 bra 	$L__BB15_124;
	ld.global.u32 	%r2202, [%rd8+1152];
$L__BB15_124:
	add.s32 	%r727, %r696, 320;
	setp.ge.s32 	%p78, %r727, %r148;
	@%p78 bra 	$L__BB15_126;
	ld.global.u32 	%r2201, [%rd8+1280];
$L__BB15_126:
	add.s32 	%r730, %r696, 352;
	setp.ge.s32 	%p79, %r730, %r148;
	@%p79 bra 	$L__BB15_128;
	ld.global.u32 	%r2200, [%rd8+1408];
$L__BB15_128:
	add.s32 	%r733, %r696, 384;
	setp.ge.s32 	%p80, %r733, %r148;
	@%p80 bra 	$L__BB15_130;
	ld.global.u32 	%r2199, [%rd8+1536];
$L__BB15_130:
	add.s32 	%r736, %r696, 416;
	setp.ge.s32 	%p81, %r736, %r148;
	@%p81 bra 	$L__BB15_132;
	ld.global.u32 	%r2198, [%rd8+1664];
$L__BB15_132:
	add.s32 	%r739, %r696, 448;
	setp.ge.s32 	%p82, %r739, %r148;
	@%p82 bra 	$L__BB15_134;
	ld.global.u32 	%r2197, [%rd8+1792];
$L__BB15_134:
	add.s32 	%r742, %r696, 480;
	setp.ge.s32 	%p83, %r742, %r148;
	@%p83 bra 	$L__BB15_136;
	ld.global.u32 	%r2196, [%rd8+1920];
$L__BB15_136:
	add.s32 	%r745, %r696, 512;
	setp.ge.s32 	%p84, %r745, %r148;
	@%p84 bra 	$L__BB15_138;
	ld.global.u32 	%r2195, [%rd8+2048];
$L__BB15_138:
	ld.param.u32 	%r2085, [_ZN3cub18CUB_300001_SM_10006detail10radix_sort29DeviceRadixSortOnesweepKernelINS1_5radix10policy_hubIiiyE10Policy1000ELNS0_9SortOrderE0EiiyiiNS1_21identity_decomposer_tEEEvPT5_SB_PT3_PKSC_PT1_PKSG_PT2_PKSK_T4_iiT6__param_8];
	mad.lo.s32 	%r746, %r3, 6528, 6528;
	setp.gt.s32 	%p85, %r746, %r2085;
	@%p85 bra 	$L__BB15_140;
	ld.param.u64 	%rd439, [_ZN3cub18CUB_300001_SM_10006detail10radix_sort29DeviceRadixSortOnesweepKernelINS1_5radix10policy_hubIiiyE10Policy1000ELNS0_9SortOrderE0EiiyiiNS1_21identity_decomposer_tEEEvPT5_SB_PT3_PKSC_PT1_PKSG_PT2_PKSK_T4_iiT6__param_6];
	add.s64 	%rd86, %rd14, %rd7;
	cvta.to.global.u64 	%rd87, %rd439;
	shl.b64 	%rd88, %rd86, 2;
	add.s64 	%rd89, %rd87, %rd88;
	st.global.u32 	[%rd89], %r2211;
	st.global.u32 	[%rd89+128], %r2210;
	st.global.u32 	[%rd89+256], %r2209;
	st.global.u32 	[%rd89+384], %r2208;
	st.global.u32 	[%rd89+512], %r2207;
	st.global.u32 	[%rd89+640], %r2206;
	st.global.u32 	[%rd89+768], %r2205;
	st.global.u32 	[%rd89+896], %r2204;
	st.global.u32 	[%rd89+1024], %r2203;
	st.global.u32 	[%rd89+1152], %r2202;
	st.global.u32 	[%rd89+1280], %r2201;
	st.global.u32 	[%rd89+1408], %r2200;
	st.global.u32 	[%rd89+1536], %r2199;
	st.global.u32 	[%rd89+1664], %r2198;
	st.global.u32 	[%rd89+1792], %r2197;
	st.global.u32 	[%rd89+1920], %r2196;
	st.global.u32 	[%rd89+2048], %r2195;
	bra.uni 	$L__BB15_174;
$L__BB15_140:
	ld.param.u32 	%r2086, [_ZN3cub18CUB_300001_SM_10006detail10radix_sort29DeviceRadixSortOnesweepKernelINS1_5radix10policy_hubIiiyE10Policy1000ELNS0_9SortOrderE0EiiyiiNS1_21identity_decomposer_tEEEvPT5_SB_PT3_PKSC_PT1_PKSG_PT2_PKSK_T4_iiT6__param_8];
	ld.param.u64 	%rd440, [_ZN3cub18CUB_300001_SM_10006detail10radix_sort29DeviceRadixSortOnesweepKernelINS1_5radix10policy_hubIiiyE10Policy1000ELNS0_9SortOrderE0EiiyiiNS1_21identity_decomposer_tEEEvPT5_SB_PT3_PKSC_PT1_PKSG_PT2_PKSK_T4_iiT6__param_6];
	cvt.u32.u64 	%r747, %rd7;
	mad.lo.s32 	%r199, %r3, -6528, %r2086;
	setp.ge.s32 	%p86, %r747, %r199;
	add.s64 	%rd90, %rd14, %rd7;
	cvta.to.global.u64 	%rd91, %rd440;
	shl.b64 	%rd92, %rd90, 2;
	add.s64 	%rd16, %rd91, %rd92;
	@%p86 bra 	$L__BB15_142;
	st.global.u32 	[%rd16], %r2211;
$L__BB15_142:
	add.s32 	%r749, %r747, 32;
	setp.ge.s32 	%p87, %r749, %r199;
	@%p87 bra 	$L__BB15_144;
	st.global.u32 	[%rd16+128], %r2210;
$L__BB15_144:
	add.s32 	%r751, %r747, 64;
	setp.ge.s32 	%p88, %r751, %r199;
	@%p88 bra 	$L__BB15_146;
	st.global.u32 	[%rd16+256], %r2209;
$L__BB15_146:
	add.s32 	%r753, %r747, 96;
	setp.ge.s32 	%p89, %r753, %r199;
	@%p89 bra 	$L__BB15_148;
	st.global.u32 	[%rd16+384], %r2208;
$L__BB15_148:
	add.s32 	%r755, %r747, 128;
	setp.ge.s32 	%p90, %r755, %r199;
	@%p90 bra 	$L__BB15_150;
	st.global.u32 	[%rd16+512], %r2207;
$L__BB15_150:
	add.s32 	%r757, %r747, 160;
	setp.ge.s32 	%p91, %r757, %r199;
	@%p91 bra 	$L__BB15_152;
	st.global.u32 	[%rd16+640], %r2206;
$L__BB15_152:
	add.s32 	%r759, %r747, 192;
	setp.ge.s32 	%p92, %r759, %r199;
	@%p92 bra 	$L__BB15_154;
	st.global.u32 	[%rd16+768], %r2205;
$L__BB15_154:
	add.s32 	%r761, %r747, 224;
	setp.ge.s32 	%p93, %r761, %r199;
	@%p93 bra 	$L__BB15_156;
	st.global.u32 	[%rd16+896], %r2204;
$L__BB15_156:
	add.s32 	%r763, %r747, 256;
	setp.ge.s32 	%p94, %r763, %r199;
	@%p94 bra 	$L__BB15_158;
	st.global.u32 	[%rd16+1024], %r2203;
$L__BB15_158:
	add.s32 	%r765, %r747, 288;
	setp.ge.s32 	%p95, %r765, %r199;
	@%p95 bra 	$L__BB15_160;
	st.global.u32 	[%rd16+1152], %r2202;
$L__BB15_160:
	add.s32 	%r767, %r747, 320;
	setp.ge.s32 	%p96, %r767, %r199;
	@%p96 bra 	$L__BB15_162;
	st.global.u32 	[%rd16+1280], %r2201;
$L__BB15_162:
	add.s32 	%r769, %r747, 352;
	setp.ge.s32 	%p97, %r769, %r199;
	@%p97 bra 	$L__BB15_164;
	st.global.u32 	[%rd16+1408], %r2200;
$L__BB15_164:
	add.s32 	%r771, %r747, 384;
	setp.ge.s32 	%p98, %r771, %r199;
	@%p98 bra 	$L__BB15_166;
	st.global.u32 	[%rd16+1536], %r2199;
$L__BB15_166:
	add.s32 	%r773, %r747, 416;
	setp.ge.s32 	%p99, %r773, %r199;
	@%p99 bra 	$L__BB15_168;
	st.global.u32 	[%rd16+1664], %r2198;
$L__BB15_168:
	add.s32 	%r775, %r747, 448;
	setp.ge.s32 	%p100, %r775, %r199;
	@%p100 bra 	$L__BB15_170;
	st.global.u32 	[%rd16+1792], %r2197;
$L__BB15_170:
	add.s32 	%r777, %r747, 480;
	setp.ge.s32 	%p101, %r777, %r199;
	@%p101 bra 	$L__BB15_172;
	st.global.u32 	[%rd16+1920], %r2196;
$L__BB15_172:
	add.s32 	%r779, %r747, 512;
	setp.ge.s32 	%p102, %r779, %r199;
	@%p102 bra 	$L__BB15_174;
	st.global.u32 	[%rd16+2048], %r2195;
$L__BB15_174:
	// begin inline asm
	exit;
	// end inline asm
	mov.u32 	%r2212, %r2149;
	mov.u32 	%r2213, %r2150;
	mov.u32 	%r2214, %r2151;
	mov.u32 	%r2215, %r2152;
	mov.u32 	%r2216, %r2153;
	mov.u32 	%r2217, %r2154;
	mov.u32 	%r2218, %r2155;
	mov.u32 	%r2219, %r2156;
	mov.u32 	%r2220, %r2157;
	mov.u32 	%r2221, %r2158;
	mov.u32 	%r2222, %r2159;
	mov.u32 	%r2223, %r2160;
	mov.u32 	%r2224, %r2161;
	mov.u32 	%r2225, %r2162;
	mov.u32 	%r2226, %r2163;
	mov.u32 	%r2227, %r2164;
	mov.u32 	%r2228, %r2165;
$L__BB15_175:
	mul.hi.u32 	%r780, %r1, 357913942;
	add.s32 	%r781, %r780, %r1;
	shl.b32 	%r782, %r781, 2;
	mov.u32 	%r783, _ZZN3cub18CUB_300001_SM_10006detail10radix_sort29DeviceRadixSortOnesweepKernelINS1_5radix10policy_hubIiiyE10Policy1000ELNS0_9SortOrderE0EiiyiiNS1_21identity_decomposer_tEEEvPT5_SB_PT3_PKSC_PT1_PKSG_PT2_PKSK_T4_iiT6_E1s;
	add.s32 	%r784, %r783, %r782;
	add.s32 	%r217, %r784, 13328;
	st.shared.u32 	[%r784+13328], %r2174;
	bar.sync 	0;
	setp.gt.u32 	%p103, %r1, 31;
	@%p103 bra 	$L__BB15_177;
	mad.lo.s32 	%r816, %r1, 52, %r783;
	ld.shared.u32 	%r817, [%r816+13328];
	ld.shared.u32 	%r818, [%r816+13332];
	ld.shared.u32 	%r819, [%r816+13336];
	ld.shared.u32 	%r820, [%r816+13340];
	ld.shared.u32 	%r821, [%r816+13344];
	ld.shared.u32 	%r822, [%r816+13348];
	ld.shared.u32 	%r823, [%r816+13352];
	ld.shared.u32 	%r824, [%r816+13356];
	ld.shared.u32 	%r825, [%r816+13360];
	ld.shared.u32 	%r826, [%r816+13364];
	ld.shared.u32 	%r827, [%r816+13368];
	ld.shared.u32 	%r828, [%r816+13372];
	add.s32 	%r829, %r818, %r817;
	add.s32 	%r830, %r829, %r819;
	add.s32 	%r831, %r830, %r820;
	add.s32 	%r832, %r831, %r821;
	add.s32 	%r833, %r832, %r822;
	add.s32 	%r834, %r833, %r823;
	add.s32 	%r835, %r834, %r824;
	add.s32 	%r836, %r835, %r825;
	add.s32 	%r837, %r836, %r826;
	add.s32 	%r838, %r837, %r827;
	add.s32 	%r789, %r838, %r828;
	mov.b32 	%r787, 1;
	mov.b32 	%r812, 0;
	mov.b32 	%r814, -1;
	// begin inline asm
	{  .reg .s32 r0;  .reg .pred p;  shfl.sync.up.b32 r0|p, %r789, %r787, %r812, %r814;  @p add.s32 r0, r0, %r789;  mov.s32 %r785, r0;}
	// end inline asm
	mov.b32 	%r793, 2;
	// begin inline asm
	{  .reg .s32 r0;  .reg .pred p;  shfl.sync.up.b32 r0|p, %r785, %r793, %r812, %r814;  @p add.s32 r0, r0, %r785;  mov.s32 %r791, r0;}
	// end inline asm
	mov.b32 	%r799, 4;
	// begin inline asm
	{  .reg .s32 r0;  .reg .pred p;  shfl.sync.up.b32 r0|p, %r791, %r799, %r812, %r814;  @p add.s32 r0, r0, %r791;  mov.s32 %r797, r0;}
	// end inline asm
	mov.b32 	%r805, 8;
	// begin inline asm
	{  .reg .s32 r0;  .reg .pred p;  shfl.sync.up.b32 r0|p, %r797, %r805, %r812, %r814;  @p add.s32 r0, r0, %r797;  mov.s32 %r803, r0;}
	// end inline asm
	mov.b32 	%r811, 16;
	// begin inline asm
	{  .reg .s32 r0;  .reg .pred p;  shfl.sync.up.b32 r0|p, %r803, %r811, %r812, %r814;  @p add.s32 r0, r0, %r803;  mov.s32 %r809, r0;}
	// end inline asm
	sub.s32 	%r839, %r809, %r789;
	add.s32 	%r840, %r817, %r839;
	add.s32 	%r841, %r818, %r840;
	add.s32 	%r842, %r819, %r841;
	add.s32 	%r843, %r820, %r842;
	add.s32 	%r844, %r821, %r843;
	add.s32 	%r845, %r822, %r844;
	add.s32 	%r846, %r823, %r845;
	add.s32 	%r847, %r824, %r846;
	add.s32 	%r848, %r825, %r847;
	add.s32 	%r849, %r826, %r848;
	add.s32 	%r850, %r827, %r849;
	st.shared.u32 	[%r816+13328], %r839;
	st.shared.u32 	[%r816+13332], %r840;
	st.shared.u32 	[%r816+13336], %r841;
	st.shared.u32 	[%r816+13340], %r842;
	st.shared.u32 	[%r816+13344], %r843;
	st.shared.u32 	[%r816+13348], %r844;
	st.shared.u32 	[%r816+13352], %r845;
	st.shared.u32 	[%r816+13356], %r846;
	st.shared.u32 	[%r816+13360], %r847;
	st.shared.u32 	[%r816+13364], %r848;
	st.shared.u32 	[%r816+13368], %r849;
	st.shared.u32 	[%r816+13372], %r850;
$L__BB15_177:
	setp.gt.u32 	%p104, %r1, 255;
	bar.sync 	0;
	ld.shared.u32 	%r218, [%r217];
	@%p104 bra 	$L__BB15_179;
	shl.b32 	%r851, %r1, 2;
	add.s32 	%r853, %r783, %r851;
	ld.shared.u32 	%r854, [%r853];
	add.s32 	%r855, %r854, %r218;
	st.shared.u32 	[%r853], %r855;
	ld.shared.u32 	%r856, [%r853+1024];
	add.s32 	%r857, %r856, %r218;
	st.shared.u32 	[%r853+1024], %r857;
	ld.shared.u32 	%r858, [%r853+2048];
	add.s32 	%r859, %r858, %r218;
	st.shared.u32 	[%r853+2048], %r859;
	ld.shared.u32 	%r860, [%r853+3072];
	add.s32 	%r861, %r860, %r218;
	st.shared.u32 	[%r853+3072], %r861;
	ld.shared.u32 	%r862, [%r853+4096];
	add.s32 	%r863, %r862, %r218;
	st.shared.u32 	[%r853+4096], %r863;
	ld.shared.u32 	%r864, [%r853+5120];
	add.s32 	%r865, %r864, %r218;
	st.shared.u32 	[%r853+5120], %r865;
	ld.shared.u32 	%r866, [%r853+6144];
	add.s32 	%r867, %r866, %r218;
	st.shared.u32 	[%r853+6144], %r867;
	ld.shared.u32 	%r868, [%r853+7168];
	add.s32 	%r869, %r868, %r218;
	st.shared.u32 	[%r853+7168], %r869;
	ld.shared.u32 	%r870, [%r853+8192];
	add.s32 	%r871, %r870, %r218;
	st.shared.u32 	[%r853+8192], %r871;
	ld.shared.u32 	%r872, [%r853+9216];
	add.s32 	%r873, %r872, %r218;
	st.shared.u32 	[%r853+9216], %r873;
	ld.shared.u32 	%r874, [%r853+10240];
	add.s32 	%r875, %r874, %r218;
	st.shared.u32 	[%r853+10240], %r875;
	ld.shared.u32 	%r876, [%r853+11264];
	add.s32 	%r877, %r876, %r218;
	st.shared.u32 	[%r853+11264], %r877;
$L__BB15_179:
	ld.param.u32 	%r2132, [_ZN3cub18CUB_300001_SM_10006detail10radix_sort29DeviceRadixSortOnesweepKernelINS1_5radix10policy_hubIiiyE10Policy1000ELNS0_9SortOrderE0EiiyiiNS1_21identity_decomposer_tEEEvPT5_SB_PT3_PKSC_PT1_PKSG_PT2_PKSK_T4_iiT6__param_10];
	ld.param.u32 	%r2095, [_ZN3cub18CUB_300001_SM_10006detail10radix_sort29DeviceRadixSortOnesweepKernelINS1_5radix10policy_hubIiiyE10Policy1000ELNS0_9SortOrderE0EiiyiiNS1_21identity_decomposer_tEEEvPT5_SB_PT3_PKSC_PT1_PKSG_PT2_PKSK_T4_iiT6__param_9];
	shl.b32 	%r904, %r1, 5;
	and.b32  	%r905, %r904, 31744;
	add.s32 	%r219, %r783, %r905;
	bar.sync 	0;
	// begin inline asm
	mov.u32 %r878, %lanemask_le;
	// end inline asm
	shr.u32 	%r907, %r2228, %r2095;
	mov.b32 	%r908, -1;
	shl.b32 	%r909, %r908, %r2132;
	not.b32 	%r221, %r909;
	and.b32  	%r901, %r907, %r221;
	mov.b32 	%r881, 1;
	// begin inline asm
	{
    .reg .pred p;
    and.b32 %r879, %r901, %r881;    setp.ne.u32 p, %r879, 0;
    vote.ballot.sync.b32 %r879, p, 0xffffffff;
    @!p not.b32 %r879, %r879;
}

	// end inline asm
	mov.b32 	%r884, 2;
	// begin inline asm
	{
    .reg .pred p;
    and.b32 %r882, %r901, %r884;    setp.ne.u32 p, %r882, 0;
    vote.ballot.sync.b32 %r882, p, 0xffffffff;
    @!p not.b32 %r882, %r882;
}

	// end inline asm
	and.b32  	%r910, %r882, %r879;
	mov.b32 	%r887, 4;
	// begin inline asm
	{
    .reg .pred p;
    and.b32 %r885, %r901, %r887;    setp.ne.u32 p, %r885, 0;
    vote.ballot.sync.b32 %r885, p, 0xffffffff;
    @!p not.b32 %r885, %r885;
}

	// end inline asm
	and.b32  	%r911, %r885, %r910;
	mov.b32 	%r890, 8;
	// begin inline asm
	{
    .reg .pred p;
    and.b32 %r888, %r901, %r890;    setp.ne.u32 p, %r888, 0;
    vote.ballot.sync.b32 %r888, p, 0xffffffff;
    @!p not.b32 %r888, %r888;
}

	// end inline asm
	and.b32  	%r912, %r888, %r911;
	mov.b32 	%r893, 16;
	// begin inline asm
	{
    .reg .pred p;
    and.b32 %r891, %r901, %r893;    setp.ne.u32 p, %r891, 0;
    vote.ballot.sync.b32 %r891, p, 0xffffffff;
    @!p not.b32 %r891, %r891;
}

	// end inline asm
	and.b32  	%r913, %r891, %r912;
	mov.b32 	%r896, 32;
	// begin inline asm
	{
    .reg .pred p;
    and.b32 %r894, %r901, %r896;    setp.ne.u32 p, %r894, 0;
    vote.ballot.sync.b32 %r894, p, 0xffffffff;
    @!p not.b32 %r894, %r894;
}

	// end inline asm
	and.b32  	%r914, %r894, %r913;
	mov.b32 	%r899, 64;
	// begin inline asm
	{
    .reg .pred p;
    and.b32 %r897, %r901, %r899;    setp.ne.u32 p, %r897, 0;
    vote.ballot.sync.b32 %r897, p, 0xffffffff;
    @!p not.b32 %r897, %r897;
}

	// end inline asm
	and.b32  	%r915, %r897, %r914;
	mov.b32 	%r902, 128;
	// begin inline asm
	{
    .reg .pred p;
    and.b32 %r900, %r901, %r902;    setp.ne.u32 p, %r900, 0;
    vote.ballot.sync.b32 %r900, p, 0xffffffff;
    @!p not.b32 %r900, %r900;
}

	// end inline asm
	and.b32  	%r916, %r900, %r915;
	clz.b32 	%r917, %r916;
	sub.s32 	%r223, 31, %r917;
	and.b32  	%r918, %r878, %r916;
	popc.b32 	%r224, %r918;
	setp.ne.s32 	%p105, %r443, %r223;
	mov.b32 	%r2229, 0;
	@%p105 bra 	$L__BB15_181;
	shl.b32 	%r919, %r901, 2;
	add.s32 	%r920, %r219, %r919;
	atom.shared.add.u32 	%r2229, [%r920], %r224;
$L__BB15_181:
	ld.param.u32 	%r2096, [_ZN3cub18CUB_300001_SM_10006detail10radix_sort29DeviceRadixSortOnesweepKernelINS1_5radix10policy_hubIiiyE10Policy1000ELNS0_9SortOrderE0EiiyiiNS1_21identity_decomposer_tEEEvPT5_SB_PT3_PKSC_PT1_PKSG_PT2_PKSK_T4_iiT6__param_9];
	shfl.sync.idx.b32	%r946|%p106, %r2229, %r223, 31, -1;
	add.s32 	%r227, %r224, %r946;
	shr.u32 	%r947, %r2227, %r2096;
	and.b32  	%r943, %r947, %r221;
	mov.b32 	%r923, 1;
	// begin inline asm
	{
    .reg .pred p;
    and.b32 %r921, %r943, %r923;    setp.ne.u32 p, %r921, 0;
    vote.ballot.sync.b32 %r921, p, 0xffffffff;
    @!p not.b32 %r921, %r921;
}

	// end inline asm
	mov.b32 	%r926, 2;
	// begin inline asm
	{
    .reg .pred p;
    and.b32 %r924, %r943, %r926;    setp.ne.u32 p, %r924, 0;
    vote.ballot.sync.b32 %r924, p, 0xffffffff;
    @!p not.b32 %r924, %r924;
}

	// end inline asm
	and.b32  	%r948, %r924, %r921;
	mov.b32 	%r929, 4;
	// begin inline asm
	{
    .reg .pred p;
    and.b32 %r927, %r943, %r929;    setp.ne.u32 p, %r927, 0;
    vote.ballot.sync.b32 %r927, p, 0xffffffff;
    @!p not.b32 %r927, %r927;
}

	// end inline asm
	and.b32  	%r949, %r927, %r948;
	mov.b32 	%r932, 8;
	// begin inline asm
	{
    .reg .pred p;
    and.b32 %r930, %r943, %r932;    setp.ne.u32 p, %r930, 0;
    vote.ballot.sync.b32 %r930, p, 0xffffffff;
    @!p not.b32 %r930, %r930;
}

	// end inline asm
	and.b32  	%r950, %r930, %r949;
	mov.b32 	%r935, 16;
	// begin inline asm
	{
    .reg .pred p;
    and.b32 %r933, %r943, %r935;    setp.ne.u32 p, %r933, 0;
    vote.ballot.sync.b32 %r933, p, 0xffffffff;
    @!p not.b32 %r933, %r933;
}

	// end inline asm
	and.b32  	%r951, %r933, %r950;
	mov.b32 	%r938, 32;
	// begin inline asm
	{
    .reg .pred p;
    and.b32 %r936, %r943, %r938;    setp.ne.u32 p, %r936, 0;
    vote.ballot.sync.b32 %r936, p, 0xffffffff;
    @!p not.b32 %r936, %r936;
}

	// end inline asm
	and.b32  	%r952, %r936, %r951;
	mov.b32 	%r941, 64;
	// begin inline asm
	{
    .reg .pred p;
    and.b32 %r939, %r943, %r941;    setp.ne.u32 p, %r939, 0;
    vote.ballot.sync.b32 %r939, p, 0xffffffff;
    @!p not.b32 %r939, %r939;
}

	// end inline asm
	and.b32  	%r953, %r939, %r952;
	mov.b32 	%r944, 128;
	// begin inline asm
	{
    .reg .pred p;
    and.b32 %r942, %r943, %r944;    setp.ne.u32 p, %r942, 0;
    vote.ballot.sync.b32 %r942, p, 0xffffffff;
    @!p not.b32 %r942, %r942;
}

	// end inline asm
	and.b32  	%r954, %r942, %r953;
	clz.b32 	%r955, %r954;
	sub.s32 	%r229, 31, %r955;
	and.b32  	%r956, %r878, %r954;
	popc.b32 	%r230, %r956;
	setp.ne.s32 	%p107, %r443, %r229;
	mov.b32 	%r2230, 0;
	@%p107 bra 	$L__BB15_183;
	shl.b32 	%r957, %r943, 2;
	add.s32 	%r958, %r219, %r957;
	atom.shared.add.u32 	%r2230, [%r958], %r230;
$L__BB15_183:
	ld.param.u32 	%r2097, [_ZN3cub18CUB_300001_SM_10006detail10radix_sort29DeviceRadixSortOnesweepKernelINS1_5radix10policy_hubIiiyE10Policy1000ELNS0_9SortOrderE0EiiyiiNS1_21identity_decomposer_tEEEvPT5_SB_PT3_PKSC_PT1_PKSG_PT2_PKSK_T4_iiT6__param_9];
	shfl.sync.idx.b32	%r984|%p108, %r2230, %r229, 31, -1;
	add.s32 	%r233, %r230, %r984;
	shr.u32 	%r985, %r2226, %r2097;
	and.b32  	%r981, %r985, %r221;
	mov.b32 	%r961, 1;
	// begin inline asm
	{
    .reg .pred p;
    and.b32 %r959, %r981, %r961;    setp.ne.u32 p, %r959, 0;
    vote.ballot.sync.b32 %r959, p, 0xffffffff;
    @!p not.b32 %r959, %r959;
}

	// end inline asm
	mov.b32 	%r964, 2;
	// begin inline asm
	{
    .reg .pred p;
    and.b32 %r962, %r981, %r964;    setp.ne.u32 p, %r962, 0;
    vote.ballot.sync.b32 %r962, p, 0xffffffff;
    @!p not.b32 %r962, %r962;
}

	// end inline asm
	and.b32  	%r986, %r962, %r959;
	mov.b32 	%r967, 4;
	// begin inline asm
	{
    .reg .pred p;
    and.b32 %r965, %r981, %r967;    setp.ne.u32 p, %r965, 0;
    vote.ballot.sync.b32 %r965, p, 0xffffffff;
    @!p not.b32 %r965, %r965;
}

	// end inline asm
	and.b32  	%r987, %r965, %r986;
	mov.b32 	%r970, 8;
	// begin inline asm
	{
    .reg .pred p;
    and.b32 %r968, %r981, %r970;    setp.ne.u32 p, %r968, 0;
    vote.ballot.sync.b32 %r968, p, 0xffffffff;
    @!p not.b32 %r968, %r968;
}

	// end inline asm
	and.b32  	%r988, %r968, %r987;
	mov.b32 	%r973, 16;
	// begin inline asm
	{
    .reg .pred p;
    and.b32 %r971, %r981, %r973;    setp.ne.u32 p, %r971, 0;
    vote.ballot.sync.b32 %r971, p, 0xffffffff;
    @!p not.b32 %r971, %r971;
}

	// end inline asm
	and.b32  	%r989, %r971, %r988;
	mov.b32 	%r976, 32;
	// begin inline asm
	{
    .reg .pred p;
    and.b32 %r974, %r981, %r976;    setp.ne.u32 p, %r974, 0;
    vote.ballot.sync.b32 %r974, p, 0xffffffff;
    @!p not.b32 %r974, %r974;
}

	// end inline asm
	and.b32  	%r990, %r974, %r989;
	mov.b32 	%r979, 64;
	// begin inline asm
	{
    .reg .pred p;
    and.b32 %r977, %r981, %r979;    setp.ne.u32 p, %r977, 0;
    vote.ballot.sync.b32 %r977, p, 0xffffffff;
    @!p not.b32 %r977, %r977;
}

	// end inline asm
	and.b32  	%r991, %r977, %r990;
	mov.b32 	%r982, 128;
	// begin inline asm
	{
    .reg .pred p;
    and.b32 %r980, %r981, %r982;    setp.ne.u32 p, %r980, 0;
    vote.ballot.sync.b32 %r980, p, 0xffffffff;
    @!p not.b32 %r980, %r980;
}

	// end inline asm
	and.b32  	%r992, %r980, %r991;
	clz.b32 	%r993, %r992;
	sub.s32 	%r235, 31, %r993;
	and.b32  	%r994, %r878, %r992;
	popc.b32 	%r236, %r994;
	setp.ne.s32 	%p109, %r443, %r235;
	mov.b32 	%r2231, 0;
	@%p109 bra 	$L__BB15_185;
	shl.b32 	%r995, %r981, 2;
	add.s32 	%r996, %r219, %r995;
	atom.shared.add.u32 	%r2231, [%r996], %r236;
$L__BB15_185:
	ld.param.u32 	%r2098, [_ZN3cub18CUB_300001_SM_10006detail10radix_sort29DeviceRadixSortOnesweepKernelINS1_5radix10policy_hubIiiyE10Policy1000ELNS0_9SortOrderE0EiiyiiNS1_21identity_decomposer_tEEEvPT5_SB_PT3_PKSC_PT1_PKSG_PT2_PKSK_T4_iiT6__param_9];
	shfl.sync.idx.b32	%r1022|%p110, %r2231, %r235, 31, -1;
	add.s32 	%r239, %r236, %r1022;
	shr.u32 	%r1023, %r2225, %r2098;
	and.b32  	%r1019, %r1023, %r221;
	mov.b32 	%r999, 1;
	// begin inline asm
	{
    .reg .pred p;
    and.b32 %r997, %r1019, %r999;    setp.ne.u32 p, %r997, 0;
    vote.ballot.sync.b32 %r997, p, 0xffffffff;
    @!p not.b32 %r997, %r997;
}

	// end inline asm
	mov.b32 	%r1002, 2;
	// begin inline asm
	{
    .reg .pred p;
    and.b32 %r1000, %r1019, %r1002;    setp.ne.u32 p, %r1000, 0;
    vote.ballot.sync.b32 %r1000, p, 0xffffffff;
    @!p not.b32 %r1000, %r1000;
}

	// end inline asm
	and.b32  	%r1024, %r1000, %r997;
	mov.b32 	%r1005, 4;
	// begin inline asm
	{
    .reg .pred p;
    and.b32 %r1003, %r1019, %r1005;    setp.ne.u32 p, %r1003, 0;
    vote.ballot.sync.b32 %r1003, p, 0xffffffff;
    @!p not.b32 %r1003, %r1003;
}

	// end inline asm
	and.b32  	%r1025, %r1003, %r1024;
	mov.b32 	%r1008, 8;
	// begin inline asm
	{
    .reg .pred p;
    and.b32 %r1006, %r1019, %r1008;    setp.ne.u32 p, %r1006, 0;
    vote.ballot.sync.b32 %r1006, p, 0xffffffff;
    @!p not.b32 %r1006, %r1006;
}

	// end inline asm
	and.b32  	%r1026, %r1006, %r1025;
	mov.b32 	%r1011, 16;
	// begin inline asm
	{
    .reg .pred p;
    and.b32 %r1009, %r1019, %r1011;    setp.ne.u32 p, %r1009, 0;
    vote.ballot.sync.b32 %r1009, p, 0xffffffff;
    @!p not.b32 %r1009, %r1009;
}

	// end inline asm
	and.b32  	%r1027, %r1009, %r1026;
	mov.b32 	%r1014, 32;
	// begin inline asm
	{
    .reg .pred p;
    and.b32 %r1012, %r1019, %r1014;    setp.ne.u32 p, %r1012, 0;
    vote.ballot.sync.b32 %r1012, p, 0xffffffff;
    @!p not.b32 %r1012, %r1012;
}

	// end inline asm
	and.b32  	%r1028, %r1012, %r1027;
	mov.b32 	%r1017, 64;
	// begin inline asm
	{
    .reg .pred p;
    and.b32 %r1015, %r1019, %r1017;    setp.ne.u32 p, %r1015, 0;
    vote.ballot.sync.b32 %r1015, p, 0xffffffff;
    @!p not.b32 %r1015, %r1015;
}

	// end inline asm
	and.b32  	%r1029, %r1015, %r1028;
	mov.b32 	%r1020, 128;
	// begin inline asm
	{
    .reg .pred p;
    and.b32 %r1018, %r1019, %r1020;    setp.ne.u32 p, %r1018, 0;
    vote.ballot.sync.b32 %r1018, p, 0xffffffff;
    @!p not.b32 %r1018, %r1018;
}

	// end inline asm
	and.b32  	%r1030, %r1018, %r1029;
	clz.b32 	%r1031, %r1030;
	sub.s32 	%r241, 31, %r1031;
	and.b32  	%r1032, %r878, %r1030;
	popc.b32 	%r242, %r1032;
	setp.ne.s32 	%p111, %r443, %r241;
	mov.b32 	%r2232, 0;
	@%p111 bra 	$L__BB15_187;
	shl.b32 	%r1033, %r1019, 2;
	add.s32 	%r1034, %r219, %r1033;
	atom.shared.add.u32 	%r2232, [%r1034], %r242;
$L__BB15_187:
	ld.param.u32 	%r2099, [_ZN3cub18CUB_300001_SM_10006detail10radix_sort29DeviceRadixSortOnesweepKernelINS1_5radix10policy_hubIiiyE10Policy1000ELNS0_9SortOrderE0EiiyiiNS1_21identity_decomposer_tEEEvPT5_SB_PT3_PKSC_PT1_PKSG_PT2_PKSK_T4_iiT6__param_9];
	shfl.sync.idx.b32	%r1060|%p112, %r2232, %r241, 31, -1;
	add.s32 	%r245, %r242, %r1060;
	shr.u32 	%r1061, %r2224, %r2099;
	and.b32  	%r1057, %r1061, %r221;
	mov.b32 	%r1037, 1;
	// begin inline asm
	{
    .reg .pred p;
    and.b32 %r1035, %r1057, %r1037;    setp.ne.u32 p, %r1035, 0;
    vote.ballot.sync.b32 %r1035, p, 0xffffffff;
    @!p not.b32 %r1035, %r1035;
}

	// end inline asm
	mov.b32 	%r1040, 2;
	// begin inline asm
	{
    .reg .pred p;
    and.b32 %r1038, %r1057, %r1040;    setp.ne.u32 p, %r1038, 0;
    vote.ballot.sync.b32 %r1038, p, 0xffffffff;
    @!p not.b32 %r1038, %r1038;
}

	// end inline asm
	and.b32  	%r1062, %r1038, %r1035;
	mov.b32 	%r1043, 4;
	// begin inline asm
	{
    .reg .pred p;
    and.b32 %r1041, %r1057, %r1043;    setp.ne.u32 p, %r1041, 0;
    vote.ballot.sync.b32 %r1041, p, 0xffffffff;
    @!p not.b32 %r1041, %r1041;
}

	// end inline asm
	and.b32  	%r1063, %r1041, %r1062;
	mov.b32 	%r1046, 8;
	// begin inline asm
	{
    .reg .pred p;
    and.b32 %r1044, %r1057, %r1046;    setp.ne.u32 p, %r1044, 0;
    vote.ballot.sync.b32 %r1044, p, 0xffffffff;
    @!p not.b32 %r1044, %r1044;
}

	// end inline asm
	and.b32  	%r1064, %r1044, %r1063;
	mov.b32 	%r1049, 16;
	// begin inline asm
	{
    .reg .pred p;
    and.b32 %r1047, %r1057, %r1049;    setp.ne.u32 p, %r1047, 0;
    vote.ballot.sync.b32 %r1047, p, 0xffffffff;
    @!p not.b32 %r1047, %r1047;
}

	// end inline asm
	and.b32  	%r1065, %r1047, %r1064;
	mov.b32 	%r1052, 32;
	// begin inline asm
	{
    .reg .pred p;
    and.b32 %r1050, %r1057, %r1052;    setp.ne.u32 p, %r1050, 0;
    vote.ballot.sync.b32 %r1050, p, 0xffffffff;
    @!p not.b32 %r1050, %r1050;
}

	// end inline asm
	and.b32  	%r1066, %r1050, %r1065;
	mov.b32 	%r1055, 64;
	// begin inline asm
	{
    .reg .pred p;
    and.b32 %r1053, %r1057, %r1055;    setp.ne.u32 p, %r1053, 0;
    vote.ballot.sync.b32 %r1053, p, 0xffffffff;
    @!p not.b32 %r1053, %r1053;
}

	// end inline asm
	and.b32  	%r1067, %r1053, %r1066;
	mov.b32 	%r1058, 128;
	// begin inline asm
	{
    .reg .pred p;
    and.b32 %r1056, %r1057, %r1058;    setp.ne.u32 p, %r1056, 0;
    vote.ballot.sync.b32 %r1056, p, 0xffffffff;
    @!p not.b32 %r1056, %r1056;
}

	// end inline asm
	and.b32  	%r1068, %r1056, %r1067;
	clz.b32 	%r1069, %r1068;
	sub.s32 	%r247, 31, %r1069;
	and.b32  	%r1070, %r878, %r1068;
	popc.b32 	%r248, %r1070;
	setp.ne.s32 	%p113, %r443, %r247;
	mov.b32 	%r2233, 0;
	@%p113 bra 	$L__BB15_189;
	shl.b32 	%r1071, %r1057, 2;
	add.s32 	%r1072, %r219, %r1071;
	atom.shared.add.u32 	%r2233, [%r1072], %r248;
$L__BB15_189:
	ld.param.u32 	%r2100, [_ZN3cub18CUB_300001_SM_10006detail10radix_sort29DeviceRadixSortOnesweepKernelINS1_5radix10policy_hubIiiyE10Policy1000ELNS0_9SortOrderE0EiiyiiNS1_21identity_decomposer_tEEEvPT5_SB_PT3_PKSC_PT1_PKSG_PT2_PKSK_T4_iiT6__param_9];
	shfl.sync.idx.b32	%r1098|%p114, %r2233, %r247, 31, -1;
	add.s32 	%r251, %r248, %r1098;
	shr.u32 	%r1099, %r2223, %r2100;
	and.b32  	%r1095, %r1099, %r221;
	mov.b32 	%r1075, 1;
	// begin inline asm
	{
    .reg .pred p;
    and.b32 %r1073, %r1095, %r1075;    setp.ne.u32 p, %r1073, 0;
    vote.ballot.sync.b32 %r1073, p, 0xffffffff;
    @!p not.b32 %r1073, %r1073;
}

	// end inline asm
	mov.b32 	%r1078, 2;
	// begin inline asm
	{
    .reg .pred p;
    and.b32 %r1076, %r1095, %r1078;    setp.ne.u32 p, %r1076, 0;
    vote.ballot.sync.b32 %r1076, p, 0xffffffff;
    @!p not.b32 %r1076, %r1076;
}

	// end inline asm
	and.b32  	%r1100, %r1076, %r1073;
	mov.b32 	%r1081, 4;
	// begin inline asm
	{
    .reg .pred p;
    and.b32 %r1079, %r1095, %r1081;    setp.ne.u32 p, %r1079, 0;
    vote.ballot.sync.b32 %r1079, p, 0xffffffff;
    @!p not.b32 %r1079, %r1079;
}

	// end inline asm
	and.b32  	%r1101, %r1079, %r1100;
	mov.b32 	%r1084, 8;
	// begin inline asm
	{
    .reg .pred p;
    and.b32 %r1082, %r1095, %r1084;    setp.ne.u32 p, %r1082, 0;
    vote.ballot.sync.b32 %r1082, p, 0xffffffff;
    @!p not.b32 %r1082, %r1082;
}

	// end inline asm
	and.b32  	%r1102, %r1082, %r1101;
	mov.b32 	%r1087, 16;
	// begin inline asm
	{
    .reg .pred p;
    and.b32 %r1085, %r1095, %r1087;    setp.ne.u32 p, %r1085, 0;
    vote.ballot.sync.b32 %r1085, p, 0xffffffff;
    @!p not.b32 %r1085, %r1085;
}

	// end inline asm
	and.b32  	%r1103, %r1085, %r1102;
	mov.b32 	%r1090, 32;
	// begin inline asm
	{
    .reg .pred p;
    and.b32 %r1088, %r1095, %r1090;    setp.ne.u32 p, %r1088, 0;
    vote.ballot.sync.b32 %r1088, p, 0xffffffff;
    @!p not.b32 %r1088, %r1088;
}

	// end inline asm
	and.b32  	%r1104, %r1088, %r1103;
	mov.b32 	%r1093, 64;
	// begin inline asm
	{
    .reg .pred p;
    and.b32 %r1091, %r1095, %r1093;    setp.ne.u32 p, %r1091, 0;
    vote.ballot.sync.b32 %r1091, p, 0xffffffff;
    @!p not.b32 %r1091, %r1091;
}

	// end inline asm
	and.b32  	%r1105, %r1091, %r1104;
	mov.b32 	%r1096, 128;
	// begin inline asm
	{
    .reg .pred p;
    and.b32 %r1094, %r1095, %r1096;    setp.ne.u32 p, %r1094, 0;
    vote.ballot.sync.b32 %r1094, p, 0xffffffff;
    @!p not.b32 %r1094, %r1094;
}

	// end inline asm
	and.b32  	%r1106, %r1094, %r1105;
	clz.b32 	%r1107, %r1106;
	sub.s32 	%r253, 31, %r1107;
	and.b32  	%r1108, %r878, %r1106;
	popc.b32 	%r254, %r1108;
	setp.ne.s32 	%p115, %r443, %r253;
	mov.b32 	%r2234, 0;
	@%p115 bra 	$L__BB15_191;
	shl.b32 	%r1109, %r1095, 2;
	add.s32 	%r1110, %r219, %r1109;
	atom.shared.add.u32 	%r2234, [%r1110], %r254;
$L__BB15_191:
	ld.param.u32 	%r2101, [_ZN3cub18CUB_300001_SM_10006detail10radix_sort29DeviceRadixSortOnesweepKernelINS1_5radix10policy_hubIiiyE10Policy1000ELNS0_9SortOrderE0EiiyiiNS1_21identity_decomposer_tEEEvPT5_SB_PT3_PKSC_PT1_PKSG_PT2_PKSK_T4_iiT6__param_9];
	shfl.sync.idx.b32	%r1136|%p116, %r2234, %r253, 31, -1;
	add.s32 	%r257, %r254, %r1136;
	shr.u32 	%r1137, %r2222, %r2101;
	and.b32  	%r1133, %r1137, %r221;
	mov.b32 	%r1113, 1;
	// begin inline asm
	{
    .reg .pred p;
    and.b32 %r1111, %r1133, %r1113;    setp.ne.u32 p, %r1111, 0;
    vote.ballot.sync.b32 %r1111, p, 0xffffffff;
    @!p not.b32 %r1111, %r1111;
}

	// end inline asm
	mov.b32 	%r1116, 2;
	// begin inline asm
	{
    .reg .pred p;
    and.b32 %r1114, %r1133, %r1116;    setp.ne.u32 p, %r1114, 0;
    vote.ballot.sync.b32 %r1114, p, 0xffffffff;
    @!p not.b32 %r1114, %r1114;
}

	// end inline asm
	and.b32  	%r1138, %r1114, %r1111;
	mov.b32 	%r1119, 4;
	// begin inline asm
	{
    .reg .pred p;
    and.b32 %r1117, %r1133, %r1119;    setp.ne.u32 p, %r1117, 0;
    vote.ballot.sync.b32 %r1117, p, 0xffffffff;
    @!p not.b32 %r1117, %r1117;
}

	// end inline asm
	and.b32  	%r1139, %r1117, %r1138;
	mov.b32 	%r1122, 8;
	// begin inline asm
	{
    .reg .pred p;
    and.b32 %r1120, %r1133, %r1122;    setp.ne.u32 p, %r1120, 0;
    vote.ballot.sync.b32 %r1120, p, 0xffffffff;
    @!p not.b32 %r1120, %r1120;
}

	// end inline asm
	and.b32  	%r1140, %r1120, %r1139;
	mov.b32 	%r1125, 16;
	// begin inline asm
	{
    .reg .pred p;
    and.b32 %r1123, %r1133, %r1125;    setp.ne.u32 p, %r1123, 0;
    vote.ballot.sync.b32 %r1123, p, 0xffffffff;
    @!p not.b32 %r1123, %r1123;
}

	// end inline asm
	and.b32  	%r1141, %r1123, %r1140;
	mov.b32 	%r1128, 32;
	// begin inline asm
	{
    .reg .pred p;
    and.b32 %r1126, %r1133, %r1128;    setp.ne.u32 p, %r1126, 0;
    vote.ballot.sync.b32 %r1126, p, 0xffffffff;
    @!p not.b32 %r1126, %r1126;
}

	// end inline asm
	and.b32  	%r1142, %r1126, %r1141;
	mov.b32 	%r1131, 64;
	// begin inline asm
	{
    .reg .pred p;
    and.b32 %r1129, %r1133, %r1131;    setp.ne.u32 p, %r1129, 0;
    vote.ballot.sync.b32 %r1129, p, 0xffffffff;
    @!p not.b32 %r1129, %r1129;
}

	// end inline asm
	and.b32  	%r1143, %r1129, %r1142;
	mov.b32 	%r1134, 128;
	// begin inline asm
	{
    .reg .pred p;
    and.b32 %r1132, %r1133, %r1134;    setp.ne.u32 p, %r1132, 0;
    vote.ballot.sync.b32 %r1132, p, 0xffffffff;
    @!p not.b32 %r1132, %r1132;
}

	// end inline asm
	and.b32  	%r1144, %r1132, %r1143;
	clz.b32 	%r1145, %r1144;
	sub.s32 	%r259, 31, %r1145;
	and.b32  	%r1146, %r878, %r1144;
	popc.b32 	%r260, %r1146;
	setp.ne.s32 	%p117, %r443, %r259;
	mov.b32 	%r2235, 0;
	@%p117 bra 	$L__BB15_193;
	shl.b32 	%r1147, %r1133, 2;
	add.s32 	%r1148, %r219, %r1147;
	atom.shared.add.u32 	%r2235, [%r1148], %r260;
$L__BB15_193:
	ld.param.u32 	%r2102, [_ZN3cub18CUB_300001_SM_10006detail10radix_sort29DeviceRadixSortOnesweepKernelINS1_5radix10policy_hubIiiyE10Policy1000ELNS0_9SortOrderE0EiiyiiNS1_21identity_decomposer_tEEEvPT5_SB_PT3_PKSC_PT1_PKSG_PT2_PKSK_T4_iiT6__param_9];
	shfl.sync.idx.b32	%r1174|%p118, %r2235, %r259, 31, -1;
	add.s32 	%r263, %r260, %r1174;
	shr.u32 	%r1175, %r2221, %r2102;
	and.b32  	%r1171, %r1175, %r221;
	mov.b32 	%r1151, 1;
	// begin inline asm
	{
    .reg .pred p;
    and.b32 %r1149, %r1171, %r1151;    setp.ne.u32 p, %r1149, 0;
    vote.ballot.sync.b32 %r1149, p, 0xffffffff;
    @!p not.b32 %r1149, %r1149;
}

	// end inline asm
	mov.b32 	%r1154, 2;
	// begin inline asm
	{
    .reg .pred p;
    and.b32 %r1152, %r1171, %r1154;    setp.ne.u32 p, %r1152, 0;
    vote.ballot.sync.b32 %r1152, p, 0xffffffff;
    @!p not.b32 %r1152, %r1152;
}

	// end inline asm
	and.b32  	%r1176, %r1152, %r1149;
	mov.b32 	%r1157, 4;
	// begin inline asm
	{
    .reg .pred p;
    and.b32 %r1155, %r1171, %r1157;    setp.ne.u32 p, %r1155, 0;
    vote.ballot.sync.b32 %r1155, p, 0xffffffff;
    @!p not.b32 %r1155, %r1155;
}

	// end inline asm
	and.b32  	%r1177, %r1155, %r1176;
	mov.b32 	%r1160, 8;
	// begin inline asm
	{
    .reg .pred p;
    and.b32 %r1158, %r1171, %r1160;    setp.ne.u32 p, %r1158, 0;
    vote.ballot.sync.b32 %r1158, p, 0xffffffff;
    @!p not.b32 %r1158, %r1158;
}

	// end inline asm
	and.b32  	%r1178, %r1158, %r1177;
	mov.b32 	%r1163, 16;
	// begin inline asm
	{
    .reg .pred p;
    and.b32 %r1161, %r1171, %r1163;    setp.ne.u32 p, %r1161, 0;
    vote.ballot.sync.b32 %r1161, p, 0xffffffff;
    @!p not.b32 %r1161, %r1161;
}

	// end inline asm
	and.b32  	%r1179, %r1161, %r1178;
	mov.b32 	%r1166, 32;
	// begin inline asm
	{
    .reg .pred p;
    and.b32 %r1164, %r1171, %r1166;    setp.ne.u32 p, %r1164, 0;
    vote.ballot.sync.b32 %r1164, p, 0xffffffff;
    @!p not.b32 %r1164, %r1164;
}

	// end inline asm
	and.b32  	%r1180, %r1164, %r1179;
	mov.b32 	%r1169, 64;
	// begin inline asm
	{
    .reg .pred p;
    and.b32 %r1167, %r1171, %r1169;    setp.ne.u32 p, %r1167, 0;
    vote.ballot.sync.b32 %r1167, p, 0xffffffff;
    @!p not.b32 %r1167, %r1167;
}

	// end inline asm
	and.b32  	%r1181, %r1167, %r1180;
	mov.b32 	%r1172, 128;
	// begin inline asm
	{
    .reg .pred p;
    and.b32 %r1170, %r1171, %r1172;    setp.ne.u32 p, %r1170, 0;
    vote.ballot.sync.b32 %r1170, p, 0xffffffff;
    @!p not.b32 %r1170, %r1170;
}

	// end inline asm
	and.b32  	%r1182, %r1170, %r1181;
	clz.b32 	%r1183, %r1182;
	sub.s32 	%r265, 31, %r1183;
	and.b32  	%r1184, %r878, %r1182;
	popc.b32 	%r266, %r1184;
	setp.ne.s32 	%p119, %r443, %r265;
	mov.b32 	%r2236, 0;
	@%p119 bra 	$L__BB15_195;
	shl.b32 	%r1185, %r1171, 2;
	add.s32 	%r1186, %r219, %r1185;
	atom.shared.add.u32 	%r2236, [%r1186], %r266;
$L__BB15_195:
	ld.param.u32 	%r2103, [_ZN3cub18CUB_300001_SM_10006detail10radix_sort29DeviceRadixSortOnesweepKernelINS1_5radix10policy_hubIiiyE10Policy1000ELNS0_9SortOrderE0EiiyiiNS1_21identity_decomposer_tEEEvPT5_SB_PT3_PKSC_PT1_PKSG_PT2_PKSK_T4_iiT6__param_9];
	shfl.sync.idx.b32	%r1212|%p120, %r2236, %r265, 31, -1;
	add.s32 	%r269, %r266, %r1212;
	shr.u32 	%r1213, %r2220, %r2103;
	and.b32  	%r1209, %r1213, %r221;
	mov.b32 	%r1189, 1;
	// begin inline asm
	{
    .reg .pred p;
    and.b32 %r1187, %r1209, %r1189;    setp.ne.u32 p, %r1187, 0;
    vote.ballot.sync.b32 %r1187, p, 0xffffffff;
    @!p not.b32 %r1187, %r1187;
}

	// end inline asm
	mov.b32 	%r1192, 2;
	// begin inline asm
	{
    .reg .pred p;
    and.b32 %r1190, %r1209, %r1192;    setp.ne.u32 p, %r1190, 0;
    vote.ballot.sync.b32 %r1190, p, 0xffffffff;
    @!p not.b32 %r1190, %r1190;
}

	// end inline asm
	and.b32  	%r1214, %r1190, %r1187;
	mov.b32 	%r1195, 4;
	// begin inline asm
	{
    .reg .pred p;
    and.b32 %r1193, %r1209, %r1195;    setp.ne.u32 p, %r1193, 0;
    vote.ballot.sync.b32 %r1193, p, 0xffffffff;
    @!p not.b32 %r1193, %r1193;
}

	// end inline asm
	and.b32  	%r1215, %r1193, %r1214;
	mov.b32 	%r1198, 8;
	// begin inline asm
	{
    .reg .pred p;
    and.b32 %r1196, %r1209, %r1198;    setp.ne.u32 p, %r1196, 0;
    vote.ballot.sync.b32 %r1196, p, 0xffffffff;
    @!p not.b32 %r1196, %r1196;
}

	// end inline asm
	and.b32  	%r1216, %r1196, %r1215;
	mov.b32 	%r1201, 16;
	// begin inline asm
	{
    .reg .pred p;
    and.b32 %r1199, %r1209, %r1201;    setp.ne.u32 p, %r1199, 0;
    vote.ballot.sync.b32 %r1199, p, 0xffffffff;
    @!p not.b32 %r1199, %r1199;
}

	// end inline asm
	and.b32  	%r1217, %r1199, %r1216;
	mov.b32 	%r1204, 32;
	// begin inline asm
	{
    .reg .pred p;
    and.b32 %r1202, %r1209, %r1204;    setp.ne.u32 p, %r1202, 0;
    vote.ballot.sync.b32 %r1202, p, 0xffffffff;
    @!p not.b32 %r1202, %r1202;
}

	// end inline asm
	and.b32  	%r1218, %r1202, %r1217;
	mov.b32 	%r1207, 64;
	// begin inline asm
	{
    .reg .pred p;
    and.b32 %r1205, %r1209, %r1207;    setp.ne.u32 p, %r1205, 0;
    vote.ballot.sync.b32 %r1205, p, 0xffffffff;
    @!p not.b32 %r1205, %r1205;
}

	// end inline asm
	and.b32  	%r1219, %r1205, %r1218;
	mov.b32 	%r1210, 128;
	// begin inline asm
	{
    .reg .pred p;
    and.b32 %r1208, %r1209, %r1210;    setp.ne.u32 p, %r1208, 0;
    vote.ballot.sync.b32 %r1208, p, 0xffffffff;
    @!p not.b32 %r1208, %r1208;
}

	// end inline asm
	and.b32  	%r1220, %r1208, %r1219;
	clz.b32 	%r1221, %r1220;
	sub.s32 	%r271, 31, %r1221;
	and.b32  	%r1222, %r878, %r1220;
	popc.b32 	%r272, %r1222;
	setp.ne.s32 	%p121, %r443, %r271;
	mov.b32 	%r2237, 0;
	@%p121 bra 	$L__BB15_197;
	shl.b32 	%r1223, %r1209, 2;
	add.s32 	%r1224, %r219, %r1223;
	atom.shared.add.u32 	%r2237, [%r1224], %r272;
$L__BB15_197:
	ld.param.u32 	%r2104, [_ZN3cub18CUB_300001_SM_10006detail10radix_sort29DeviceRadixSortOnesweepKernelINS1_5radix10policy_hubIiiyE10Policy1000ELNS0_9SortOrderE0EiiyiiNS1_21identity_decomposer_tEEEvPT5_SB_PT3_PKSC_PT1_PKSG_PT2_PKSK_T4_iiT6__param_9];
	shfl.sync.idx.b32	%r1250|%p122, %r2237, %r271, 31, -1;
	add.s32 	%r275, %r272, %r1250;
	shr.u32 	%r1251, %r2219, %r2104;
	and.b32  	%r1247, %r1251, %r221;
	mov.b32 	%r1227, 1;
	// begin inline asm
	{
    .reg .pred p;
    and.b32 %r1225, %r1247, %r1227;    setp.ne.u32 p, %r1225, 0;
    vote.ballot.sync.b32 %r1225, p, 0xffffffff;
    @!p not.b32 %r1225, %r1225;
}

	// end inline asm
	mov.b32 	%r1230, 2;
	// begin inline asm
	{
    .reg .pred p;
    and.b32 %r1228, %r1247, %r1230;    setp.ne.u32 p, %r1228, 0;
    vote.ballot.sync.b32 %r1228, p, 0xffffffff;
    @!p not.b32 %r1228, %r1228;
}

	// end inline asm
	and.b32  	%r1252, %r1228, %r1225;
	mov.b32 	%r1233, 4;
	// begin inline asm
	{
    .reg .pred p;
    and.b32 %r1231, %r1247, %r1233;    setp.ne.u32 p, %r1231, 0;
    vote.ballot.sync.b32 %r1231, p, 0xffffffff;
    @!p not.b32 %r1231, %r1231;
}

	// end inline asm
	and.b32  	%r1253, %r1231, %r1252;
	mov.b32 	%r1236, 8;
	// begin inline asm
	{
    .reg .pred p;
    and.b32 %r1234, %r1247, %r1236;    setp.ne.u32 p, %r1234, 0;
    vote.ballot.sync.b32 %r1234, p, 0xffffffff;
    @!p not.b32 %r1234, %r1234;
}

	// end inline asm
	and.b32  	%r1254, %r1234, %r1253;
	mov.b32 	%r1239, 16;
	// begin inline asm
	{
    .reg .pred p;
    and.b32 %r1237, %r1247, %r1239;    setp.ne.u32 p, %r1237, 0;
    vote.ballot.sync.b32 %r1237, p, 0xffffffff;
    @!p not.b32 %r1237, %r1237;
}

	// end inline asm
	and.b32  	%r1255, %r1237, %r1254;
	mov.b32 	%r1242, 32;
	// begin inline asm
	{
    .reg .pred p;
    and.b32 %r1240, %r1247, %r1242;    setp.ne.u32 p, %r1240, 0;
    vote.ballot.sync.b32 %r1240, p, 0xffffffff;
    @!p not.b32 %r1240, %r1240;
}

	// end inline asm
	and.b32  	%r1256, %r1240, %r1255;
	mov.b32 	%r1245, 64;
	// begin inline asm
	{
    .reg .pred p;
    and.b32 %r1243, %r1247, %r1245;    setp.ne.u32 p, %r1243, 0;
    vote.ballot.sync.b32 %r1243, p, 0xffffffff;
    @!p not.b32 %r1243, %r1243;
}

	// end inline asm
	and.b32  	%r1257, %r1243, %r1256;
	mov.b32 	%r1248, 128;
	// begin inline asm
	{
    .reg .pred p;
    and.b32 %r1246, %r1247, %r1248;    setp.ne.u32 p, %r1246, 0;
    vote.ballot.sync.b32 %r1246, p, 0xffffffff;
    @!p not.b32 %r1246, %r1246;
}

	// end inline asm
	and.b32  	%r1258, %r1246, %r1257;
	clz.b32 	%r1259, %r1258;
	sub.s32 	%r277, 31, %r1259;
	and.b32  	%r1260, %r878, %r1258;
	popc.b32 	%r278, %r1260;
	setp.ne.s32 	%p123, %r443, %r277;
	mov.b32 	%r2238, 0;
	@%p123 bra 	$L__BB15_199;
	shl.b32 	%r1265, %r1247, 2;
	add.s32 	%r1266, %r219, %r1265;
	atom.shared.add.u32 	%r2238, [%r1266], %r278;
$L__BB15_199:
	ld.param.u32 	%r2105, [_ZN3cub18CUB_300001_SM_10006detail10radix_sort29DeviceRadixSortOnesweepKernelINS1_5radix10policy_hubIiiyE10Policy1000ELNS0_9SortOrderE0EiiyiiNS1_21identity_decomposer_tEEEvPT5_SB_PT3_PKSC_PT1_PKSG_PT2_PKSK_T4_iiT6__param_9];
	shfl.sync.idx.b32	%r1292|%p124, %r2238, %r277, 31, -1;
	add.s32 	%r281, %r278, %r1292;
	shr.u32 	%r1293, %r2218, %r2105;
	and.b32  	%r1289, %r1293, %r221;
	mov.b32 	%r1269, 1;
	// begin inline asm
	{
    .reg .pred p;
    and.b32 %r1267, %r1289, %r1269;    setp.ne.u32 p, %r1267, 0;
    vote.ballot.sync.b32 %r1267, p, 0xffffffff;
    @!p not.b32 %r1267, %r1267;
}

	// end inline asm
	mov.b32 	%r1272, 2;
	// begin inline asm
	{
    .reg .pred p;
    and.b32 %r1270, %r1289, %r1272;    setp.ne.u32 p, %r1270, 0;
    vote.ballot.sync.b32 %r1270, p, 0xffffffff;
    @!p not.b32 %r1270, %r1270;
}

	// end inline asm
	and.b32  	%r1294, %r1270, %r1267;
	mov.b32 	%r1275, 4;
	// begin inline asm
	{
    .reg .pred p;
    and.b32 %r1273, %r1289, %r1275;    setp.ne.u32 p, %r1273, 0;
    vote.ballot.sync.b32 %r1273, p, 0xffffffff;
    @!p not.b32 %r1273, %r1273;
}

	// end inline asm
	and.b32  	%r1295, %r1273, %r1294;
	mov.b32 	%r1278, 8;
	// begin inline asm
	{
    .reg .pred p;
    and.b32 %r1276, %r1289, %r1278;    setp.ne.u32 p, %r1276, 0;
    vote.ballot.sync.b32 %r1276, p, 0xffffffff;
    @!p not.b32 %r1276, %r1276;
}

	// end inline asm
	and.b32  	%r1296, %r1276, %r1295;
	mov.b32 	%r1281, 16;
	// begin inline asm
	{
    .reg .pred p;
    and.b32 %r1279, %r1289, %r1281;    setp.ne.u32 p, %r1279, 0;
    vote.ballot.sync.b32 %r1279, p, 0xffffffff;
    @!p not.b32 %r1279, %r1279;
}

	// end inline asm
	and.b32  	%r1297, %r1279, %r1296;
	mov.b32 	%r1284, 32;
	// begin inline asm
	{
    .reg .pred p;
    and.b32 %r1282, %r1289, %r1284;    setp.ne.u32 p, %r1282, 0;
    vote.ballot.sync.b32 %r1282, p, 0xffffffff;
    @!p not.b32 %r1282, %r1282;
}

	// end inline asm
	and.b32  	%r1298, %r1282, %r1297;
	mov.b32 	%r1287, 64;
	// begin inline asm
	{
    .reg .pred p;
    and.b32 %r1285, %r1289, %r1287;    setp.ne.u32 p, %r1285, 0;
    vote.ballot.sync.b32 %r1285, p, 0xffffffff;
    @!p not.b32 %r1285, %r1285;
}

	// end inline asm
	and.b32  	%r1299, %r1285, %r1298;
	mov.b32 	%r1290, 128;
	// begin inline asm
	{
    .reg .pred p;
    and.b32 %r1288, %r1289, %r1290;    setp.ne.u32 p, %r1288, 0;
    vote.ballot.sync.b32 %r1288, p, 0xffffffff;
    @!p not.b32 %r1288, %r1288;
}

	// end inline asm
	and.b32  	%r1300, %r1288, %r1299;
	clz.b32 	%r1301, %r1300;
	sub.s32 	%r283, 31, %r1301;
	and.b32  	%r1302, %r878, %r1300;
	popc.b32 	%r284, %r1302;
	setp.ne.s32 	%p125, %r443, %r283;
	mov.b32 	%r2239, 0;
	@%p125 bra 	$L__BB15_201;
	shl.b32 	%r1307, %r1289, 2;
	add.s32 	%r1308, %r219, %r1307;
	atom.shared.add.u32 	%r2239, [%r1308], %r284;
$L__BB15_201:
	ld.param.u32 	%r2106, [_ZN3cub18CUB_300001_SM_10006detail10radix_sort29DeviceRadixSortOnesweepKernelINS1_5radix10policy_hubIiiyE10Policy1000ELNS0_9SortOrderE0EiiyiiNS1_21identity_decomposer_tEEEvPT5_SB_PT3_PKSC_PT1_PKSG_PT2_PKSK_T4_iiT6__param_9];
	shfl.sync.idx.b32	%r1334|%p126, %r2239, %r283, 31, -1;
	add.s32 	%r287, %r284, %r1334;
	shr.u32 	%r1335, %r2217, %r2106;
	and.b32  	%r1331, %r1335, %r221;
	mov.b32 	%r1311, 1;
	// begin inline asm
	{
    .reg .pred p;
    and.b32 %r1309, %r1331, %r1311;    setp.ne.u32 p, %r1309, 0;
    vote.ballot.sync.b32 %r1309, p, 0xffffffff;
    @!p not.b32 %r1309, %r1309;
}

	// end inline asm
	mov.b32 	%r1314, 2;
	// begin inline asm
	{
    .reg .pred p;
    and.b32 %r1312, %r1331, %r1314;    setp.ne.u32 p, %r1312, 0;
    vote.ballot.sync.b32 %r1312, p, 0xffffffff;
    @!p not.b32 %r1312, %r1312;
}

	// end inline asm
	and.b32  	%r1336, %r1312, %r1309;
	mov.b32 	%r1317, 4;
	// begin inline asm
	{
    .reg .pred p;
    and.b32 %r1315, %r1331, %r1317;    setp.ne.u32 p, %r1315, 0;
    vote.ballot.sync.b32 %r1315, p, 0xffffffff;
    @!p not.b32 %r1315, %r1315;
}

	// end inline asm
	and.b32  	%r1337, %r1315, %r1336;
	mov.b32 	%r1320, 8;
	// begin inline asm
	{
    .reg .pred p;
    and.b32 %r1318, %r1331, %r1320;    setp.ne.u32 p, %r1318, 0;
    vote.ballot.sync.b32 %r1318, p, 0xffffffff;
    @!p not.b32 %r1318, %r1318;
}

	// end inline asm
	and.b32  	%r1338, %r1318, %r1337;
	mov.b32 	%r1323, 16;
	// begin inline asm
	{
    .reg .pred p;
    and.b32 %r1321, %r1331, %r1323;    setp.ne.u32 p, %r1321, 0;
    vote.ballot.sync.b32 %r1321, p, 0xffffffff;
    @!p not.b32 %r1321, %r1321;
}

	// end inline asm
	and.b32  	%r1339, %r1321, %r1338;
	mov.b32 	%r1326, 32;
	// begin inline asm
	{
    .reg .pred p;
    and.b32 %r1324, %r1331, %r1326;    setp.ne.u32 p, %r1324, 0;
    vote.ballot.sync.b32 %r1324, p, 0xffffffff;
    @!p not.b32 %r1324, %r1324;
}

	// end inline asm
	and.b32  	%r1340, %r1324, %r1339;
	mov.b32 	%r1329, 64;
	// begin inline asm
	{
    .reg .pred p;
    and.b32 %r1327, %r1331, %r1329;    setp.ne.u32 p, %r1327, 0;
    vote.ballot.sync.b32 %r1327, p, 0xffffffff;
    @!p not.b32 %r1327, %r1327;
}

	// end inline asm
	and.b32  	%r1341, %r1327, %r1340;
	mov.b32 	%r1332, 128;
	// begin inline asm
	{
    .reg .pred p;
    and.b32 %r1330, %r1331, %r1332;    setp.ne.u32 p, %r1330, 0;
    vote.ballot.sync.b32 %r1330, p, 0xffffffff;
    @!p not.b32 %r1330, %r1330;
}

	// end inline asm
	and.b32  	%r1342, %r1330, %r1341;
	clz.b32 	%r1343, %r1342;
	sub.s32 	%r289, 31, %r1343;
	and.b32  	%r1344, %r878, %r1342;
	popc.b32 	%r290, %r1344;
	setp.ne.s32 	%p127, %r443, %r289;
	mov.b32 	%r2240, 0;
	@%p127 bra 	$L__BB15_203;
	shl.b32 	%r1349, %r1331, 2;
	add.s32 	%r1350, %r219, %r1349;
	atom.shared.add.u32 	%r2240, [%r1350], %r290;
$L__BB15_203:
	ld.param.u32 	%r2107, [_ZN3cub18CUB_300001_SM_10006detail10radix_sort29DeviceRadixSortOnesweepKernelINS1_5radix10policy_hubIiiyE10Policy1000ELNS0_9SortOrderE0EiiyiiNS1_21identity_decomposer_tEEEvPT5_SB_PT3_PKSC_PT1_PKSG_PT2_PKSK_T4_iiT6__param_9];
	shfl.sync.idx.b32	%r1376|%p128, %r2240, %r289, 31, -1;
	add.s32 	%r293, %r290, %r1376;
	shr.u32 	%r1377, %r2216, %r2107;
	and.b32  	%r1373, %r1377, %r221;
	mov.b32 	%r1353, 1;
	// begin inline asm
	{
    .reg .pred p;
    and.b32 %r1351, %r1373, %r1353;    setp.ne.u32 p, %r1351, 0;
    vote.ballot.sync.b32 %r1351, p, 0xffffffff;
    @!p not.b32 %r1351, %r1351;
}

	// end inline asm
	mov.b32 	%r1356, 2;
	// begin inline asm
	{
    .reg .pred p;
    and.b32 %r1354, %r1373, %r1356;    setp.ne.u32 p, %r1354, 0;
    vote.ballot.sync.b32 %r1354, p, 0xffffffff;
    @!p not.b32 %r1354, %r1354;
}

	// end inline asm
	and.b32  	%r1378, %r1354, %r1351;
	mov.b32 	%r1359, 4;
	// begin inline asm
	{
    .reg .pred p;
    and.b32 %r1357, %r1373, %r1359;    setp.ne.u32 p, %r1357, 0;
    vote.ballot.sync.b32 %r1357, p, 0xffffffff;
    @!p not.b32 %r1357, %r1357;
}

	// end inline asm
	and.b32  	%r1379, %r1357, %r1378;
	mov.b32 	%r1362, 8;
	// begin inline asm
	{
    .reg .pred p;
    and.b32 %r1360, %r1373, %r1362;    setp.ne.u32 p, %r1360, 0;
    vote.ballot.sync.b32 %r1360, p, 0xffffffff;
    @!p not.b32 %r1360, %r1360;
}

	// end inline asm
	and.b32  	%r1380, %r1360, %r1379;
	mov.b32 	%r1365, 16;
	// begin inline asm
	{
    .reg .pred p;
    and.b32 %r1363, %r1373, %r1365;    setp.ne.u32 p, %r1363, 0;
    vote.ballot.sync.b32 %r1363, p, 0xffffffff;
    @!p not.b32 %r1363, %r1363;
}

	// end inline asm
	and.b32  	%r1381, %r1363, %r1380;
	mov.b32 	%r1368, 32;
	// begin inline asm
	{
    .reg .pred p;
    and.b32 %r1366, %r1373, %r1368;    setp.ne.u32 p, %r1366, 0;
    vote.ballot.sync.b32 %r1366, p, 0xffffffff;
    @!p not.b32 %r1366, %r1366;
}

	// end inline asm
	and.b32  	%r1382, %r1366, %r1381;
	mov.b32 	%r1371, 64;
	// begin inline asm
	{
    .reg .pred p;
    and.b32 %r1369, %r1373, %r1371;    setp.ne.u32 p, %r1369, 0;
    vote.ballot.sync.b32 %r1369, p, 0xffffffff;
    @!p not.b32 %r1369, %r1369;
}

	// end inline asm
	and.b32  	%r1383, %r1369, %r1382;
	mov.b32 	%r1374, 128;
	// begin inline asm
	{
    .reg .pred p;
    and.b32 %r1372, %r1373, %r1374;    setp.ne.u32 p, %r1372, 0;
    vote.ballot.sync.b32 %r1372, p, 0xffffffff;
    @!p not.b32 %r1372, %r1372;
}

	// end inline asm
	and.b32  	%r1384, %r1372, %r1383;
	clz.b32 	%r1385, %r1384;
	sub.s32 	%r295, 31, %r1385;
	and.b32  	%r1386, %r878, %r1384;
	popc.b32 	%r296, %r1386;
	setp.ne.s32 	%p129, %r443, %r295;
	mov.b32 	%r2241, 0;
	@%p129 bra 	$L__BB15_205;
	shl.b32 	%r1391, %r1373, 2;
	add.s32 	%r1392, %r219, %r1391;
	atom.shared.add.u32 	%r2241, [%r1392], %r296;
$L__BB15_205:
	ld.param.u32 	%r2108, [_ZN3cub18CUB_300001_SM_10006detail10radix_sort29DeviceRadixSortOnesweepKernelINS1_5radix10policy_hubIiiyE10Policy1000ELNS0_9SortOrderE0EiiyiiNS1_21identity_decomposer_tEEEvPT5_SB_PT3_PKSC_PT1_PKSG_PT2_PKSK_T4_iiT6__param_9];
	shfl.sync.idx.b32	%r1418|%p130, %r2241, %r295, 31, -1;
	add.s32 	%r299, %r296, %r1418;
	shr.u32 	%r1419, %r2215, %r2108;
	and.b32  	%r1415, %r1419, %r221;
	mov.b32 	%r1395, 1;
	// begin inline asm
	{
    .reg .pred p;
    and.b32 %r1393, %r1415, %r1395;    setp.ne.u32 p, %r1393, 0;
    vote.ballot.sync.b32 %r1393, p, 0xffffffff;
    @!p not.b32 %r1393, %r1393;
}

	// end inline asm
	mov.b32 	%r1398, 2;
	// begin inline asm
	{
    .reg .pred p;
    and.b32 %r1396, %r1415, %r1398;    setp.ne.u32 p, %r1396, 0;
    vote.ballot.sync.b32 %r1396, p, 0xffffffff;
    @!p not.b32 %r1396, %r1396;
}

	// end inline asm
	and.b32  	%r1420, %r1396, %r1393;
	mov.b32 	%r1401, 4;
	// begin inline asm
	{
    .reg .pred p;
    and.b32 %r1399, %r1415, %r1401;    setp.ne.u32 p, %r1399, 0;
    vote.ballot.sync.b32 %r1399, p, 0xffffffff;
    @!p not.b32 %r1399, %r1399;
}

	// end inline asm
	and.b32  	%r1421, %r1399, %r1420;
	mov.b32 	%r1404, 8;
	// begin inline asm
	{
    .reg .pred p;
    and.b32 %r1402, %r1415, %r1404;    setp.ne.u32 p, %r1402, 0;
    vote.ballot.sync.b32 %r1402, p, 0xffffffff;
    @!p not.b32 %r1402, %r1402;
}

	// end inline asm
	and.b32  	%r1422, %r1402, %r1421;
	mov.b32 	%r1407, 16;
	// begin inline asm
	{
    .reg .pred p;
    and.b32 %r1405, %r1415, %r1407;    setp.ne.u32 p, %r1405, 0;
    vote.ballot.sync.b32 %r1405, p, 0xffffffff;
    @!p not.b32 %r1405, %r1405;
}

	// end inline asm
	and.b32  	%r1423, %r1405, %r1422;
	mov.b32 	%r1410, 32;
	// begin inline asm
	{
    .reg .pred p;
    and.b32 %r1408, %r1415, %r1410;    setp.ne.u32 p, %r1408, 0;
    vote.ballot.sync.b32 %r1408, p, 0xffffffff;
    @!p not.b32 %r1408, %r1408;
}

	// end inline asm
	and.b32  	%r1424, %r1408, %r1423;
	mov.b32 	%r1413, 64;
	// begin inline asm
	{
    .reg .pred p;
    and.b32 %r1411, %r1415, %r1413;    setp.ne.u32 p, %r1411, 0;
    vote.ballot.sync.b32 %r1411, p, 0xffffffff;
    @!p not.b32 %r1411, %r1411;
}

	// end inline asm
	and.b32  	%r1425, %r1411, %r1424;
	mov.b32 	%r1416, 128;
	// begin inline asm
	{
    .reg .pred p;
    and.b32 %r1414, %r1415, %r1416;    setp.ne.u32 p, %r1414, 0;
    vote.ballot.sync.b32 %r1414, p, 0xffffffff;
    @!p not.b32 %r1414, %r1414;
}

	// end inline asm
	and.b32  	%r1426, %r1414, %r1425;
	clz.b32 	%r1427, %r1426;
	sub.s32 	%r301, 31, %r1427;
	and.b32  	%r1428, %r878, %r1426;
	popc.b32 	%r302, %r1428;
	setp.ne.s32 	%p131, %r443, %r301;
	mov.b32 	%r2242, 0;
	@%p131 bra 	$L__BB15_207;
	shl.b32 	%r1433, %r1415, 2;
	add.s32 	%r1434, %r219, %r1433;
	atom.shared.add.u32 	%r2242, [%r1434], %r302;
$L__BB15_207:
	ld.param.u32 	%r2109, [_ZN3cub18CUB_300001_SM_10006detail10radix_sort29DeviceRadixSortOnesweepKernelINS1_5radix10policy_hubIiiyE10Policy1000ELNS0_9SortOrderE0EiiyiiNS1_21identity_decomposer_tEEEvPT5_SB_PT3_PKSC_PT1_PKSG_PT2_PKSK_T4_iiT6__param_9];
	shfl.sync.idx.b32	%r1460|%p132, %r2242, %r301, 31, -1;
	add.s32 	%r305, %r302, %r1460;
	shr.u32 	%r1461, %r2214, %r2109;
	and.b32  	%r1457, %r1461, %r221;
	mov.b32 	%r1437, 1;
	// begin inline asm
	{
    .reg .pred p;
    and.b32 %r1435, %r1457, %r1437;    setp.ne.u32 p, %r1435, 0;
    vote.ballot.sync.b32 %r1435, p, 0xffffffff;
    @!p not.b32 %r1435, %r1435;
}

	// end inline asm
	mov.b32 	%r1440, 2;
	// begin inline asm
	{
    .reg .pred p;
    and.b32 %r1438, %r1457, %r1440;    setp.ne.u32 p, %r1438, 0;
    vote.ballot.sync.b32 %r1438, p, 0xffffffff;
    @!p not.b32 %r1438, %r1438;
}

	// end inline asm
	and.b32  	%r1462, %r1438, %r1435;
	mov.b32 	%r1443, 4;
	// begin inline asm
	{
    .reg .pred p;
    and.b32 %r1441, %r1457, %r1443;    setp.ne.u32 p, %r1441, 0;
    vote.ballot.sync.b32 %r1441, p, 0xffffffff;
    @!p not.b32 %r1441, %r1441;
}

	// end inline asm
	and.b32  	%r1463, %r1441, %r1462;
	mov.b32 	%r1446, 8;
	// begin inline asm
	{
    .reg .pred p;
    and.b32 %r1444, %r1457, %r1446;    setp.ne.u32 p, %r1444, 0;
    vote.ballot.sync.b32 %r1444, p, 0xffffffff;
    @!p not.b32 %r1444, %r1444;
}

	// end inline asm
	and.b32  	%r1464, %r1444, %r1463;
	mov.b32 	%r1449, 16;
	// begin inline asm
	{
    .reg .pred p;
    and.b32 %r1447, %r1457, %r1449;    setp.ne.u32 p, %r1447, 0;
    vote.ballot.sync.b32 %r1447, p, 0xffffffff;
    @!p not.b32 %r1447, %r1447;
}

	// end inline asm
	and.b32  	%r1465, %r1447, %r1464;
	mov.b32 	%r1452, 32;
	// begin inline asm
	{
    .reg .pred p;
    and.b32 %r1450, %r1457, %r1452;    setp.ne.u32 p, %r1450, 0;
    vote.ballot.sync.b32 %r1450, p, 0xffffffff;
    @!p not.b32 %r1450, %r1450;
}

	// end inline asm
	and.b32  	%r1466, %r1450, %r1465;
	mov.b32 	%r1455, 64;
	// begin inline asm
	{
    .reg .pred p;
    and.b32 %r1453, %r1457, %r1455;    setp.ne.u32 p, %r1453, 0;
    vote.ballot.sync.b32 %r1453, p, 0xffffffff;
    @!p not.b32 %r1453, %r1453;
}

	// end inline asm
	and.b32  	%r1467, %r1453, %r1466;
	mov.b32 	%r1458, 128;
	// begin inline asm
	{
    .reg .pred p;
    and.b32 %r1456, %r1457, %r1458;    setp.ne.u32 p, %r1456, 0;
    vote.ballot.sync.b32 %r1456, p, 0xffffffff;
    @!p not.b32 %r1456, %r1456;
}

	// end inline asm
	and.b32  	%r1468, %r1456, %r1467;
	clz.b32 	%r1469, %r1468;
	sub.s32 	%r307, 31, %r1469;
	and.b32  	%r1470, %r878, %r1468;
	popc.b32 	%r308, %r1470;
	setp.ne.s32 	%p133, %r443, %r307;
	mov.b32 	%r2243, 0;
	@%p133 bra 	$L__BB15_209;
	shl.b32 	%r1475, %r1457, 2;
	add.s32 	%r1476, %r219, %r1475;
	atom.shared.add.u32 	%r2243, [%r1476], %r308;
$L__BB15_209:
	ld.param.u32 	%r2110, [_ZN3cub18CUB_300001_SM_10006detail10radix_sort29DeviceRadixSortOnesweepKernelINS1_5radix10policy_hubIiiyE10Policy1000ELNS0_9SortOrderE0EiiyiiNS1_21identity_decomposer_tEEEvPT5_SB_PT3_PKSC_PT1_PKSG_PT2_PKSK_T4_iiT6__param_9];
	shfl.sync.idx.b32	%r1502|%p134, %r2243, %r307, 31, -1;
	add.s32 	%r311, %r308, %r1502;
	shr.u32 	%r1503, %r2213, %r2110;
	and.b32  	%r1499, %r1503, %r221;
	mov.b32 	%r1479, 1;
	// begin inline asm
	{
    .reg .pred p;
    and.b32 %r1477, %r1499, %r1479;    setp.ne.u32 p, %r1477, 0;
    vote.ballot.sync.b32 %r1477, p, 0xffffffff;
    @!p not.b32 %r1477, %r1477;
}

	// end inline asm
	mov.b32 	%r1482, 2;
	// begin inline asm
	{
    .reg .pred p;
    and.b32 %r1480, %r1499, %r1482;    setp.ne.u32 p, %r1480, 0;
    vote.ballot.sync.b32 %r1480, p, 0xffffffff;
    @!p not.b32 %r1480, %r1480;
}

	// end inline asm
	and.b32  	%r1504, %r1480, %r1477;
	mov.b32 	%r1485, 4;
	// begin inline asm
	{
    .reg .pred p;
    and.b32 %r1483, %r1499, %r1485;    setp.ne.u32 p, %r1483, 0;
    vote.ballot.sync.b32 %r1483, p, 0xffffffff;
    @!p not.b32 %r1483, %r1483;
}

	// end inline asm
	and.b32  	%r1505, %r1483, %r1504;
	mov.b32 	%r1488, 8;
	// begin inline asm
	{
    .reg .pred p;
    and.b32 %r1486, %r1499, %r1488;    setp.ne.u32 p, %r1486, 0;
    vote.ballot.sync.b32 %r1486, p, 0xffffffff;
    @!p not.b32 %r1486, %r1486;
}

	// end inline asm
	and.b32  	%r1506, %r1486, %r1505;
	mov.b32 	%r1491, 16;
	// begin inline asm
	{
    .reg .pred p;
    and.b32 %r1489, %r1499, %r1491;    setp.ne.u32 p, %r1489, 0;
    vote.ballot.sync.b32 %r1489, p, 0xffffffff;
    @!p not.b32 %r1489, %r1489;
}

	// end inline asm
	and.b32  	%r1507, %r1489, %r1506;
	mov.b32 	%r1494, 32;
	// begin inline asm
	{
    .reg .pred p;
    and.b32 %r1492, %r1499, %r1494;    setp.ne.u32 p, %r1492, 0;
    vote.ballot.sync.b32 %r1492, p, 0xffffffff;
    @!p not.b32 %r1492, %r1492;
}

	// end inline asm
	and.b32  	%r1508, %r1492, %r1507;
	mov.b32 	%r1497, 64;
	// begin inline asm
	{
    .reg .pred p;
    and.b32 %r1495, %r1499, %r1497;    setp.ne.u32 p, %r1495, 0;
    vote.ballot.sync.b32 %r1495, p, 0xffffffff;
    @!p not.b32 %r1495, %r1495;
}

	// end inline asm
	and.b32  	%r1509, %r1495, %r1508;
	mov.b32 	%r1500, 128;
	// begin inline asm
	{
    .reg .pred p;
    and.b32 %r1498, %r1499, %r1500;    setp.ne.u32 p, %r1498, 0;
    vote.ballot.sync.b32 %r1498, p, 0xffffffff;
    @!p not.b32 %r1498, %r1498;
}

	// end inline asm
	and.b32  	%r1510, %r1498, %r1509;
	clz.b32 	%r1511, %r1510;
	sub.s32 	%r313, 31, %r1511;
	and.b32  	%r1512, %r878, %r1510;
	popc.b32 	%r314, %r1512;
	setp.ne.s32 	%p135, %r443, %r313;
	mov.b32 	%r2244, 0;
	@%p135 bra 	$L__BB15_211;
	shl.b32 	%r1517, %r1499, 2;
	add.s32 	%r1518, %r219, %r1517;
	atom.shared.add.u32 	%r2244, [%r1518], %r314;
$L__BB15_211:
	ld.param.u32 	%r2111, [_ZN3cub18CUB_300001_SM_10006detail10radix_sort29DeviceRadixSortOnesweepKernelINS1_5radix10policy_hubIiiyE10Policy1000ELNS0_9SortOrderE0EiiyiiNS1_21identity_decomposer_tEEEvPT5_SB_PT3_PKSC_PT1_PKSG_PT2_PKSK_T4_iiT6__param_9];
	shfl.sync.idx.b32	%r1544|%p136, %r2244, %r313, 31, -1;
	add.s32 	%r317, %r314, %r1544;
	shr.u32 	%r1545, %r2212, %r2111;
	and.b32  	%r1541, %r1545, %r221;
	mov.b32 	%r1521, 1;
	// begin inline asm
	{
    .reg .pred p;
    and.b32 %r1519, %r1541, %r1521;    setp.ne.u32 p, %r1519, 0;
    vote.ballot.sync.b32 %r1519, p, 0xffffffff;
    @!p not.b32 %r1519, %r1519;
}

	// end inline asm
	mov.b32 	%r1524, 2;
	// begin inline asm
	{
    .reg .pred p;
    and.b32 %r1522, %r1541, %r1524;    setp.ne.u32 p, %r1522, 0;
    vote.ballot.sync.b32 %r1522, p, 0xffffffff;
    @!p not.b32 %r1522, %r1522;
}

	// end inline asm
	and.b32  	%r1546, %r1522, %r1519;
	mov.b32 	%r1527, 4;
	// begin inline asm
	{
    .reg .pred p;
    and.b32 %r1525, %r1541, %r1527;    setp.ne.u32 p, %r1525, 0;
    vote.ballot.sync.b32 %r1525, p, 0xffffffff;
    @!p not.b32 %r1525, %r1525;
}

	// end inline asm
	and.b32  	%r1547, %r1525, %r1546;
	mov.b32 	%r1530, 8;
	// begin inline asm
	{
    .reg .pred p;
    and.b32 %r1528, %r1541, %r1530;    setp.ne.u32 p, %r1528, 0;
    vote.ballot.sync.b32 %r1528, p, 0xffffffff;
    @!p not.b32 %r1528, %r1528;
}

	// end inline asm
	and.b32  	%r1548, %r1528, %r1547;
	mov.b32 	%r1533, 16;
	// begin inline asm
	{
    .reg .pred p;
    and.b32 %r1531, %r1541, %r1533;    setp.ne.u32 p, %r1531, 0;
    vote.ballot.sync.b32 %r1531, p, 0xffffffff;
    @!p not.b32 %r1531, %r1531;
}

	// end inline asm
	and.b32  	%r1549, %r1531, %r1548;
	mov.b32 	%r1536, 32;
	// begin inline asm
	{
    .reg .pred p;
    and.b32 %r1534, %r1541, %r1536;    setp.ne.u32 p, %r1534, 0;
    vote.ballot.sync.b32 %r1534, p, 0xffffffff;
    @!p not.b32 %r1534, %r1534;
}

	// end inline asm
	and.b32  	%r1550, %r1534, %r1549;
	mov.b32 	%r1539, 64;
	// begin inline asm
	{
    .reg .pred p;
    and.b32 %r1537, %r1541, %r1539;    setp.ne.u32 p, %r1537, 0;
    vote.ballot.sync.b32 %r1537, p, 0xffffffff;
    @!p not.b32 %r1537, %r1537;
}

	// end inline asm
	and.b32  	%r1551, %r1537, %r1550;
	mov.b32 	%r1542, 128;
	// begin inline asm
	{
    .reg .pred p;
    and.b32 %r1540, %r1541, %r1542;    setp.ne.u32 p, %r1540, 0;
    vote.ballot.sync.b32 %r1540, p, 0xffffffff;
    @!p not.b32 %r1540, %r1540;
}

	// end inline asm
	and.b32  	%r1552, %r1540, %r1551;
	clz.b32 	%r1553, %r1552;
	sub.s32 	%r319, 31, %r1553;
	and.b32  	%r1554, %r878, %r1552;
	popc.b32 	%r320, %r1554;
	setp.ne.s32 	%p137, %r443, %r319;
	mov.b32 	%r2245, 0;
	@%p137 bra 	$L__BB15_213;
	shl.b32 	%r1559, %r1541, 2;
	add.s32 	%r1560, %r219, %r1559;
	atom.shared.add.u32 	%r2245, [%r1560], %r320;
$L__BB15_213:
	setp.gt.u32 	%p138, %r1, 255;
	shfl.sync.idx.b32	%r1561|%p139, %r2245, %r319, 31, -1;
	add.s32 	%r1562, %r320, %r1561;
	bar.sync 	0;
	shl.b32 	%r1563, %r227, 2;
	add.s32 	%r323, %r783, %r1563;
	st.shared.u32 	[%r323+-4], %r2228;
	shl.b32 	%r1565, %r233, 2;
	add.s32 	%r324, %r783, %r1565;
	st.shared.u32 	[%r324+-4], %r2227;
	shl.b32 	%r1566, %r239, 2;
	add.s32 	%r325, %r783, %r1566;
	st.shared.u32 	[%r325+-4], %r2226;
	shl.b32 	%r1567, %r245, 2;
	add.s32 	%r326, %r783, %r1567;
	st.shared.u32 	[%r326+-4], %r2225;
	shl.b32 	%r1568, %r251, 2;
	add.s32 	%r327, %r783, %r1568;
	st.shared.u32 	[%r327+-4], %r2224;
	shl.b32 	%r1569, %r257, 2;
	add.s32 	%r328, %r783, %r1569;
	st.shared.u32 	[%r328+-4], %r2223;
	shl.b32 	%r1570, %r263, 2;
	add.s32 	%r329, %r783, %r1570;
	st.shared.u32 	[%r329+-4], %r2222;
	shl.b32 	%r1571, %r269, 2;
	add.s32 	%r330, %r783, %r1571;
	st.shared.u32 	[%r330+-4], %r2221;
	shl.b32 	%r1572, %r275, 2;
	add.s32 	%r331, %r783, %r1572;
	st.shared.u32 	[%r331+-4], %r2220;
	shl.b32 	%r1573, %r281, 2;
	add.s32 	%r332, %r783, %r1573;
	st.shared.u32 	[%r332+-4], %r2219;
	shl.b32 	%r1574, %r287, 2;
	add.s32 	%r333, %r783, %r1574;
	st.shared.u32 	[%r333+-4], %r2218;
	shl.b32 	%r1575, %r293, 2;
	add.s32 	%r334, %r783, %r1575;
	st.shared.u32 	[%r334+-4], %r2217;
	shl.b32 	%r1576, %r299, 2;
	add.s32 	%r335, %r783, %r1576;
	st.shared.u32 	[%r335+-4], %r2216;
	shl.b32 	%r1577, %r305, 2;
	add.s32 	%r336, %r783, %r1577;
	st.shared.u32 	[%r336+-4], %r2215;
	shl.b32 	%r1578, %r311, 2;
	add.s32 	%r337, %r783, %r1578;
	st.shared.u32 	[%r337+-4], %r2214;
	shl.b32 	%r1579, %r317, 2;
	add.s32 	%r338, %r783, %r1579;
	st.shared.u32 	[%r338+-4], %r2213;
	shl.b32 	%r1580, %r1562, 2;
	add.s32 	%r339, %r783, %r1580;
	st.shared.u32 	[%r339+-4], %r2212;
	shl.b32 	%r1581, %r1, 3;
	add.s32 	%r1582, %r783, %r1581;
	add.s32 	%r340, %r1582, 26112;
	@%p138 bra 	$L__BB15_221;
	ld.param.u64 	%rd437, [_ZN3cub18CUB_300001_SM_10006detail10radix_sort29DeviceRadixSortOnesweepKernelINS1_5radix10policy_hubIiiyE10Policy1000ELNS0_9SortOrderE0EiiyiiNS1_21identity_decomposer_tEEEvPT5_SB_PT3_PKSC_PT1_PKSG_PT2_PKSK_T4_iiT6__param_3];
	cvta.to.global.u64 	%rd93, %rd437;
	shl.b64 	%rd94, %rd9, 3;
	add.s64 	%rd95, %rd93, %rd94;
	ld.global.u64 	%rd96, [%rd95];
	cvt.s64.s32 	%rd97, %r218;
	sub.s64 	%rd456, %rd96, %rd97;
	st.shared.u64 	[%r340], %rd456;
	setp.lt.s32 	%p140, %r3, 1;
	mov.u32 	%r2249, %r2174;
	@%p140 bra 	$L__BB15_220;
	mov.b32 	%r2247, -1;
	mov.u32 	%r2246, %r3;
	mov.u32 	%r2249, %r2174;
$L__BB15_216:
	ld.param.u64 	%rd430, [_ZN3cub18CUB_300001_SM_10006detail10radix_sort29DeviceRadixSortOnesweepKernelINS1_5radix10policy_hubIiiyE10Policy1000ELNS0_9SortOrderE0EiiyiiNS1_21identity_decomposer_tEEEvPT5_SB_PT3_PKSC_PT1_PKSG_PT2_PKSK_T4_iiT6__param_0];
	add.s32 	%r344, %r2246, -1;
	shl.b32 	%r1584, %r344, 8;
	add.s32 	%r1585, %r1584, %r1;
	cvta.to.global.u64 	%rd98, %rd430;
	mul.wide.s32 	%rd99, %r1585, 4;
	add.s64 	%rd19, %rd98, %rd99;
$L__BB15_217:
	membar.cta;
	ld.volatile.global.u32 	%r345, [%rd19];
	setp.eq.s32 	%p141, %r345, 0;
	@%p141 bra 	$L__BB15_217;
	and.b32  	%r1586, %r345, 1073741823;
	add.s32 	%r2249, %r1586, %r2249;
	setp.gt.s32 	%p142, %r345, -1;
	vote.sync.ballot.b32 	%r2247, %p142, %r2247;
	setp.gt.u32 	%p144, %r2246, 1;
	and.pred  	%p145, %p142, %p144;
	mov.u32 	%r2246, %r344;
	@%p145 bra 	$L__BB15_216;
	ld.shared.u64 	%rd456, [%r340];
$L__BB15_220:
	ld.param.u64 	%rd431, [_ZN3cub18CUB_300001_SM_10006detail10radix_sort29DeviceRadixSortOnesweepKernelINS1_5radix10policy_hubIiiyE10Policy1000ELNS0_9SortOrderE0EiiyiiNS1_21identity_decomposer_tEEEvPT5_SB_PT3_PKSC_PT1_PKSG_PT2_PKSK_T4_iiT6__param_0];
	or.b32  	%r1587, %r2249, -2147483648;
	cvta.to.global.u64 	%rd100, %rd431;
	shl.b32 	%r1588, %r3, 8;
	add.s32 	%r1589, %r1588, %r1;
	mul.wide.s32 	%rd101, %r1589, 4;
	add.s64 	%rd102, %rd100, %rd101;
	st.volatile.global.u32 	[%rd102], %r1587;
	sub.s32 	%r1590, %r2249, %r2174;
	cvt.s64.s32 	%rd103, %r1590;
	add.s64 	%rd104, %rd456, %rd103;
	st.shared.u64 	[%r340], %rd104;
$L__BB15_221:
	ld.param.u32 	%r2087, [_ZN3cub18CUB_300001_SM_10006detail10radix_sort29DeviceRadixSortOnesweepKernelINS1_5radix10policy_hubIiiyE10Policy1000ELNS0_9SortOrderE0EiiyiiNS1_21identity_decomposer_tEEEvPT5_SB_PT3_PKSC_PT1_PKSG_PT2_PKSK_T4_iiT6__param_8];
	ld.param.u64 	%rd434, [_ZN3cub18CUB_300001_SM_10006detail10radix_sort29DeviceRadixSortOnesweepKernelINS1_5radix10policy_hubIiiyE10Policy1000ELNS0_9SortOrderE0EiiyiiNS1_21identity_decomposer_tEEEvPT5_SB_PT3_PKSC_PT1_PKSG_PT2_PKSK_T4_iiT6__param_2];
	setp.gt.u32 	%p146, %r1, 255;
	mad.lo.s32 	%r349, %r3, 6528, 6528;
	setp.lt.s32 	%p147, %r349, %r2087;
	setp.eq.s64 	%p148, %rd434, 0;
	or.pred  	%p149, %p148, %p147;
	or.pred  	%p150, %p146, %p149;
	@%p150 bra 	$L__BB15_223;
	ld.param.u64 	%rd435, [_ZN3cub18CUB_300001_SM_10006detail10radix_sort29DeviceRadixSortOnesweepKernelINS1_5radix10policy_hubIiiyE10Policy1000ELNS0_9SortOrderE0EiiyiiNS1_21identity_decomposer_tEEEvPT5_SB_PT3_PKSC_PT1_PKSG_PT2_PKSK_T4_iiT6__param_2];
	ld.shared.u64 	%rd105, [%r340];
	cvt.s64.s32 	%rd106, %r2174;
	cvt.s64.s32 	%rd107, %r218;
	add.s64 	%rd108, %rd107, %rd106;
	add.s64 	%rd109, %rd108, %rd105;
	cvta.to.global.u64 	%rd110, %rd435;
	shl.b64 	%rd111, %rd9, 3;
	add.s64 	%rd112, %rd110, %rd111;
	st.global.u64 	[%rd112], %rd109;
$L__BB15_223:
	ld.param.u32 	%r2088, [_ZN3cub18CUB_300001_SM_10006detail10radix_sort29DeviceRadixSortOnesweepKernelINS1_5radix10policy_hubIiiyE10Policy1000ELNS0_9SortOrderE0EiiyiiNS1_21identity_decomposer_tEEEvPT5_SB_PT3_PKSC_PT1_PKSG_PT2_PKSK_T4_iiT6__param_8];
	ld.param.u64 	%rd438, [_ZN3cub18CUB_300001_SM_10006detail10radix_sort29DeviceRadixSortOnesweepKernelINS1_5radix10policy_hubIiiyE10Policy1000ELNS0_9SortOrderE0EiiyiiNS1_21identity_decomposer_tEEEvPT5_SB_PT3_PKSC_PT1_PKSG_PT2_PKSK_T4_iiT6__param_4];
	cvta.to.global.u64 	%rd22, %rd438;
	shl.b32 	%r1591, %r1, 2;
	add.s32 	%r350, %r783, %r1591;
	setp.gt.s32 	%p151, %r349, %r2088;
	bar.sync 	0;
	@%p151 bra 	$L__BB15_225;
	ld.param.u32 	%r2112, [_ZN3cub18CUB_300001_SM_10006detail10radix_sort29DeviceRadixSortOnesweepKernelINS1_5radix10policy_hubIiiyE10Policy1000ELNS0_9SortOrderE0EiiyiiNS1_21identity_decomposer_tEEEvPT5_SB_PT3_PKSC_PT1_PKSG_PT2_PKSK_T4_iiT6__param_9];
	ld.shared.u32 	%r1593, [%r350];
	shr.u32 	%r1594, %r1593, %r2112;
	and.b32  	%r1595, %r1594, %r221;
	shl.b32 	%r1596, %r1595, 3;
	add.s32 	%r1598, %r783, 26112;
	add.s32 	%r1599, %r1598, %r1596;
	ld.shared.u64 	%rd113, [%r1599];
	add.s64 	%rd114, %rd113, %rd9;
	xor.b32  	%r1600, %r1593, -2147483648;
	shl.b64 	%rd115, %rd114, 2;
	add.s64 	%rd116, %rd22, %rd115;
	st.global.u32 	[%rd116], %r1600;
	bar.warp.sync 	-1;
	ld.shared.u32 	%r1601, [%r350+1536];
	shr.u32 	%r1602, %r1601, %r2112;
	and.b32  	%r1603, %r1602, %r221;
	shl.b32 	%r1604, %r1603, 3;
	add.s32 	%r1605, %r1598, %r1604;
	ld.shared.u64 	%rd117, [%r1605];
	add.s64 	%rd118, %rd117, %rd9;
	xor.b32  	%r1606, %r1601, -2147483648;
	shl.b64 	%rd119, %rd118, 2;
	add.s64 	%rd120, %rd22, %rd119;
	st.global.u32 	[%rd120+1536], %r1606;
	bar.warp.sync 	-1;
	ld.shared.u32 	%r1607, [%r350+3072];
	shr.u32 	%r1608, %r1607, %r2112;
	and.b32  	%r1609, %r1608, %r221;
	shl.b32 	%r1610, %r1609, 3;
	add.s32 	%r1611, %r1598, %r1610;
	ld.shared.u64 	%rd121, [%r1611];
	add.s64 	%rd122, %rd121, %rd9;
	xor.b32  	%r1612, %r1607, -2147483648;
	shl.b64 	%rd123, %rd122, 2;
	add.s64 	%rd124, %rd22, %rd123;
	st.global.u32 	[%rd124+3072], %r1612;
	bar.warp.sync 	-1;
	ld.shared.u32 	%r1613, [%r350+4608];
	shr.u32 	%r1614, %r1613, %r2112;
	and.b32  	%r1615, %r1614, %r221;
	shl.b32 	%r1616, %r1615, 3;
	add.s32 	%r1617, %r1598, %r1616;
	ld.shared.u64 	%rd125, [%r1617];
	add.s64 	%rd126, %rd125, %rd9;
	xor.b32  	%r1618, %r1613, -2147483648;
	shl.b64 	%rd127, %rd126, 2;
	add.s64 	%rd128, %rd22, %rd127;
	st.global.u32 	[%rd128+4608], %r1618;
	bar.warp.sync 	-1;
	ld.shared.u32 	%r1619, [%r350+6144];
	shr.u32 	%r1620, %r1619, %r2112;
	and.b32  	%r1621, %r1620, %r221;
	shl.b32 	%r1622, %r1621, 3;
	add.s32 	%r1623, %r1598, %r1622;
	ld.shared.u64 	%rd129, [%r1623];
	add.s64 	%rd130, %rd129, %rd9;
	xor.b32  	%r1624, %r1619, -2147483648;
	shl.b64 	%rd131, %rd130, 2;
	add.s64 	%rd132, %rd22, %rd131;
	st.global.u32 	[%rd132+6144], %r1624;
	bar.warp.sync 	-1;
	ld.shared.u32 	%r1625, [%r350+7680];
	shr.u32 	%r1626, %r1625, %r2112;
	and.b32  	%r1627, %r1626, %r221;
	shl.b32 	%r1628, %r1627, 3;
	add.s32 	%r1629, %r1598, %r1628;
	ld.shared.u64 	%rd133, [%r1629];
	add.s64 	%rd134, %rd133, %rd9;
	xor.b32  	%r1630, %r1625, -2147483648;
	shl.b64 	%rd135, %rd134, 2;
	add.s64 	%rd136, %rd22, %rd135;
	st.global.u32 	[%rd136+7680], %r1630;
	bar.warp.sync 	-1;
	ld.shared.u32 	%r1631, [%r350+9216];
	shr.u32 	%r1632, %r1631, %r2112;
	and.b32  	%r1633, %r1632, %r221;
	shl.b32 	%r1634, %r1633, 3;
	add.s32 	%r1635, %r1598, %r1634;
	ld.shared.u64 	%rd137, [%r1635];
	add.s64 	%rd138, %rd137, %rd9;
	xor.b32  	%r1636, %r1631, -2147483648;
	shl.b64 	%rd139, %rd138, 2;
	add.s64 	%rd140, %rd22, %rd139;
	st.global.u32 	[%rd140+9216], %r1636;
	bar.warp.sync 	-1;
	ld.shared.u32 	%r1637, [%r350+10752];
	shr.u32 	%r1638, %r1637, %r2112;
	and.b32  	%r1639, %r1638, %r221;
	shl.b32 	%r1640, %r1639, 3;
	add.s32 	%r1641, %r1598, %r1640;
	ld.shared.u64 	%rd141, [%r1641];
	add.s64 	%rd142, %rd141, %rd9;
	xor.b32  	%r1642, %r1637, -2147483648;
	shl.b64 	%rd143, %rd142, 2;
	add.s64 	%rd144, %rd22, %rd143;
	st.global.u32 	[%rd144+10752], %r1642;
	bar.warp.sync 	-1;
	ld.shared.u32 	%r1643, [%r350+12288];
	shr.u32 	%r1644, %r1643, %r2112;
	and.b32  	%r1645, %r1644, %r221;
	shl.b32 	%r1646, %r1645, 3;
	add.s32 	%r1647, %r1598, %r1646;
	ld.shared.u64 	%rd145, [%r1647];
	add.s64 	%rd146, %rd145, %rd9;
	xor.b32  	%r1648, %r1643, -2147483648;
	shl.b64 	%rd147, %rd146, 2;
	add.s64 	%rd148, %rd22, %rd147;
	st.global.u32 	[%rd148+12288], %r1648;
	bar.warp.sync 	-1;
	ld.shared.u32 	%r1649, [%r350+13824];
	shr.u32 	%r1650, %r1649, %r2112;
	and.b32  	%r1651, %r1650, %r221;
	shl.b32 	%r1652, %r1651, 3;
	add.s32 	%r1653, %r1598, %r1652;
	ld.shared.u64 	%rd149, [%r1653];
	add.s64 	%rd150, %rd149, %rd9;
	xor.b32  	%r1654, %r1649, -2147483648;
	shl.b64 	%rd151, %rd150, 2;
	add.s64 	%rd152, %rd22, %rd151;
	st.global.u32 	[%rd152+13824], %r1654;
	bar.warp.sync 	-1;
	ld.shared.u32 	%r1655, [%r350+15360];
	shr.u32 	%r1656, %r1655, %r2112;
	and.b32  	%r1657, %r1656, %r221;
	shl.b32 	%r1658, %r1657, 3;
	add.s32 	%r1659, %r1598, %r1658;
	ld.shared.u64 	%rd153, [%r1659];
	add.s64 	%rd154, %rd153, %rd9;
	xor.b32  	%r1660, %r1655, -2147483648;
	shl.b64 	%rd155, %rd154, 2;
	add.s64 	%rd156, %rd22, %rd155;
	st.global.u32 	[%rd156+15360], %r1660;
	bar.warp.sync 	-1;
	ld.shared.u32 	%r1661, [%r350+16896];
	shr.u32 	%r1662, %r1661, %r2112;
	and.b32  	%r1663, %r1662, %r221;
	shl.b32 	%r1664, %r1663, 3;
	add.s32 	%r1665, %r1598, %r1664;
	ld.shared.u64 	%rd157, [%r1665];
	add.s64 	%rd158, %rd157, %rd9;
	xor.b32  	%r1666, %r1661, -2147483648;
	shl.b64 	%rd159, %rd158, 2;
	add.s64 	%rd160, %rd22, %rd159;
	st.global.u32 	[%rd160+16896], %r1666;
	bar.warp.sync 	-1;
	ld.shared.u32 	%r1667, [%r350+18432];
	shr.u32 	%r1668, %r1667, %r2112;
	and.b32  	%r1669, %r1668, %r221;
	shl.b32 	%r1670, %r1669, 3;
	add.s32 	%r1671, %r1598, %r1670;
	ld.shared.u64 	%rd161, [%r1671];
	add.s64 	%rd162, %rd161, %rd9;
	xor.b32  	%r1672, %r1667, -2147483648;
	shl.b64 	%rd163, %rd162, 2;
	add.s64 	%rd164, %rd22, %rd163;
	st.global.u32 	[%rd164+18432], %r1672;
	bar.warp.sync 	-1;
	ld.shared.u32 	%r1673, [%r350+19968];
	shr.u32 	%r1674, %r1673, %r2112;
	and.b32  	%r1675, %r1674, %r221;
	shl.b32 	%r1676, %r1675, 3;
	add.s32 	%r1677, %r1598, %r1676;
	ld.shared.u64 	%rd165, [%r1677];
	add.s64 	%rd166, %rd165, %rd9;
	xor.b32  	%r1678, %r1673, -2147483648;
	shl.b64 	%rd167, %rd166, 2;
	add.s64 	%rd168, %rd22, %rd167;
	st.global.u32 	[%rd168+19968], %r1678;
	bar.warp.sync 	-1;
	ld.shared.u32 	%r1679, [%r350+21504];
	shr.u32 	%r1680, %r1679, %r2112;
	and.b32  	%r1681, %r1680, %r221;
	shl.b32 	%r1682, %r1681, 3;
	add.s32 	%r1683, %r1598, %r1682;
	ld.shared.u64 	%rd169, [%r1683];
	add.s64 	%rd170, %rd169, %rd9;
	xor.b32  	%r1684, %r1679, -2147483648;
	shl.b64 	%rd171, %rd170, 2;
	add.s64 	%rd172, %rd22, %rd171;
	st.global.u32 	[%rd172+21504], %r1684;
	bar.warp.sync 	-1;
	ld.shared.u32 	%r1685, [%r350+23040];
	shr.u32 	%r1686, %r1685, %r2112;
	and.b32  	%r1687, %r1686, %r221;
	shl.b32 	%r1688, %r1687, 3;
	add.s32 	%r1689, %r1598, %r1688;
	ld.shared.u64 	%rd173, [%r1689];
	add.s64 	%rd174, %rd173, %rd9;
	xor.b32  	%r1690, %r1685, -2147483648;
	shl.b64 	%rd175, %rd174, 2;
	add.s64 	%rd176, %rd22, %rd175;
	st.global.u32 	[%rd176+23040], %r1690;
	bar.warp.sync 	-1;
	ld.shared.u32 	%r1691, [%r350+24576];
	shr.u32 	%r1692, %r1691, %r2112;
	and.b32  	%r1693, %r1692, %r221;
	shl.b32 	%r1694, %r1693, 3;
	add.s32 	%r1695, %r1598, %r1694;
	ld.shared.u64 	%rd177, [%r1695];
	add.s64 	%rd178, %rd177, %rd9;
	xor.b32  	%r1696, %r1691, -2147483648;
	shl.b64 	%rd179, %rd178, 2;
	add.s64 	%rd180, %rd22, %rd179;
	st.global.u32 	[%rd180+24576], %r1696;
	bar.warp.sync 	-1;
	bra.uni 	$L__BB15_260;
$L__BB15_225:
	ld.param.u32 	%r2089, [_ZN3cub18CUB_300001_SM_10006detail10radix_sort29DeviceRadixSortOnesweepKernelINS1_5radix10policy_hubIiiyE10Policy1000ELNS0_9SortOrderE0EiiyiiNS1_21identity_decomposer_tEEEvPT5_SB_PT3_PKSC_PT1_PKSG_PT2_PKSK_T4_iiT6__param_8];
	mad.lo.s32 	%r351, %r3, -6528, %r2089;
	setp.ge.s32 	%p152, %r1, %r351;
	@%p152 bra 	$L__BB15_227;
	ld.param.u32 	%r2113, [_ZN3cub18CUB_300001_SM_10006detail10radix_sort29DeviceRadixSortOnesweepKernelINS1_5radix10policy_hubIiiyE10Policy1000ELNS0_9SortOrderE0EiiyiiNS1_21identity_decomposer_tEEEvPT5_SB_PT3_PKSC_PT1_PKSG_PT2_PKSK_T4_iiT6__param_9];
	ld.shared.u32 	%r1697, [%r350];
	shr.u32 	%r1698, %r1697, %r2113;
	and.b32  	%r1699, %r1698, %r221;
	shl.b32 	%r1700, %r1699, 3;
	add.s32 	%r1702, %r783, %r1700;
	ld.shared.u64 	%rd181, [%r1702+26112];
	xor.b32  	%r1703, %r1697, -2147483648;
	add.s64 	%rd182, %rd181, %rd9;
	shl.b64 	%rd183, %rd182, 2;
	add.s64 	%rd184, %rd22, %rd183;
	st.global.u32 	[%rd184], %r1703;
$L__BB15_227:
	bar.warp.sync 	-1;
	add.s32 	%r1704, %r1, 384;
	setp.ge.s32 	%p153, %r1704, %r351;
	@%p153 bra 	$L__BB15_229;
	ld.param.u32 	%r2114, [_ZN3cub18CUB_300001_SM_10006detail10radix_sort29DeviceRadixSortOnesweepKernelINS1_5radix10policy_hubIiiyE10Policy1000ELNS0_9SortOrderE0EiiyiiNS1_21identity_decomposer_tEEEvPT5_SB_PT3_PKSC_PT1_PKSG_PT2_PKSK_T4_iiT6__param_9];
	ld.shared.u32 	%r1705, [%r350+1536];
	shr.u32 	%r1706, %r1705, %r2114;
	and.b32  	%r1707, %r1706, %r221;
	shl.b32 	%r1708, %r1707, 3;
	add.s32 	%r1710, %r783, %r1708;
	ld.shared.u64 	%rd185, [%r1710+26112];
	xor.b32  	%r1711, %r1705, -2147483648;
	add.s64 	%rd186, %rd185, %rd9;
	shl.b64 	%rd187, %rd186, 2;
	add.s64 	%rd188, %rd22, %rd187;
	st.global.u32 	[%rd188+1536], %r1711;
$L__BB15_229:
	bar.warp.sync 	-1;
	add.s32 	%r1712, %r1, 768;
	setp.ge.s32 	%p154, %r1712, %r351;
	@%p154 bra 	$L__BB15_231;
	ld.param.u32 	%r2115, [_ZN3cub18CUB_300001_SM_10006detail10radix_sort29DeviceRadixSortOnesweepKernelINS1_5radix10policy_hubIiiyE10Policy1000ELNS0_9SortOrderE0EiiyiiNS1_21identity_decomposer_tEEEvPT5_SB_PT3_PKSC_PT1_PKSG_PT2_PKSK_T4_iiT6__param_9];
	ld.shared.u32 	%r1713, [%r350+3072];
	shr.u32 	%r1714, %r1713, %r2115;
	and.b32  	%r1715, %r1714, %r221;
	shl.b32 	%r1716, %r1715, 3;
	add.s32 	%r1718, %r783, %r1716;
	ld.shared.u64 	%rd189, [%r1718+26112];
	xor.b32  	%r1719, %r1713, -2147483648;
	add.s64 	%rd190, %rd189, %rd9;
	shl.b64 	%rd191, %rd190, 2;
	add.s64 	%rd192, %rd22, %rd191;
	st.global.u32 	[%rd192+3072], %r1719;
$L__BB15_231:
	bar.warp.sync 	-1;
	add.s32 	%r1720, %r1, 1152;
	setp.ge.s32 	%p155, %r1720, %r351;
	@%p155 bra 	$L__BB15_233;
	ld.param.u32 	%r2116, [_ZN3cub18CUB_300001_SM_10006detail10radix_sort29DeviceRadixSortOnesweepKernelINS1_5radix10policy_hubIiiyE10Policy1000ELNS0_9SortOrderE0EiiyiiNS1_21identity_decomposer_tEEEvPT5_SB_PT3_PKSC_PT1_PKSG_PT2_PKSK_T4_iiT6__param_9];
	ld.shared.u32 	%r1721, [%r350+4608];
	shr.u32 	%r1722, %r1721, %r2116;
	and.b32  	%r1723, %r1722, %r221;
	shl.b32 	%r1724, %r1723, 3;
	add.s32 	%r1726, %r783, %r1724;
	ld.shared.u64 	%rd193, [%r1726+26112];
	xor.b32  	%r1727, %r1721, -2147483648;
	add.s64 	%rd194, %rd193, %rd9;
	shl.b64 	%rd195, %rd194, 2;
	add.s64 	%rd196, %rd22, %rd195;
	st.global.u32 	[%rd196+4608], %r1727;
$L__BB15_233:
	bar.warp.sync 	-1;
	add.s32 	%r1728, %r1, 1536;
	setp.ge.s32 	%p156, %r1728, %r351;
	@%p156 bra 	$L__BB15_235;
	ld.param.u32 	%r2117, [_ZN3cub18CUB_300001_SM_10006detail10radix_sort29DeviceRadixSortOnesweepKernelINS1_5radix10policy_hubIiiyE10Policy1000ELNS0_9SortOrderE0EiiyiiNS1_21identity_decomposer_tEEEvPT5_SB_PT3_PKSC_PT1_PKSG_PT2_PKSK_T4_iiT6__param_9];
	ld.shared.u32 	%r1729, [%r350+6144];
	shr.u32 	%r1730, %r1729, %r2117;
	and.b32  	%r1731, %r1730, %r221;
	shl.b32 	%r1732, %r1731, 3;
	add.s32 	%r1734, %r783, %r1732;
	ld.shared.u64 	%rd197, [%r1734+26112];
	xor.b32  	%r1735, %r1729, -2147483648;
	add.s64 	%rd198, %rd197, %rd9;
	shl.b64 	%rd199, %rd198, 2;
	add.s64 	%rd200, %rd22, %rd199;
	st.global.u32 	[%rd200+6144], %r1735;
$L__BB15_235:
	bar.warp.sync 	-1;
	add.s32 	%r1736, %r1, 1920;
	setp.ge.s32 	%p157, %r1736, %r351;
	@%p157 bra 	$L__BB15_237;
	ld.param.u32 	%r2118, [_ZN3cub18CUB_300001_SM_10006detail10radix_sort29DeviceRadixSortOnesweepKernelINS1_5radix10policy_hubIiiyE10Policy1000ELNS0_9SortOrderE0EiiyiiNS1_21identity_decomposer_tEEEvPT5_SB_PT3_PKSC_PT1_PKSG_PT2_PKSK_T4_iiT6__param_9];
	ld.shared.u32 	%r1737, [%r350+7680];
	shr.u32 	%r1738, %r1737, %r2118;
	and.b32  	%r1739, %r1738, %r221;
	shl.b32 	%r1740, %r1739, 3;
	add.s32 	%r1742, %r783, %r1740;
	ld.shared.u64 	%rd201, [%r1742+26112];
	xor.b32  	%r1743, %r1737, -2147483648;
	add.s64 	%rd202, %rd201, %rd9;
	shl.b64 	%rd203, %rd202, 2;
	add.s64 	%rd204, %rd22, %rd203;
	st.global.u32 	[%rd204+7680], %r1743;
$L__BB15_237:
	bar.warp.sync 	-1;
	add.s32 	%r1744, %r1, 2304;
	setp.ge.s32 	%p158, %r1744, %r351;
	@%p158 bra 	$L__BB15_239;
	ld.param.u32 	%r2119, [_ZN3cub18CUB_300001_SM_10006detail10radix_sort29DeviceRadixSortOnesweepKernelINS1_5radix10policy_hubIiiyE10Policy1000ELNS0_9SortOrderE0EiiyiiNS1_21identity_decomposer_tEEEvPT5_SB_PT3_PKSC_PT1_PKSG_PT2_PKSK_T4_iiT6__param_9];
	ld.shared.u32 	%r1745, [%r350+9216];
	shr.u32 	%r1746, %r1745, %r2119;
	and.b32  	%r1747, %r1746, %r221;
	shl.b32 	%r1748, %r1747, 3;
	add.s32 	%r1750, %r783, %r1748;
	ld.shared.u64 	%rd205, [%r1750+26112];
	xor.b32  	%r1751, %r1745, -2147483648;
	add.s64 	%rd206, %rd205, %rd9;
	shl.b64 	%rd207, %rd206, 2;
	add.s64 	%rd208, %rd22, %rd207;
	st.global.u32 	[%rd208+9216], %r1751;
$L__BB15_239:
	bar.warp.sync 	-1;
	add.s32 	%r1752, %r1, 2688;
	setp.ge.s32 	%p159, %r1752, %r351;
	@%p159 bra 	$L__BB15_241;
	ld.param.u32 	%r2120, [_ZN3cub18CUB_300001_SM_10006detail10radix_sort29DeviceRadixSortOnesweepKernelINS1_5radix10policy_hubIiiyE10Policy1000ELNS0_9SortOrderE0EiiyiiNS1_21identity_decomposer_tEEEvPT5_SB_PT3_PKSC_PT1_PKSG_PT2_PKSK_T4_iiT6__param_9];
	ld.shared.u32 	%r1753, [%r350+10752];
	shr.u32 	%r1754, %r1753, %r2120;
	and.b32  	%r1755, %r1754, %r221;
	shl.b32 	%r1756, %r1755, 3;
	add.s32 	%r1758, %r783, %r1756;
	ld.shared.u64 	%rd209, [%r1758+26112];
	xor.b32  	%r1759, %r1753, -2147483648;
	add.s64 	%rd210, %rd209, %rd9;
	shl.b64 	%rd211, %rd210, 2;
	add.s64 	%rd212, %rd22, %rd211;
	st.global.u32 	[%rd212+10752], %r1759;
$L__BB15_241:
	bar.warp.sync 	-1;
	or.b32  	%r1760, %r1, 3072;
	setp.ge.s32 	%p160, %r1760, %r351;
	@%p160 bra 	$L__BB15_243;
	ld.param.u32 	%r2121, [_ZN3cub18CUB_300001_SM_10006detail10radix_sort29DeviceRadixSortOnesweepKernelINS1_5radix10policy_hubIiiyE10Policy1000ELNS0_9SortOrderE0EiiyiiNS1_21identity_decomposer_tEEEvPT5_SB_PT3_PKSC_PT1_PKSG_PT2_PKSK_T4_iiT6__param_9];
	ld.shared.u32 	%r1761, [%r350+12288];
	shr.u32 	%r1762, %r1761, %r2121;
	and.b32  	%r1763, %r1762, %r221;
	shl.b32 	%r1764, %r1763, 3;
	add.s32 	%r1766, %r783, %r1764;
	ld.shared.u64 	%rd213, [%r1766+26112];
	xor.b32  	%r1767, %r1761, -2147483648;
	add.s64 	%rd214, %rd213, %rd9;
	shl.b64 	%rd215, %rd214, 2;
	add.s64 	%rd216, %rd22, %rd215;
	st.global.u32 	[%rd216+12288], %r1767;
$L__BB15_243:
	bar.warp.sync 	-1;
	add.s32 	%r1768, %r1, 3456;
	setp.ge.s32 	%p161, %r1768, %r351;
	@%p161 bra 	$L__BB15_245;
	ld.param.u32 	%r2122, [_ZN3cub18CUB_300001_SM_10006detail10radix_sort29DeviceRadixSortOnesweepKernelINS1_5radix10policy_hubIiiyE10Policy1000ELNS0_9SortOrderE0EiiyiiNS1_21identity_decomposer_tEEEvPT5_SB_PT3_PKSC_PT1_PKSG_PT2_PKSK_T4_iiT6__param_9];
	ld.shared.u32 	%r1769, [%r350+13824];
	shr.u32 	%r1770, %r1769, %r2122;
	and.b32  	%r1771, %r1770, %r221;
	shl.b32 	%r1772, %r1771, 3;
	add.s32 	%r1774, %r783, %r1772;
	ld.shared.u64 	%rd217, [%r1774+26112];
	xor.b32  	%r1775, %r1769, -2147483648;
	add.s64 	%rd218, %rd217, %rd9;
	shl.b64 	%rd219, %rd218, 2;
	add.s64 	%rd220, %rd22, %rd219;
	st.global.u32 	[%rd220+13824], %r1775;
$L__BB15_245:
	bar.warp.sync 	-1;
	add.s32 	%r1776, %r1, 3840;
	setp.ge.s32 	%p162, %r1776, %r351;
	@%p162 bra 	$L__BB15_247;
	ld.param.u32 	%r2123, [_ZN3cub18CUB_300001_SM_10006detail10radix_sort29DeviceRadixSortOnesweepKernelINS1_5radix10policy_hubIiiyE10Policy1000ELNS0_9SortOrderE0EiiyiiNS1_21identity_decomposer_tEEEvPT5_SB_PT3_PKSC_PT1_PKSG_PT2_PKSK_T4_iiT6__param_9];
	ld.shared.u32 	%r1777, [%r350+15360];
	shr.u32 	%r1778, %r1777, %r2123;
	and.b32  	%r1779, %r1778, %r221;
	shl.b32 	%r1780, %r1779, 3;
	add.s32 	%r1782, %r783, %r1780;
	ld.shared.u64 	%rd221, [%r1782+26112];
	xor.b32  	%r1783, %r1777, -2147483648;
	add.s64 	%rd222, %rd221, %rd9;
	shl.b64 	%rd223, %rd222, 2;
	add.s64 	%rd224, %rd22, %rd223;
	st.global.u32 	[%rd224+15360], %r1783;
$L__BB15_247:
	bar.warp.sync 	-1;
	add.s32 	%r1784, %r1, 4224;
	setp.ge.s32 	%p163, %r1784, %r351;
	@%p163 bra 	$L__BB15_249;
	ld.param.u32 	%r2124, [_ZN3cub18CUB_300001_SM_10006detail10radix_sort29DeviceRadixSortOnesweepKernelINS1_5radix10policy_hubIiiyE10Policy1000ELNS0_9SortOrderE0EiiyiiNS1_21identity_decomposer_tEEEvPT5_SB_PT3_PKSC_PT1_PKSG_PT2_PKSK_T4_iiT6__param_9];
	ld.shared.u32 	%r1785, [%r350+16896];
	shr.u32 	%r1786, %r1785, %r2124;
	and.b32  	%r1787, %r1786, %r221;
	shl.b32 	%r1788, %r1787, 3;
	add.s32 	%r1790, %r783, %r1788;
	ld.shared.u64 	%rd225, [%r1790+26112];
	xor.b32  	%r1791, %r1785, -2147483648;
	add.s64 	%rd226, %rd225, %rd9;
	shl.b64 	%rd227, %rd226, 2;
	add.s64 	%rd228, %rd22, %rd227;
	st.global.u32 	[%rd228+16896], %r1791;
$L__BB15_249:
	bar.warp.sync 	-1;
	add.s32 	%r1792, %r1, 4608;
	setp.ge.s32 	%p164, %r1792, %r351;
	@%p164 bra 	$L__BB15_251;
	ld.param.u32 	%r2125, [_ZN3cub18CUB_300001_SM_10006detail10radix_sort29DeviceRadixSortOnesweepKernelINS1_5radix10policy_hubIiiyE10Policy1000ELNS0_9SortOrderE0EiiyiiNS1_21identity_decomposer_tEEEvPT5_SB_PT3_PKSC_PT1_PKSG_PT2_PKSK_T4_iiT6__param_9];
	ld.shared.u32 	%r1793, [%r350+18432];
	shr.u32 	%r1794, %r1793, %r2125;
	and.b32  	%r1795, %r1794, %r221;
	shl.b32 	%r1796, %r1795, 3;
	add.s32 	%r1798, %r783, %r1796;
	ld.shared.u64 	%rd229, [%r1798+26112];
	xor.b32  	%r1799, %r1793, -2147483648;
	add.s64 	%rd230, %rd229, %rd9;
	shl.b64 	%rd231, %rd230, 2;
	add.s64 	%rd232, %rd22, %rd231;
	st.global.u32 	[%rd232+18432], %r1799;
$L__BB15_251:
	bar.warp.sync 	-1;
	add.s32 	%r1800, %r1, 4992;
	setp.ge.s32 	%p165, %r1800, %r351;
	@%p165 bra 	$L__BB15_253;
	ld.param.u32 	%r2126, [_ZN3cub18CUB_300001_SM_10006detail10radix_sort29DeviceRadixSortOnesweepKernelINS1_5radix10policy_hubIiiyE10Policy1000ELNS0_9SortOrderE0EiiyiiNS1_21identity_decomposer_tEEEvPT5_SB_PT3_PKSC_PT1_PKSG_PT2_PKSK_T4_iiT6__param_9];
	ld.shared.u32 	%r1801, [%r350+19968];
	shr.u32 	%r1802, %r1801, %r2126;
	and.b32  	%r1803, %r1802, %r221;
	shl.b32 	%r1804, %r1803, 3;
	add.s32 	%r1806, %r783, %r1804;
	ld.shared.u64 	%rd233, [%r1806+26112];
	xor.b32  	%r1807, %r1801, -2147483648;
	add.s64 	%rd234, %rd233, %rd9;
	shl.b64 	%rd235, %rd234, 2;
	add.s64 	%rd236, %rd22, %rd235;
	st.global.u32 	[%rd236+19968], %r1807;
$L__BB15_253:
	bar.warp.sync 	-1;
	add.s32 	%r1808, %r1, 5376;
	setp.ge.s32 	%p166, %r1808, %r351;
	@%p166 bra 	$L__BB15_255;
	ld.param.u32 	%r2127, [_ZN3cub18CUB_300001_SM_10006detail10radix_sort29DeviceRadixSortOnesweepKernelINS1_5radix10policy_hubIiiyE10Policy1000ELNS0_9SortOrderE0EiiyiiNS1_21identity_decomposer_tEEEvPT5_SB_PT3_PKSC_PT1_PKSG_PT2_PKSK_T4_iiT6__param_9];
	ld.shared.u32 	%r1809, [%r350+21504];
	shr.u32 	%r1810, %r1809, %r2127;
	and.b32  	%r1811, %r1810, %r221;
	shl.b32 	%r1812, %r1811, 3;
	add.s32 	%r1814, %r783, %r1812;
	ld.shared.u64 	%rd237, [%r1814+26112];
	xor.b32  	%r1815, %r1809, -2147483648;
	add.s64 	%rd238, %rd237, %rd9;
	shl.b64 	%rd239, %rd238, 2;
	add.s64 	%rd240, %rd22, %rd239;
	st.global.u32 	[%rd240+21504], %r1815;
$L__BB15_255:
	bar.warp.sync 	-1;
	add.s32 	%r1816, %r1, 5760;
	setp.ge.s32 	%p167, %r1816, %r351;
	@%p167 bra 	$L__BB15_257;
	ld.param.u32 	%r2128, [_ZN3cub18CUB_300001_SM_10006detail10radix_sort29DeviceRadixSortOnesweepKernelINS1_5radix10policy_hubIiiyE10Policy1000ELNS0_9SortOrderE0EiiyiiNS1_21identity_decomposer_tEEEvPT5_SB_PT3_PKSC_PT1_PKSG_PT2_PKSK_T4_iiT6__param_9];
	ld.shared.u32 	%r1817, [%r350+23040];
	shr.u32 	%r1818, %r1817, %r2128;
	and.b32  	%r1819, %r1818, %r221;
	shl.b32 	%r1820, %r1819, 3;
	add.s32 	%r1822, %r783, %r1820;
	ld.shared.u64 	%rd241, [%r1822+26112];
	xor.b32  	%r1823, %r1817, -2147483648;
	add.s64 	%rd242, %rd241, %rd9;
	shl.b64 	%rd243, %rd242, 2;
	add.s64 	%rd244, %rd22, %rd243;
	st.global.u32 	[%rd244+23040], %r1823;
$L__BB15_257:
	bar.warp.sync 	-1;
	or.b32  	%r1824, %r1, 6144;
	setp.ge.s32 	%p168, %r1824, %r351;
	@%p168 bra 	$L__BB15_259;
	ld.param.u32 	%r2129, [_ZN3cub18CUB_300001_SM_10006detail10radix_sort29DeviceRadixSortOnesweepKernelINS1_5radix10policy_hubIiiyE10Policy1000ELNS0_9SortOrderE0EiiyiiNS1_21identity_decomposer_tEEEvPT5_SB_PT3_PKSC_PT1_PKSG_PT2_PKSK_T4_iiT6__param_9];
	ld.shared.u32 	%r1825, [%r350+24576];
	shr.u32 	%r1826, %r1825, %r2129;
	and.b32  	%r1827, %r1826, %r221;
	shl.b32 	%r1828, %r1827, 3;
	add.s32 	%r1830, %r783, %r1828;
	ld.shared.u64 	%rd245, [%r1830+26112];
	xor.b32  	%r1831, %r1825, -2147483648;
	add.s64 	%rd246, %rd245, %rd9;
	shl.b64 	%rd247, %rd246, 2;
	add.s64 	%rd248, %rd22, %rd247;
	st.global.u32 	[%rd248+24576], %r1831;
$L__BB15_259:
	bar.warp.sync 	-1;
$L__BB15_260:
	ld.param.u32 	%r2130, [_ZN3cub18CUB_300001_SM_10006detail10radix_sort29DeviceRadixSortOnesweepKernelINS1_5radix10policy_hubIiiyE10Policy1000ELNS0_9SortOrderE0EiiyiiNS1_21identity_decomposer_tEEEvPT5_SB_PT3_PKSC_PT1_PKSG_PT2_PKSK_T4_iiT6__param_9];
	ld.param.u32 	%r2090, [_ZN3cub18CUB_300001_SM_10006detail10radix_sort29DeviceRadixSortOnesweepKernelINS1_5radix10policy_hubIiiyE10Policy1000ELNS0_9SortOrderE0EiiyiiNS1_21identity_decomposer_tEEEvPT5_SB_PT3_PKSC_PT1_PKSG_PT2_PKSK_T4_iiT6__param_8];
	setp.gt.s32 	%p169, %r349, %r2090;
	ld.shared.u32 	%r1832, [%r350];
	shr.u32 	%r1833, %r1832, %r2130;
	and.b32  	%r352, %r1833, %r221;
	ld.shared.u32 	%r1834, [%r350+1536];
	shr.u32 	%r1835, %r1834, %r2130;
	and.b32  	%r353, %r1835, %r221;
	ld.shared.u32 	%r1836, [%r350+3072];
	shr.u32 	%r1837, %r1836, %r2130;
	and.b32  	%r354, %r1837, %r221;
	ld.shared.u32 	%r1838, [%r350+4608];
	shr.u32 	%r1839, %r1838, %r2130;
	and.b32  	%r355, %r1839, %r221;
	ld.shared.u32 	%r1840, [%r350+6144];
	shr.u32 	%r1841, %r1840, %r2130;
	and.b32  	%r356, %r1841, %r221;
	ld.shared.u32 	%r1842, [%r350+7680];
	shr.u32 	%r1843, %r1842, %r2130;
	and.b32  	%r357, %r1843, %r221;
	ld.shared.u32 	%r1844, [%r350+9216];
	shr.u32 	%r1845, %r1844, %r2130;
	and.b32  	%r358, %r1845, %r221;
	ld.shared.u32 	%r1846, [%r350+10752];
	shr.u32 	%r1847, %r1846, %r2130;
	and.b32  	%r359, %r1847, %r221;
	ld.shared.u32 	%r1848, [%r350+12288];
	shr.u32 	%r1849, %r1848, %r2130;
	and.b32  	%r360, %r1849, %r221;
	ld.shared.u32 	%r1850, [%r350+13824];
	shr.u32 	%r1851, %r1850, %r2130;
	and.b32  	%r361, %r1851, %r221;
	ld.shared.u32 	%r1852, [%r350+15360];
	shr.u32 	%r1853, %r1852, %r2130;
	and.b32  	%r362, %r1853, %r221;
	ld.shared.u32 	%r1854, [%r350+16896];
	shr.u32 	%r1855, %r1854, %r2130;
	and.b32  	%r363, %r1855, %r221;
	ld.shared.u32 	%r1856, [%r350+18432];
	shr.u32 	%r1857, %r1856, %r2130;
	and.b32  	%r364, %r1857, %r221;
	ld.shared.u32 	%r1858, [%r350+19968];
	shr.u32 	%r1859, %r1858, %r2130;
	and.b32  	%r365, %r1859, %r221;
	ld.shared.u32 	%r1860, [%r350+21504];
	shr.u32 	%r1861, %r1860, %r2130;
	and.b32  	%r366, %r1861, %r221;
	ld.shared.u32 	%r1862, [%r350+23040];
	shr.u32 	%r1863, %r1862, %r2130;
	and.b32  	%r367, %r1863, %r221;
	ld.shared.u32 	%r1864, [%r350+24576];
	shr.u32 	%r1865, %r1864, %r2130;
	and.b32  	%r368, %r1865, %r221;
	@%p169 bra 	$L__BB15_262;
	ld.param.u64 	%rd443, [_ZN3cub18CUB_300001_SM_10006detail10radix_sort29DeviceRadixSortOnesweepKernelINS1_5radix10policy_hubIiiyE10Policy1000ELNS0_9SortOrderE0EiiyiiNS1_21identity_decomposer_tEEEvPT5_SB_PT3_PKSC_PT1_PKSG_PT2_PKSK_T4_iiT6__param_7];
	cvta.to.global.u64 	%rd249, %rd443;
	and.b32  	%r1869, %r1, 31;
	or.b32  	%r1870, %r647, %r1869;
	cvt.u64.u32 	%rd250, %r1870;
	mul.lo.s32 	%r1871, %r3, 6528;
	cvt.s64.s32 	%rd251, %r1871;
	add.s64 	%rd252, %rd250, %rd251;
	shl.b64 	%rd253, %rd252, 2;
	add.s64 	%rd254, %rd249, %rd253;
	ld.global.u32 	%r2266, [%rd254];
	ld.global.u32 	%r2267, [%rd254+128];
	ld.global.u32 	%r2268, [%rd254+256];
	ld.global.u32 	%r2269, [%rd254+384];
	ld.global.u32 	%r2270, [%rd254+512];
	ld.global.u32 	%r2271, [%rd254+640];
	ld.global.u32 	%r2272, [%rd254+768];
	ld.global.u32 	%r2273, [%rd254+896];
	ld.global.u32 	%r2274, [%rd254+1024];
	ld.global.u32 	%r2275, [%rd254+1152];
	ld.global.u32 	%r2276, [%rd254+1280];
	ld.global.u32 	%r2277, [%rd254+1408];
	ld.global.u32 	%r2278, [%rd254+1536];
	ld.global.u32 	%r2279, [%rd254+1664];
	ld.global.u32 	%r2280, [%rd254+1792];
	ld.global.u32 	%r2281, [%rd254+1920];
	ld.global.u32 	%r2282, [%rd254+2048];
	bra.uni 	$L__BB15_296;
$L__BB15_262:
	ld.param.u32 	%r2091, [_ZN3cub18CUB_300001_SM_10006detail10radix_sort29DeviceRadixSortOnesweepKernelINS1_5radix10policy_hubIiiyE10Policy1000ELNS0_9SortOrderE0EiiyiiNS1_21identity_decomposer_tEEEvPT5_SB_PT3_PKSC_PT1_PKSG_PT2_PKSK_T4_iiT6__param_8];
	ld.param.u64 	%rd444, [_ZN3cub18CUB_300001_SM_10006detail10radix_sort29DeviceRadixSortOnesweepKernelINS1_5radix10policy_hubIiiyE10Policy1000ELNS0_9SortOrderE0EiiyiiNS1_21identity_decomposer_tEEEvPT5_SB_PT3_PKSC_PT1_PKSG_PT2_PKSK_T4_iiT6__param_7];
	cvta.to.global.u64 	%rd255, %rd444;
	add.s64 	%rd23, %rd255, %rd63;
	cvt.u32.u64 	%r1874, %rd7;
	sub.s32 	%r386, %r2091, %r649;
	setp.ge.s32 	%p170, %r1874, %r386;
	@%p170 bra 	$L__BB15_264;
	ld.global.u32 	%r2266, [%rd23];
$L__BB15_264:
	add.s32 	%r1877, %r1874, 32;
	setp.ge.s32 	%p171, %r1877, %r386;
	@%p171 bra 	$L__BB15_266;
	ld.global.u32 	%r2267, [%rd23+128];
$L__BB15_266:
	add.s32 	%r1880, %r1874, 64;
	setp.ge.s32 	%p172, %r1880, %r386;
	@%p172 bra 	$L__BB15_268;
	ld.global.u32 	%r2268, [%rd23+256];
$L__BB15_268:
	add.s32 	%r1883, %r1874, 96;
	setp.ge.s32 	%p173, %r1883, %r386;
	@%p173 bra 	$L__BB15_270;
	ld.global.u32 	%r2269, [%rd23+384];
$L__BB15_270:
	add.s32 	%r1886, %r1874, 128;
	setp.ge.s32 	%p174, %r1886, %r386;
	@%p174 bra 	$L__BB15_272;
	ld.global.u32 	%r2270, [%rd23+512];
$L__BB15_272:
	add.s32 	%r1889, %r1874, 160;
	setp.ge.s32 	%p175, %r1889, %r386;
	@%p175 bra 	$L__BB15_274;
	ld.global.u32 	%r2271, [%rd23+640];
$L__BB15_274:
	add.s32 	%r1892, %r1874, 192;
	setp.ge.s32 	%p176, %r1892, %r386;
	@%p176 bra 	$L__BB15_276;
	ld.global.u32 	%r2272, [%rd23+768];
$L__BB15_276:
	add.s32 	%r1895, %r1874, 224;
	setp.ge.s32 	%p177, %r1895, %r386;
	@%p177 bra 	$L__BB15_278;
	ld.param.u64 	%rd445, [_ZN3cub18CUB_300001_SM_10006detail10radix_sort29DeviceRadixSortOnesweepKernelINS1_5radix10policy_hubIiiyE10Policy1000ELNS0_9SortOrderE0EiiyiiNS1_21identity_decomposer_tEEEvPT5_SB_PT3_PKSC_PT1_PKSG_PT2_PKSK_T4_iiT6__param_7];
	cvta.to.global.u64 	%rd259, %rd445;
	cvt.s64.s32 	%rd260, %r649;
	add.s64 	%rd261, %rd7, %rd260;
	shl.b64 	%rd262, %rd261, 2;
	add.s64 	%rd263, %rd259, %rd262;
	ld.global.u32 	%r2273, [%rd263+896];
$L__BB15_278:
	add.s32 	%r1899, %r1874, 256;
	setp.ge.s32 	%p178, %r1899, %r386;
	@%p178 bra 	$L__BB15_280;
	ld.param.u64 	%rd446, [_ZN3cub18CUB_300001_SM_10006detail10radix_sort29DeviceRadixSortOnesweepKernelINS1_5radix10policy_hubIiiyE10Policy1000ELNS0_9SortOrderE0EiiyiiNS1_21identity_decomposer_tEEEvPT5_SB_PT3_PKSC_PT1_PKSG_PT2_PKSK_T4_iiT6__param_7];
	cvta.to.global.u64 	%rd264, %rd446;
	cvt.s64.s32 	%rd265, %r649;
	add.s64 	%rd266, %rd7, %rd265;
	shl.b64 	%rd267, %rd266, 2;
	add.s64 	%rd268, %rd264, %rd267;
	ld.global.u32 	%r2274, [%rd268+1024];
$L__BB15_280:
	add.s32 	%r1903, %r1874, 288;
	setp.ge.s32 	%p179, %r1903, %r386;
	@%p179 bra 	$L__BB15_282;
	ld.param.u64 	%rd447, [_ZN3cub18CUB_300001_SM_10006detail10radix_sort29DeviceRadixSortOnesweepKernelINS1_5radix10policy_hubIiiyE10Policy1000ELNS0_9SortOrderE0EiiyiiNS1_21identity_decomposer_tEEEvPT5_SB_PT3_PKSC_PT1_PKSG_PT2_PKSK_T4_iiT6__param_7];
	cvta.to.global.u64 	%rd269, %rd447;
	cvt.s64.s32 	%rd270, %r649;
	add.s64 	%rd271, %rd7, %rd270;
	shl.b64 	%rd272, %rd271, 2;
	add.s64 	%rd273, %rd269, %rd272;
	ld.global.u32 	%r2275, [%rd273+1152];
$L__BB15_282:
	add.s32 	%r1907, %r1874, 320;
	setp.ge.s32 	%p180, %r1907, %r386;
	@%p180 bra 	$L__BB15_284;
	ld.param.u64 	%rd448, [_ZN3cub18CUB_300001_SM_10006detail10radix_sort29DeviceRadixSortOnesweepKernelINS1_5radix10policy_hubIiiyE10Policy1000ELNS0_9SortOrderE0EiiyiiNS1_21identity_decomposer_tEEEvPT5_SB_PT3_PKSC_PT1_PKSG_PT2_PKSK_T4_iiT6__param_7];
	cvta.to.global.u64 	%rd274, %rd448;
	cvt.s64.s32 	%rd275, %r649;
	add.s64 	%rd276, %rd7, %rd275;
	shl.b64 	%rd277, %rd276, 2;
	add.s64 	%rd278, %rd274, %rd277;
	ld.global.u32 	%r2276, [%rd278+1280];
$L__BB15_284:
	add.s32 	%r1911, %r1874, 352;
	setp.ge.s32 	%p181, %r1911, %r386;
	@%p181 bra 	$L__BB15_286;
	ld.param.u64 	%rd449, [_ZN3cub18CUB_300001_SM_10006detail10radix_sort29DeviceRadixSortOnesweepKernelINS1_5radix10policy_hubIiiyE10Policy1000ELNS0_9SortOrderE0EiiyiiNS1_21identity_decomposer_tEEEvPT5_SB_PT3_PKSC_PT1_PKSG_PT2_PKSK_T4_iiT6__param_7];
	cvta.to.global.u64 	%rd279, %rd449;
	mul.lo.s32 	%r1912, %r3, 6528;
	cvt.s64.s32 	%rd280, %r1912;
	add.s64 	%rd281, %rd7, %rd280;
	shl.b64 	%rd282, %rd281, 2;
	add.s64 	%rd283, %rd279, %rd282;
	ld.global.u32 	%r2277, [%rd283+1408];
$L__BB15_286:
	add.s32 	%r1915, %r1874, 384;
	setp.ge.s32 	%p182, %r1915, %r386;
	@%p182 bra 	$L__BB15_288;
	ld.param.u64 	%rd450, [_ZN3cub18CUB_300001_SM_10006detail10radix_sort29DeviceRadixSortOnesweepKernelINS1_5radix10policy_hubIiiyE10Policy1000ELNS0_9SortOrderE0EiiyiiNS1_21identity_decomposer_tEEEvPT5_SB_PT3_PKSC_PT1_PKSG_PT2_PKSK_T4_iiT6__param_7];
	cvta.to.global.u64 	%rd284, %rd450;
	mul.lo.s32 	%r1916, %r3, 6528;
	cvt.s64.s32 	%rd285, %r1916;
	add.s64 	%rd286, %rd7, %rd285;
	shl.b64 	%rd287, %rd286, 2;
	add.s64 	%rd288, %rd284, %rd287;
	ld.global.u32 	%r2278, [%rd288+1536];
$L__BB15_288:
	cvt.u32.u64 	%r1918, %rd7;
	add.s32 	%r1919, %r1918, 416;
	setp.ge.s32 	%p183, %r1919, %r386;
	@%p183 bra 	$L__BB15_290;
	ld.param.u64 	%rd451, [_ZN3cub18CUB_300001_SM_10006detail10radix_sort29DeviceRadixSortOnesweepKernelINS1_5radix10policy_hubIiiyE10Policy1000ELNS0_9SortOrderE0EiiyiiNS1_21identity_decomposer_tEEEvPT5_SB_PT3_PKSC_PT1_PKSG_PT2_PKSK_T4_iiT6__param_7];
	cvta.to.global.u64 	%rd289, %rd451;
	mul.lo.s32 	%r1920, %r3, 6528;
	cvt.s64.s32 	%rd290, %r1920;
	add.s64 	%rd291, %rd7, %rd290;
	shl.b64 	%rd292, %rd291, 2;
	add.s64 	%rd293, %rd289, %rd292;
	ld.global.u32 	%r2279, [%rd293+1664];
$L__BB15_290:
	cvt.u32.u64 	%r1922, %rd7;
	add.s32 	%r1923, %r1922, 448;
	setp.ge.s32 	%p184, %r1923, %r386;
	@%p184 bra 	$L__BB15_292;
	ld.param.u64 	%rd452, [_ZN3cub18CUB_300001_SM_10006detail10radix_sort29DeviceRadixSortOnesweepKernelINS1_5radix10policy_hubIiiyE10Policy1000ELNS0_9SortOrderE0EiiyiiNS1_21identity_decomposer_tEEEvPT5_SB_PT3_PKSC_PT1_PKSG_PT2_PKSK_T4_iiT6__param_7];
	cvta.to.global.u64 	%rd294, %rd452;
	mul.lo.s32 	%r1924, %r3, 6528;
	cvt.s64.s32 	%rd295, %r1924;
	add.s64 	%rd296, %rd7, %rd295;
	shl.b64 	%rd297, %rd296, 2;
	add.s64 	%rd298, %rd294, %rd297;
	ld.global.u32 	%r2280, [%rd298+1792];
$L__BB15_292:
	cvt.u32.u64 	%r1926, %rd7;
	add.s32 	%r1927, %r1926, 480;
	setp.ge.s32 	%p185, %r1927, %r386;
	@%p185 bra 	$L__BB15_294;
	ld.param.u64 	%rd453, [_ZN3cub18CUB_300001_SM_10006detail10radix_sort29DeviceRadixSortOnesweepKernelINS1_5radix10policy_hubIiiyE10Policy1000ELNS0_9SortOrderE0EiiyiiNS1_21identity_decomposer_tEEEvPT5_SB_PT3_PKSC_PT1_PKSG_PT2_PKSK_T4_iiT6__param_7];
	cvta.to.global.u64 	%rd299, %rd453;
	mul.lo.s32 	%r1928, %r3, 6528;
	cvt.s64.s32 	%rd300, %r1928;
	add.s64 	%rd301, %rd7, %rd300;
	shl.b64 	%rd302, %rd301, 2;
	add.s64 	%rd303, %rd299, %rd302;
	ld.global.u32 	%r2281, [%rd303+1920];
$L__BB15_294:
	cvt.u32.u64 	%r1930, %rd7;
	add.s32 	%r1931, %r1930, 512;
	setp.ge.s32 	%p186, %r1931, %r386;
	@%p186 bra 	$L__BB15_296;
	ld.param.u64 	%rd454, [_ZN3cub18CUB_300001_SM_10006detail10radix_sort29DeviceRadixSortOnesweepKernelINS1_5radix10policy_hubIiiyE10Policy1000ELNS0_9SortOrderE0EiiyiiNS1_21identity_decomposer_tEEEvPT5_SB_PT3_PKSC_PT1_PKSG_PT2_PKSK_T4_iiT6__param_7];
	cvta.to.global.u64 	%rd304, %rd454;
	mov.u32 	%r1932, %tid.x;
	and.b32  	%r1933, %r1932, 992;
	mul.lo.s32 	%r1934, %r1933, 17;
	and.b32  	%r1935, %r1932, 31;
	or.b32  	%r1936, %r1934, %r1935;
	cvt.u64.u32 	%rd305, %r1936;
	mul.lo.s32 	%r1937, %r3, 6528;
	cvt.s64.s32 	%rd306, %r1937;
	add.s64 	%rd307, %rd305, %rd306;
	shl.b64 	%rd308, %rd307, 2;
	add.s64 	%rd309, %rd304, %rd308;
	ld.global.u32 	%r2282, [%rd309+2048];
$L__BB15_296:
	ld.param.u32 	%r2092, [_ZN3cub18CUB_300001_SM_10006detail10radix_sort29DeviceRadixSortOnesweepKernelINS1_5radix10policy_hubIiiyE10Policy1000ELNS0_9SortOrderE0EiiyiiNS1_21identity_decomposer_tEEEvPT5_SB_PT3_PKSC_PT1_PKSG_PT2_PKSK_T4_iiT6__param_8];
	ld.param.u64 	%rd441, [_ZN3cub18CUB_300001_SM_10006detail10radix_sort29DeviceRadixSortOnesweepKernelINS1_5radix10policy_hubIiiyE10Policy1000ELNS0_9SortOrderE0EiiyiiNS1_21identity_decomposer_tEEEvPT5_SB_PT3_PKSC_PT1_PKSG_PT2_PKSK_T4_iiT6__param_6];
	cvta.to.global.u64 	%rd24, %rd441;
	mov.u32 	%r437, %tid.x;
	cvt.u64.u32 	%rd25, %r437;
	shl.b32 	%r1938, %r437, 2;
	mov.u32 	%r1939, _ZZN3cub18CUB_300001_SM_10006detail10radix_sort29DeviceRadixSortOnesweepKernelINS1_5radix10policy_hubIiiyE10Policy1000ELNS0_9SortOrderE0EiiyiiNS1_21identity_decomposer_tEEEvPT5_SB_PT3_PKSC_PT1_PKSG_PT2_PKSK_T4_iiT6_E1s;
	add.s32 	%r438, %r1939, %r1938;
	mad.lo.s32 	%r1940, %r3, 6528, 6528;
	setp.gt.s32 	%p187, %r1940, %r2092;
	bar.sync 	0;
	st.shared.u32 	[%r323+-4], %r2266;
	st.shared.u32 	[%r324+-4], %r2267;
	st.shared.u32 	[%r325+-4], %r2268;
	st.shared.u32 	[%r326+-4], %r2269;
	st.shared.u32 	[%r327+-4], %r2270;
	st.shared.u32 	[%r328+-4], %r2271;
	st.shared.u32 	[%r329+-4], %r2272;
	st.shared.u32 	[%r330+-4], %r2273;
	st.shared.u32 	[%r331+-4], %r2274;
	st.shared.u32 	[%r332+-4], %r2275;
	st.shared.u32 	[%r333+-4], %r2276;
	st.shared.u32 	[%r334+-4], %r2277;
	st.shared.u32 	[%r335+-4], %r2278;
	st.shared.u32 	[%r336+-4], %r2279;
	st.shared.u32 	[%r337+-4], %r2280;
	st.shared.u32 	[%r338+-4], %r2281;
	st.shared.u32 	[%r339+-4], %r2282;
	bar.sync 	0;
	@%p187 bra 	$L__BB15_298;
	ld.shared.u32 	%r1941, [%r438];
	shl.b32 	%r1942, %r352, 3;
	add.s32 	%r1944, %r1939, 26112;
	add.s32 	%r1945, %r1944, %r1942;
	ld.shared.u64 	%rd310, [%r1945];
	add.s64 	%rd311, %rd310, %rd25;
	shl.b64 	%rd312, %rd311, 2;
	add.s64 	%rd313, %rd24, %rd312;
	st.global.u32 	[%rd313], %r1941;
	bar.warp.sync 	-1;
	ld.shared.u32 	%r1946, [%r438+1536];
	shl.b32 	%r1947, %r353, 3;
	add.s32 	%r1948, %r1944, %r1947;
	ld.shared.u64 	%rd314, [%r1948];
	add.s64 	%rd315, %rd314, %rd25;
	shl.b64 	%rd316, %rd315, 2;
	add.s64 	%rd317, %rd24, %rd316;
	st.global.u32 	[%rd317+1536], %r1946;
	bar.warp.sync 	-1;
	ld.shared.u32 	%r1949, [%r438+3072];
	shl.b32 	%r1950, %r354, 3;
	add.s32 	%r1951, %r1944, %r1950;
	ld.shared.u64 	%rd318, [%r1951];
	add.s64 	%rd319, %rd318, %rd25;
	shl.b64 	%rd320, %rd319, 2;
	add.s64 	%rd321, %rd24, %rd320;
	st.global.u32 	[%rd321+3072], %r1949;
	bar.warp.sync 	-1;
	ld.shared.u32 	%r1952, [%r438+4608];
	shl.b32 	%r1953, %r355, 3;
	add.s32 	%r1954, %r1944, %r1953;
	ld.shared.u64 	%rd322, [%r1954];
	add.s64 	%rd323, %rd322, %rd25;
	shl.b64 	%rd324, %rd323, 2;
	add.s64 	%rd325, %rd24, %rd324;
	st.global.u32 	[%rd325+4608], %r1952;
	bar.warp.sync 	-1;
	ld.shared.u32 	%r1955, [%r438+6144];
	shl.b32 	%r1956, %r356, 3;
	add.s32 	%r1957, %r1944, %r1956;
	ld.shared.u64 	%rd326, [%r1957];
	add.s64 	%rd327, %rd326, %rd25;
	shl.b64 	%rd328, %rd327, 2;
	add.s64 	%rd329, %rd24, %rd328;
	st.global.u32 	[%rd329+6144], %r1955;
	bar.warp.sync 	-1;
	ld.shared.u32 	%r1958, [%r438+7680];
	shl.b32 	%r1959, %r357, 3;
	add.s32 	%r1960, %r1944, %r1959;
	ld.shared.u64 	%rd330, [%r1960];
	add.s64 	%rd331, %rd330, %rd25;
	shl.b64 	%rd332, %rd331, 2;
	add.s64 	%rd333, %rd24, %rd332;
	st.global.u32 	[%rd333+7680], %r1958;
	bar.warp.sync 	-1;
	ld.shared.u32 	%r1961, [%r438+9216];
	shl.b32 	%r1962, %r358, 3;
	add.s32 	%r1963, %r1944, %r1962;
	ld.shared.u64 	%rd334, [%r1963];
	add.s64 	%rd335, %rd334, %rd25;
	shl.b64 	%rd336, %rd335, 2;
	add.s64 	%rd337, %rd24, %rd336;
	st.global.u32 	[%rd337+9216], %r1961;
	bar.warp.sync 	-1;
	ld.shared.u32 	%r1964, [%r438+10752];
	shl.b32 	%r1965, %r359, 3;
	add.s32 	%r1966, %r1944, %r1965;
	ld.shared.u64 	%rd338, [%r1966];
	add.s64 	%rd339, %rd338, %rd25;
	shl.b64 	%rd340, %rd339, 2;
	add.s64 	%rd341, %rd24, %rd340;
	st.global.u32 	[%rd341+10752], %r1964;
	bar.warp.sync 	-1;
	ld.shared.u32 	%r1967, [%r438+12288];
	shl.b32 	%r1968, %r360, 3;
	add.s32 	%r1969, %r1944, %r1968;
	ld.shared.u64 	%rd342, [%r1969];
	add.s64 	%rd343, %rd342, %rd25;
	shl.b64 	%rd344, %rd343, 2;
	add.s64 	%rd345, %rd24, %rd344;
	st.global.u32 	[%rd345+12288], %r1967;
	bar.warp.sync 	-1;
	ld.shared.u32 	%r1970, [%r438+13824];
	shl.b32 	%r1971, %r361, 3;
	add.s32 	%r1972, %r1944, %r1971;
	ld.shared.u64 	%rd346, [%r1972];
	add.s64 	%rd347, %rd346, %rd25;
	shl.b64 	%rd348, %rd347, 2;
	add.s64 	%rd349, %rd24, %rd348;
	st.global.u32 	[%rd349+13824], %r1970;
	bar.warp.sync 	-1;
	ld.shared.u32 	%r1973, [%r438+15360];
	shl.b32 	%r1974, %r362, 3;
	add.s32 	%r1975, %r1944, %r1974;
	ld.shared.u64 	%rd350, [%r1975];
	add.s64 	%rd351, %rd350, %rd25;
	shl.b64 	%rd352, %rd351, 2;
	add.s64 	%rd353, %rd24, %rd352;
	st.global.u32 	[%rd353+15360], %r1973;
	bar.warp.sync 	-1;
	ld.shared.u32 	%r1976, [%r438+16896];
	shl.b32 	%r1977, %r363, 3;
	add.s32 	%r1978, %r1944, %r1977;
	ld.shared.u64 	%rd354, [%r1978];
	add.s64 	%rd355, %rd354, %rd25;
	shl.b64 	%rd356, %rd355, 2;
	add.s64 	%rd357, %rd24, %rd356;
	st.global.u32 	[%rd357+16896], %r1976;
	bar.warp.sync 	-1;
	ld.shared.u32 	%r1979, [%r438+18432];
	shl.b32 	%r1980, %r364, 3;
	add.s32 	%r1981, %r1944, %r1980;
	ld.shared.u64 	%rd358, [%r1981];
	add.s64 	%rd359, %rd358, %rd25;
	shl.b64 	%rd360, %rd359, 2;
	add.s64 	%rd361, %rd24, %rd360;
	st.global.u32 	[%rd361+18432], %r1979;
	bar.warp.sync 	-1;
	ld.shared.u32 	%r1982, [%r438+19968];
	shl.b32 	%r1983, %r365, 3;
	add.s32 	%r1984, %r1944, %r1983;
	ld.shared.u64 	%rd362, [%r1984];
	add.s64 	%rd363, %rd362, %rd25;
	shl.b64 	%rd364, %rd363, 2;
	add.s64 	%rd365, %rd24, %rd364;
	st.global.u32 	[%rd365+19968], %r1982;
	bar.warp.sync 	-1;
	ld.shared.u32 	%r1985, [%r438+21504];
	shl.b32 	%r1986, %r366, 3;
	add.s32 	%r1987, %r1944, %r1986;
	ld.shared.u64 	%rd366, [%r1987];
	add.s64 	%rd367, %rd366, %rd25;
	shl.b64 	%rd368, %rd367, 2;
	add.s64 	%rd369, %rd24, %rd368;
	st.global.u32 	[%rd369+21504], %r1985;
	bar.warp.sync 	-1;
	ld.shared.u32 	%r1988, [%r438+23040];
	shl.b32 	%r1989, %r367, 3;
	add.s32 	%r1990, %r1944, %r1989;
	ld.shared.u64 	%rd370, [%r1990];
	add.s64 	%rd371, %rd370, %rd25;
	shl.b64 	%rd372, %rd371, 2;
	add.s64 	%rd373, %rd24, %rd372;
	st.global.u32 	[%rd373+23040], %r1988;
	bar.warp.sync 	-1;
	ld.shared.u32 	%r1991, [%r438+24576];
	shl.b32 	%r1992, %r368, 3;
	add.s32 	%r1993, %r1944, %r1992;
	ld.shared.u64 	%rd374, [%r1993];
	add.s64 	%rd375, %rd374, %rd25;
	shl.b64 	%rd376, %rd375, 2;
	add.s64 	%rd377, %rd24, %rd376;
	st.global.u32 	[%rd377+24576], %r1991;
	bar.warp.sync 	-1;
	bra.uni 	$L__BB15_333;
$L__BB15_298:
	ld.param.u32 	%r2093, [_ZN3cub18CUB_300001_SM_10006detail10radix_sort29DeviceRadixSortOnesweepKernelINS1_5radix10policy_hubIiiyE10Policy1000ELNS0_9SortOrderE0EiiyiiNS1_21identity_decomposer_tEEEvPT5_SB_PT3_PKSC_PT1_PKSG_PT2_PKSK_T4_iiT6__param_8];
	mad.lo.s32 	%r439, %r3, -6528, %r2093;
	shl.b32 	%r1994, %r352, 3;
	add.s32 	%r1996, %r1939, %r1994;
	ld.shared.u64 	%rd26, [%r1996+26112];
	setp.ge.s32 	%p188, %r437, %r439;
	@%p188 bra 	$L__BB15_300;
	ld.shared.u32 	%r1997, [%r438];
	add.s64 	%rd378, %rd26, %rd25;
	shl.b64 	%rd379, %rd378, 2;
	add.s64 	%rd380, %rd24, %rd379;
	st.global.u32 	[%rd380], %r1997;
$L__BB15_300:
	bar.warp.sync 	-1;
	shl.b32 	%r1998, %r353, 3;
	add.s32 	%r2000, %r1939, %r1998;
	ld.shared.u64 	%rd27, [%r2000+26112];
	add.s32 	%r2001, %r437, 384;
	setp.ge.s32 	%p189, %r2001, %r439;
	@%p189 bra 	$L__BB15_302;
	ld.shared.u32 	%r2002, [%r438+1536];
	add.s64 	%rd381, %rd27, %rd25;
	shl.b64 	%rd382, %rd381, 2;
	add.s64 	%rd383, %rd24, %rd382;
	st.global.u32 	[%rd383+1536], %r2002;
$L__BB15_302:
	bar.warp.sync 	-1;
	shl.b32 	%r2003, %r354, 3;
	add.s32 	%r2005, %r1939, %r2003;
	ld.shared.u64 	%rd28, [%r2005+26112];
	add.s32 	%r2006, %r437, 768;
	setp.ge.s32 	%p190, %r2006, %r439;
	@%p190 bra 	$L__BB15_304;
	ld.shared.u32 	%r2007, [%r438+3072];
	add.s64 	%rd384, %rd28, %rd25;
	shl.b64 	%rd385, %rd384, 2;
	add.s64 	%rd386, %rd24, %rd385;
	st.global.u32 	[%rd386+3072], %r2007;
$L__BB15_304:
	bar.warp.sync 	-1;
	shl.b32 	%r2008, %r355, 3;
	add.s32 	%r2010, %r1939, %r2008;
	ld.shared.u64 	%rd29, [%r2010+26112];
	add.s32 	%r2011, %r437, 1152;
	setp.ge.s32 	%p191, %r2011, %r439;
	@%p191 bra 	$L__BB15_306;
	ld.shared.u32 	%r2012, [%r438+4608];
	add.s64 	%rd387, %rd29, %rd25;
	shl.b64 	%rd388, %rd387, 2;
	add.s64 	%rd389, %rd24, %rd388;
	st.global.u32 	[%rd389+4608], %r2012;
$L__BB15_306:
	bar.warp.sync 	-1;
	shl.b32 	%r2013, %r356, 3;
	add.s32 	%r2015, %r1939, %r2013;
	ld.shared.u64 	%rd30, [%r2015+26112];
	add.s32 	%r2016, %r437, 1536;
	setp.ge.s32 	%p192, %r2016, %r439;
	@%p192 bra 	$L__BB15_308;
	ld.shared.u32 	%r2017, [%r438+6144];
	add.s64 	%rd390, %rd30, %rd25;
	shl.b64 	%rd391, %rd390, 2;
	add.s64 	%rd392, %rd24, %rd391;
	st.global.u32 	[%rd392+6144], %r2017;
$L__BB15_308:
	bar.warp.sync 	-1;
	shl.b32 	%r2018, %r357, 3;
	add.s32 	%r2020, %r1939, %r2018;
	ld.shared.u64 	%rd31, [%r2020+26112];
	add.s32 	%r2021, %r437, 1920;
	setp.ge.s32 	%p193, %r2021, %r439;
	@%p193 bra 	$L__BB15_310;
	ld.shared.u32 	%r2022, [%r438+7680];
	add.s64 	%rd393, %rd31, %rd25;
	shl.b64 	%rd394, %rd393, 2;
	add.s64 	%rd395, %rd24, %rd394;
	st.global.u32 	[%rd395+7680], %r2022;
$L__BB15_310:
	bar.warp.sync 	-1;
	shl.b32 	%r2023, %r358, 3;
	add.s32 	%r2025, %r1939, %r2023;
	ld.shared.u64 	%rd32, [%r2025+26112];
	add.s32 	%r2026, %r437, 2304;
	setp.ge.s32 	%p194, %r2026, %r439;
	@%p194 bra 	$L__BB15_312;
	ld.shared.u32 	%r2027, [%r438+9216];
	add.s64 	%rd396, %rd32, %rd25;
	shl.b64 	%rd397, %rd396, 2;
	add.s64 	%rd398, %rd24, %rd397;
	st.global.u32 	[%rd398+9216], %r2027;
$L__BB15_312:
	bar.warp.sync 	-1;
	shl.b32 	%r2028, %r359, 3;
	add.s32 	%r2030, %r1939, %r2028;
	ld.shared.u64 	%rd33, [%r2030+26112];
	add.s32 	%r2031, %r437, 2688;
	setp.ge.s32 	%p195, %r2031, %r439;
	@%p195 bra 	$L__BB15_314;
	ld.shared.u32 	%r2032, [%r438+10752];
	add.s64 	%rd399, %rd33, %rd25;
	shl.b64 	%rd400, %rd399, 2;
	add.s64 	%rd401, %rd24, %rd400;
	st.global.u32 	[%rd401+10752], %r2032;
$L__BB15_314:
	bar.warp.sync 	-1;
	shl.b32 	%r2033, %r360, 3;
	add.s32 	%r2035, %r1939, %r2033;
	ld.shared.u64 	%rd34, [%r2035+26112];
	or.b32  	%r2036, %r437, 3072;
	setp.ge.s32 	%p196, %r2036, %r439;
	@%p196 bra 	$L__BB15_316;
	ld.shared.u32 	%r2037, [%r438+12288];
	add.s64 	%rd402, %rd34, %rd25;
	shl.b64 	%rd403, %rd402, 2;
	add.s64 	%rd404, %rd24, %rd403;
	st.global.u32 	[%rd404+12288], %r2037;
$L__BB15_316:
	bar.warp.sync 	-1;
	shl.b32 	%r2038, %r361, 3;
	add.s32 	%r2040, %r1939, %r2038;
	ld.shared.u64 	%rd35, [%r2040+26112];
	add.s32 	%r2041, %r437, 3456;
	setp.ge.s32 	%p197, %r2041, %r439;
	@%p197 bra 	$L__BB15_318;
	ld.shared.u32 	%r2042, [%r438+13824];
	add.s64 	%rd405, %rd35, %rd25;
	shl.b64 	%rd406, %rd405, 2;
	add.s64 	%rd407, %rd24, %rd406;
	st.global.u32 	[%rd407+13824], %r2042;
$L__BB15_318:
	bar.warp.sync 	-1;
	shl.b32 	%r2043, %r362, 3;
	add.s32 	%r2045, %r1939, %r2043;
	ld.shared.u64 	%rd36, [%r2045+26112];
	add.s32 	%r2046, %r437, 3840;
	setp.ge.s32 	%p198, %r2046, %r439;
	@%p198 bra 	$L__BB15_320;
	ld.shared.u32 	%r2047, [%r438+15360];
	add.s64 	%rd408, %rd36, %rd25;
	shl.b64 	%rd409, %rd408, 2;
	add.s64 	%rd410, %rd24, %rd409;
	st.global.u32 	[%rd410+15360], %r2047;
$L__BB15_320:
	bar.warp.sync 	-1;
	shl.b32 	%r2048, %r363, 3;
	add.s32 	%r2050, %r1939, %r2048;
	ld.shared.u64 	%rd37, [%r2050+26112];
	add.s32 	%r2051, %r437, 4224;
	setp.ge.s32 	%p199, %r2051, %r439;
	@%p199 bra 	$L__BB15_322;
	ld.shared.u32 	%r2052, [%r438+16896];
	add.s64 	%rd411, %rd37, %rd25;
	shl.b64 	%rd412, %rd411, 2;
	add.s64 	%rd413, %rd24, %rd412;
	st.global.u32 	[%rd413+16896], %r2052;
$L__BB15_322:
	bar.warp.sync 	-1;
	shl.b32 	%r2053, %r364, 3;
	add.s32 	%r2055, %r1939, %r2053;
	ld.shared.u64 	%rd38, [%r2055+26112];
	add.s32 	%r2056, %r437, 4608;
	setp.ge.s32 	%p200, %r2056, %r439;
	@%p200 bra 	$L__BB15_324;
	ld.shared.u32 	%r2057, [%r438+18432];
	add.s64 	%rd414, %rd38, %rd25;
	shl.b64 	%rd415, %rd414, 2;
	add.s64 	%rd416, %rd24, %rd415;
	st.global.u32 	[%rd416+18432], %r2057;
$L__BB15_324:
	bar.warp.sync 	-1;
	shl.b32 	%r2058, %r365, 3;
	add.s32 	%r2060, %r1939, %r2058;
	ld.shared.u64 	%rd39, [%r2060+26112];
	add.s32 	%r2061, %r437, 4992;
	setp.ge.s32 	%p201, %r2061, %r439;
	@%p201 bra 	$L__BB15_326;
	ld.shared.u32 	%r2062, [%r438+19968];
	add.s64 	%rd417, %rd39, %rd25;
	shl.b64 	%rd418, %rd417, 2;
	add.s64 	%rd419, %rd24, %rd418;
	st.global.u32 	[%rd419+19968], %r2062;
$L__BB15_326:
	bar.warp.sync 	-1;
	shl.b32 	%r2063, %r366, 3;
	add.s32 	%r2065, %r1939, %r2063;
	ld.shared.u64 	%rd40, [%r2065+26112];
	add.s32 	%r2066, %r437, 5376;
	setp.ge.s32 	%p202, %r2066, %r439;
	@%p202 bra 	$L__BB15_328;
	ld.shared.u32 	%r2067, [%r438+21504];
	add.s64 	%rd420, %rd40, %rd25;
	shl.b64 	%rd421, %rd420, 2;
	add.s64 	%rd422, %rd24, %rd421;
	st.global.u32 	[%rd422+21504], %r2067;
$L__BB15_328:
	bar.warp.sync 	-1;
	shl.b32 	%r2068, %r367, 3;
	add.s32 	%r2070, %r1939, %r2068;
	ld.shared.u64 	%rd41, [%r2070+26112];
	add.s32 	%r2071, %r437, 5760;
	setp.ge.s32 	%p203, %r2071, %r439;
	@%p203 bra 	$L__BB15_330;
	ld.shared.u32 	%r2072, [%r438+23040];
	add.s64 	%rd423, %rd41, %rd25;
	shl.b64 	%rd424, %rd423, 2;
	add.s64 	%rd425, %rd24, %rd424;
	st.global.u32 	[%rd425+23040], %r2072;
$L__BB15_330:
	bar.warp.sync 	-1;
	shl.b32 	%r2073, %r368, 3;
	add.s32 	%r2075, %r1939, %r2073;
	ld.shared.u64 	%rd426, [%r2075+26112];
	add.s64 	%rd42, %rd426, %rd25;
	or.b32  	%r2076, %r437, 6144;
	setp.ge.s32 	%p204, %r2076, %r439;
	@%p204 bra 	$L__BB15_332;
	ld.shared.u32 	%r2077, [%r438+24576];
	shl.b64 	%rd427, %rd42, 2;
	add.s64 	%rd428, %rd24, %rd427;
	st.global.u32 	[%rd428+24576], %r2077;
$L__BB15_332:
	bar.warp.sync 	-1;
$L__BB15_333:
	ret;

}


// ===== COMPILED SASS (sm_100) =====

	.target	sm_100

	.elftype	@"ET_EXEC"


//--------------------- .note.nv.tkinfo           --------------------------
	.section	.note.nv.tkinfo,"",@"SHT_NOTE"
	.sectionflags	@"SHF_NOTE_NV_TKINFO"
	.tkinfo
        /*0018*/ 	.word	0x00000002
        /*0030*/ 	.string	""
        /*0030*/ 	.string	"ptxas"
        /*0030*/ 	.string	"Cuda compilation tools, release 13.0, V13.0.88"
        /*0030*/ 	.string	"Build cuda_13.0.r13.0/compiler.36424714_0"
        /*0030*/ 	.string	"-arch sm_100 -m 64 "



//--------------------- .note.nv.cuinfo           --------------------------
	.section	.note.nv.cuinfo,"",@"SHT_NOTE"
	.sectionflags	@"SHF_NOTE_NV_CUINFO"
        /*0018*/ 	.short	0x0002
        /*001a*/ 	.short	0x0064
        /*001c*/ 	.short	0x0082
	.zero		2


//--------------------- .nv.info                  --------------------------
	.section	.nv.info,"",@"SHT_CUDA_INFO"
	.align	4


	//----- nvinfo : EIATTR_REGCOUNT
	.align		4
        /*0000*/ 	.byte	0x04, 0x2f
        /*0002*/ 	.short	(.L_46 - .L_45)
	.align		4
.L_45:
        /*0004*/ 	.word	index@(_ZN6thrust24THRUST_300001_SM_1000_NS8cuda_cub4core6detail13_kernel_agentINS1_8__reduce11ReduceAgentINS0_12zip_iteratorIN4cuda3std3__45tupleIJNS0_6detail15normal_iteratorINS0_10device_ptrIiEEEENS0_17counting_iteratorIlNS0_11use_defaultESI_SI_EEEEEEEPNSB_IJilEEESM_iNS1_9__extrema9arg_min_fIilNSA_4lessIiEEEEEEJSL_SN_iSS_EEEvDpT0_)
        /*0008*/ 	.word	0x0000001e


	//----- nvinfo : EIATTR_FRAME_SIZE
	.align		4
.L_46:
        /*000c*/ 	.byte	0x04, 0x11
        /*000e*/ 	.short	(.L_48 - .L_47)
	.align		4
.L_47:
        /*0010*/ 	.word	index@(_ZN6thrust24THRUST_300001_SM_1000_NS8cuda_cub4core6detail13_kernel_agentINS1_8__reduce11ReduceAgentINS0_12zip_iteratorIN4cuda3std3__45tupleIJNS0_6detail15normal_iteratorINS0_10device_ptrIiEEEENS0_17counting_iteratorIlNS0_11use_defaultESI_SI_EEEEEEEPNSB_IJilEEESM_iNS1_9__extrema9arg_min_fIilNSA_4lessIiEEEEEEJSL_SN_iSS_EEEvDpT0_)
        /*0014*/ 	.word	0x00000000


	//----- nvinfo : EIATTR_REGCOUNT
	.align		4
.L_48:
        /*0018*/ 	.byte	0x04, 0x2f
        /*001a*/ 	.short	(.L_50 - .L_49)
	.align		4
.L_49:
        /*001c*/ 	.word	index@(_ZN6thrust24THRUST_300001_SM_1000_NS8cuda_cub4core6detail13_kernel_agentINS1_8__reduce11ReduceAgentINS0_12zip_iteratorIN4cuda3std3__45tupleIJNS0_6detail15normal_iteratorINS0_10device_ptrIiEEEENS0_17counting_iteratorIlNS0_11use_defaultESI_SI_EEEEEEEPNSB_IJilEEESM_iNS1_9__extrema9arg_min_fIilNSA_4lessIiEEEEEEJSL_SN_iN3cub18CUB_300001_SM_100013GridEvenShareIiEENSV_9GridQueueIjEESS_EEEvDpT0_)
        /*0020*/ 	.word	0x0000001d


	//----- nvinfo : EIATTR_FRAME_SIZE
	.align		4
.L_50:
        /*0024*/ 	.byte	0x04, 0x11
        /*0026*/ 	.short	(.L_52 - .L_51)
	.align		4
.L_51:
        /*0028*/ 	.word	index@(_ZN6thrust24THRUST_300001_SM_1000_NS8cuda_cub4core6detail13_kernel_agentINS1_8__reduce11ReduceAgentINS0_12zip_iteratorIN4cuda3std3__45tupleIJNS0_6detail15normal_iteratorINS0_10device_ptrIiEEEENS0_17counting_iteratorIlNS0_11use_defaultESI_SI_EEEEEEEPNSB_IJilEEESM_iNS1_9__extrema9arg_min_fIilNSA_4lessIiEEEEEEJSL_SN_iN3cub18CUB_300001_SM_100013GridEvenShareIiEENSV_9GridQueueIjEESS_EEEvDpT0_)
        /*002c*/ 	.word	0x00000000


	//----- nvinfo : EIATTR_REGCOUNT
	.align		4
.L_52:
        /*0030*/ 	.byte	0x04, 0x2f
        /*0032*/ 	.short	(.L_54 - .L_53)
	.align		4
.L_53:
        /*0034*/ 	.word	index@(_ZN6thrust24THRUST_300001_SM_1000_NS8cuda_cub4core6detail13_kernel_agentINS1_8__reduce10DrainAgentIiEEJN3cub18CUB_300001_SM_10009GridQueueIjEEiEEEvDpT0_)
        /*0038*/ 	.word	0x00000008


	//----- nvinfo : EIATTR_FRAME_SIZE
	.align		4
.L_54:
        /*003c*/ 	.byte	0x04, 0x11
        /*003e*/ 	.short	(.L_56 - .L_55)
	.align		4
.L_55:
        /*0040*/ 	.word	index@(_ZN6thrust24THRUST_300001_SM_1000_NS8cuda_cub4core6detail13_kernel_agentINS1_8__reduce10DrainAgentIiEEJN3cub18CUB_300001_SM_10009GridQueueIjEEiEEEvDpT0_)
        /*0044*/ 	.word	0x00000000


	//----- nvinfo : EIATTR_REGCOUNT
	.align		4
.L_56:
        /*0048*/ 	.byte	0x04, 0x2f
        /*004a*/ 	.short	(.L_58 - .L_57)
	.align		4
.L_57:
        /*004c*/ 	.word	index@(_ZN6thrust24THRUST_300001_SM_1000_NS8cuda_cub4core6detail13_kernel_agentINS1_8__reduce11ReduceAgentIPN4cuda3std3__45tupleIJilEEESC_SB_iNS1_9__extrema9arg_min_fIilNS9_4lessIiEEEEEEJSC_SC_iSH_EEEvDpT0_)
        /*0050*/ 	.word	0x0000001e


	//----- nvinfo : EIATTR_FRAME_SIZE
	.align		4
.L_58:
        /*0054*/ 	.byte	0x04, 0x11
        /*0056*/ 	.short	(.L_60 - .L_59)
	.align		4
.L_59:
        /*0058*/ 	.word	index@(_ZN6thrust24THRUST_300001_SM_1000_NS8cuda_cub4core6detail13_kernel_agentINS1_8__reduce11ReduceAgentIPN4cuda3std3__45tupleIJilEEESC_SB_iNS1_9__extrema9arg_min_fIilNS9_4lessIiEEEEEEJSC_SC_iSH_EEEvDpT0_)
        /*005c*/ 	.word	0x00000000


	//----- nvinfo : EIATTR_REGCOUNT
	.align		4
.L_60:
        /*0060*/ 	.byte	0x04, 0x2f
        /*0062*/ 	.short	(.L_62 - .L_61)
	.align		4
.L_61:
        /*0064*/ 	.word	index@(_ZN6thrust24THRUST_300001_SM_1000_NS8cuda_cub4core6detail13_kernel_agentINS1_8__reduce11ReduceAgentINS0_12zip_iteratorIN4cuda3std3__45tupleIJNS0_6detail15normal_iteratorINS0_10device_ptrIiEEEENS0_17counting_iteratorIlNS0_11use_defaultESI_SI_EEEEEEEPNSB_IJilEEESM_lNS1_9__extrema9arg_min_fIilNSA_4lessIiEEEEEEJSL_SN_lSS_EEEvDpT0_)
        /*0068*/ 	.word	0x0000001c


	//----- nvinfo : EIATTR_FRAME_SIZE
	.align		4
.L_62:
        /*006c*/ 	.byte	0x04, 0x11
        /*006e*/ 	.short	(.L_64 - .L_63)
	.align		4
.L_63:
        /*0070*/ 	.word	index@(_ZN6thrust24THRUST_300001_SM_1000_NS8cuda_cub4core6detail13_kernel_agentINS1_8__reduce11ReduceAgentINS0_12zip_iteratorIN4cuda3std3__45tupleIJNS0_6detail15normal_iteratorINS0_10device_ptrIiEEEENS0_17counting_iteratorIlNS0_11use_defaultESI_SI_EEEEEEEPNSB_IJilEEESM_lNS1_9__extrema9arg_min_fIilNSA_4lessIiEEEEEEJSL_SN_lSS_EEEvDpT0_)
        /*0074*/ 	.word	0x00000000


	//----- nvinfo : EIATTR_REGCOUNT
	.align		4
.L_64:
        /*0078*/ 	.byte	0x04, 0x2f
        /*007a*/ 	.short	(.L_66 - .L_65)
	.align		4
.L_65:
        /*007c*/ 	.word	index@(_ZN6thrust24THRUST_300001_SM_1000_NS8cuda_cub4core6detail13_kernel_agentINS1_8__reduce11ReduceAgentINS0_12zip_iteratorIN4cuda3std3__45tupleIJNS0_6detail15normal_iteratorINS0_10device_ptrIiEEEENS0_17counting_iteratorIlNS0_11use_defaultESI_SI_EEEEEEEPNSB_IJilEEESM_lNS1_9__extrema9arg_min_fIilNSA_4lessIiEEEEEEJSL_SN_lN3cub18CUB_300001_SM_100013GridEvenShareIlEENSV_9GridQueueIyEESS_EEEvDpT0_)
        /*0080*/ 	.word	0x0000001e


	//----- nvinfo : EIATTR_FRAME_SIZE
	.align		4
.L_66:
        /*0084*/ 	.byte	0x04, 0x11
        /*0086*/ 	.short	(.L_68 - .L_67)
	.align		4
.L_67:
        /*0088*/ 	.word	index@(_ZN6thrust24THRUST_300001_SM_1000_NS8cuda_cub4core6detail13_kernel_agentINS1_8__reduce11ReduceAgentINS0_12zip_iteratorIN4cuda3std3__45tupleIJNS0_6detail15normal_iteratorINS0_10device_ptrIiEEEENS0_17counting_iteratorIlNS0_11use_defaultESI_SI_EEEEEEEPNSB_IJilEEESM_lNS1_9__extrema9arg_min_fIilNSA_4lessIiEEEEEEJSL_SN_lN3cub18CUB_300001_SM_100013GridEvenShareIlEENSV_9GridQueueIyEESS_EEEvDpT0_)
        /*008c*/ 	.word	0x00000000


	//----- nvinfo : EIATTR_REGCOUNT
	.align		4
.L_68:
        /*0090*/ 	.byte	0x04, 0x2f
        /*0092*/ 	.short	(.L_70 - .L_69)
	.align		4
.L_69:
        /*0094*/ 	.word	index@(_ZN6thrust24THRUST_300001_SM_1000_NS8cuda_cub4core6detail13_kernel_agentINS1_8__reduce10DrainAgentIlEEJN3cub18CUB_300001_SM_10009GridQueueIyEElEEEvDpT0_)
        /*0098*/ 	.word	0x00000008


	//----- nvinfo : EIATTR_FRAME_SIZE
	.align		4
.L_70:
        /*009c*/ 	.byte	0x04, 0x11
        /*009e*/ 	.short	(.L_72 - .L_71)
	.align		4
.L_71:
        /*00a0*/ 	.word	index@(_ZN6thrust24THRUST_300001_SM_1000_NS8cuda_cub4core6detail13_kernel_agentINS1_8__reduce10DrainAgentIlEEJN3cub18CUB_300001_SM_10009GridQueueIyEElEEEvDpT0_)
        /*00a4*/ 	.word	0x00000000


	//----- nvinfo : EIATTR_REGCOUNT
	.align		4
.L_72:
        /*00a8*/ 	.byte	0x04, 0x2f
        /*00aa*/ 	.short	(.L_74 - .L_73)
	.align		4
.L_73:
        /*00ac*/ 	.word	index@(_ZN6thrust24THRUST_300001_SM_1000_NS8cuda_cub4core6detail13_kernel_agentINS1_8__reduce11ReduceAgentIPN4cuda3std3__45tupleIJilEEESC_SB_lNS1_9__extrema9arg_min_fIilNS9_4lessIiEEEEEEJSC_SC_iSH_EEEvDpT0_)
        /*00b0*/ 	.word	0x00000020


	//----- nvinfo : EIATTR_FRAME_SIZE
	.align		4
.L_74:
        /*00b4*/ 	.byte	0x04, 0x11
        /*00b6*/ 	.short	(.L_76 - .L_75)
	.align		4
.L_75:
        /*00b8*/ 	.word	index@(_ZN6thrust24THRUST_300001_SM_1000_NS8cuda_cub4core6detail13_kernel_agentINS1_8__reduce11ReduceAgentIPN4cuda3std3__45tupleIJilEEESC_SB_lNS1_9__extrema9arg_min_fIilNS9_4lessIiEEEEEEJSC_SC_iSH_EEEvDpT0_)
        /*00bc*/ 	.word	0x00000000


	//----- nvinfo : EIATTR_REGCOUNT
	.align		4
.L_76:
        /*00c0*/ 	.byte	0x04, 0x2f
        /*00c2*/ 	.short	(.L_78 - .L_77)
	.align		4
.L_77:
        /*00c4*/ 	.word	index@(_ZN3cub18CUB_300001_SM_10006detail11EmptyKernelIvEEvv)
        /*00c8*/ 	.word	0x00000004


	//----- nvinfo : EIATTR_FRAME_SIZE
	.align		4
.L_78:
        /*00cc*/ 	.byte	0x04, 0x11
        /*00ce*/ 	.short	(.L_80 - .L_79)
	.align		4
.L_79:
        /*00d0*/ 	.word	index@(_ZN3cub18CUB_300001_SM_10006detail11EmptyKernelIvEEvv)
        /*00d4*/ 	.word	0x00000000


	//----- nvinfo : EIATTR_REGCOUNT
	.align		4
.L_80:
        /*00d8*/ 	.byte	0x04, 0x2f
        /*00da*/ 	.short	(.L_82 - .L_81)
	.align		4
.L_81:
        /*00dc*/ 	.word	index@(_ZN3cub18CUB_300001_SM_10006detail8for_each13static_kernelINS2_12policy_hub_t12policy_500_tEmN6thrust24THRUST_300001_SM_1000_NS8cuda_cub20__uninitialized_fill7functorINS7_10device_ptrIiEEiEEEEvT0_T1_)
        /*00e0*/ 	.word	0x00000008


	//----- nvinfo : EIATTR_FRAME_SIZE
	.align		4
.L_82:
        /*00e4*/ 	.byte	0x04, 0x11
        /*00e6*/ 	.short	(.L_84 - .L_83)
	.align		4
.L_83:
        /*00e8*/ 	.word	index@(_ZN3cub18CUB_300001_SM_10006detail8for_each13static_kernelINS2_12policy_hub_t12policy_500_tEmN6thrust24THRUST_300001_SM_1000_NS8cuda_cub20__uninitialized_fill7functorINS7_10device_ptrIiEEiEEEEvT0_T1_)
        /*00ec*/ 	.word	0x00000000


	//----- nvinfo : EIATTR_REGCOUNT
	.align		4
.L_84:
        /*00f0*/ 	.byte	0x04, 0x2f
        /*00f2*/ 	.short	(.L_86 - .L_85)
	.align		4
.L_85:
        /*00f4*/ 	.word	index@(_ZN3cub18CUB_300001_SM_10006detail9transform16transform_kernelINS2_10policy_hubILb1EN4cuda3std3__45tupleIJN6thrust24THRUST_300001_SM_1000_NS6detail15normal_iteratorINSA_10device_ptrIiEEEESF_EEEE10policy1000Ei6myFuncSF_JPiSK_EEEvT0_iT1_T2_DpNS2_10kernel_argIT3_EE)
        /*00f8*/ 	.word	0x0000001c


	//----- nvinfo : EIATTR_FRAME_SIZE
	.align		4
.L_86:
        /*00fc*/ 	.byte	0x04, 0x11
        /*00fe*/ 	.short	(.L_88 - .L_87)
	.align		4
.L_87:
        /*0100*/ 	.word	index@(_ZN3cub18CUB_300001_SM_10006detail9transform16transform_kernelINS2_10policy_hubILb1EN4cuda3std3__45tupleIJN6thrust24THRUST_300001_SM_1000_NS6detail15normal_iteratorINSA_10device_ptrIiEEEESF_EEEE10policy1000Ei6myFuncSF_JPiSK_EEEvT0_iT1_T2_DpNS2_10kernel_argIT3_EE)
        /*0104*/ 	.word	0x00000000


	//----- nvinfo : EIATTR_REGCOUNT
	.align		4
.L_88:
        /*0108*/ 	.byte	0x04, 0x2f
        /*010a*/ 	.short	(.L_90 - .L_89)
	.align		4
.L_89:
        /*010c*/ 	.word	index@(_ZN3cub18CUB_300001_SM_10006detail9transform16transform_kernelINS2_10policy_hubILb1EN4cuda3std3__45tupleIJN6thrust24THRUST_300001_SM_1000_NS6detail15normal_iteratorINSA_10device_ptrIiEEEESF_EEEE10policy1000El6myFuncSF_JPiSK_EEEvT0_iT1_T2_DpNS2_10kernel_argIT3_EE)
        /*0110*/ 	.word	0x0000001e


	//----- nvinfo : EIATTR_FRAME_SIZE
	.align		4
.L_90:
        /*0114*/ 	.byte	0x04, 0x11
        /*0116*/ 	.short	(.L_92 - .L_91)
	.align		4
.L_91:
        /*0118*/ 	.word	index@(_ZN3cub18CUB_300001_SM_10006detail9transform16transform_kernelINS2_10policy_hubILb1EN4cuda3std3__45tupleIJN6thrust24THRUST_300001_SM_1000_NS6detail15normal_iteratorINSA_10device_ptrIiEEEESF_EEEE10policy1000El6myFuncSF_JPiSK_EEEvT0_iT1_T2_DpNS2_10kernel_argIT3_EE)
        /*011c*/ 	.word	0x00000000


	//----- nvinfo : EIATTR_REGCOUNT
	.align		4
.L_92:
        /*0120*/ 	.byte	0x04, 0x2f
        /*0122*/ 	.short	(.L_94 - .L_93)
	.align		4
.L_93:
        /*0124*/ 	.word	index@(_ZN3cub18CUB_300001_SM_10006detail10radix_sort31DeviceRadixSortSingleTileKernelINS1_5radix10policy_hubIiiyE10Policy1000ELNS0_9SortOrderE0EiiyNS1_21identity_decomposer_tEEEvPKT1_PSA_PKT2_PSE_T3_iiT4_)
        /*0128*/ 	.word	0x00000099


	//----- nvinfo : EIATTR_FRAME_SIZE
	.align		4
.L_94:
        /*012c*/ 	.byte	0x04, 0x11
        /*012e*/ 	.short	(.L_96 - .L_95)
	.align		4
.L_95:
        /*0130*/ 	.word	index@(_ZN3cub18CUB_300001_SM_10006detail10radix_sort31DeviceRadixSortSingleTileKernelINS1_5radix10policy_hubIiiyE10Policy1000ELNS0_9SortOrderE0EiiyNS1_21identity_decomposer_tEEEvPKT1_PSA_PKT2_PSE_T3_iiT4_)
        /*0134*/ 	.word	0x00000000


	//----- nvinfo : EIATTR_REGCOUNT
	.align		4
.L_96:
        /*0138*/ 	.byte	0x04, 0x2f
        /*013a*/ 	.short	(.L_98 - .L_97)
	.align		4
.L_97:
        /*013c*/ 	.word	index@(_ZN3cub18CUB_300001_SM_10006detail10radix_sort30DeviceRadixSortHistogramKernelINS1_5radix10policy_hubIiiyE10Policy1000ELNS0_9SortOrderE0EiyNS1_21identity_decomposer_tEEEvPT2_PKT1_SA_iiT3_)
        /*0140*/ 	.word	0x00000020


	//----- nvinfo : EIATTR_FRAME_SIZE
	.align		4
.L_98:
        /*0144*/ 	.byte	0x04, 0x11
        /*0146*/ 	.short	(.L_100 - .L_99)
	.align		4
.L_99:
        /*0148*/ 	.word	index@(_ZN3cub18CUB_300001_SM_10006detail10radix_sort30DeviceRadixSortHistogramKernelINS1_5radix10policy_hubIiiyE10Policy1000ELNS0_9SortOrderE0EiyNS1_21identity_decomposer_tEEEvPT2_PKT1_SA_iiT3_)
        /*014c*/ 	.word	0x00000000


	//----- nvinfo : EIATTR_REGCOUNT
	.align		4
.L_100:
        /*0150*/ 	.byte	0x04, 0x2f
        /*0152*/ 	.short	(.L_102 - .L_101)
	.align		4
.L_101:
        /*0154*/ 	.word	index@(_ZN3cub18CUB_300001_SM_10006detail10radix_sort33DeviceRadixSortExclusiveSumKernelINS1_5radix10policy_hubIiiyE10Policy1000EyEEvPT0_)
        /*0158*/ 	.word	0x00000020


	//----- nvinfo : EIATTR_FRAME_SIZE
	.align		4
.L_102:
        /*015c*/ 	.byte	0x04, 0x11
        /*015e*/ 	.short	(.L_104 - .L_103)
	.align		4
.L_103:
        /*0160*/ 	.word	index@(_ZN3cub18CUB_300001_SM_10006detail10radix_sort33DeviceRadixSortExclusiveSumKernelINS1_5radix10policy_hubIiiyE10Policy1000EyEEvPT0_)
        /*0164*/ 	.word	0x00000000


	//----- nvinfo : EIATTR_REGCOUNT
	.align		4
.L_104:
        /*0168*/ 	.byte	0x04, 0x2f
        /*016a*/ 	.short	(.L_106 - .L_105)
	.align		4
.L_105:
        /*016c*/ 	.word	index@(_ZN3cub18CUB_300001_SM_10006detail10radix_sort29DeviceRadixSortOnesweepKernelINS1_5radix10policy_hubIiiyE10Policy1000ELNS0_9SortOrderE0EiiyiiNS1_21identity_decomposer_tEEEvPT5_SB_PT3_PKSC_PT1_PKSG_PT2_PKSK_T4_iiT6_)
        /*0170*/ 	.word	0x00000049


	//----- nvinfo : EIATTR_FRAME_SIZE
	.align		4
.L_106:
        /*0174*/ 	.byte	0x04, 0x11
        /*0176*/ 	.short	(.L_108 - .L_107)
	.align		4
.L_107:
        /*0178*/ 	.word	index@(_ZN3cub18CUB_300001_SM_10006detail10radix_sort29DeviceRadixSortOnesweepKernelINS1_5radix10policy_hubIiiyE10Policy1000ELNS0_9SortOrderE0EiiyiiNS1_21identity_decomposer_tEEEvPT5_SB_PT3_PKSC_PT1_PKSG_PT2_PKSK_T4_iiT6_)
        /*017c*/ 	.word	0x00000000


	//----- nvinfo : EIATTR_MIN_STACK_SIZE
	.align		4
.L_108:
        /*0180*/ 	.byte	0x04, 0x12
        /*0182*/ 	.short	(.L_110 - .L_109)
	.align		4
.L_109:
        /*0184*/ 	.word	index@(_ZN3cub18CUB_300001_SM_10006detail10radix_sort29DeviceRadixSortOnesweepKernelINS1_5radix10policy_hubIiiyE10Policy1000ELNS0_9SortOrderE0EiiyiiNS1_21identity_decomposer_tEEEvPT5_SB_PT3_PKSC_PT1_PKSG_PT2_PKSK_T4_iiT6_)
        /*0188*/ 	.word	0x00000000


	//----- nvinfo : EIATTR_MIN_STACK_SIZE
	.align		4
.L_110:
        /*018c*/ 	.byte	0x04, 0x12
        /*018e*/ 	.short	(.L_112 - .L_111)
	.align		4
.L_111:
        /*0190*/ 	.word	index@(_ZN3cub18CUB_300001_SM_10006detail10radix_sort33DeviceRadixSortExclusiveSumKernelINS1_5radix10policy_hubIiiyE10Policy1000EyEEvPT0_)
        /*0194*/ 	.word	0x00000000


	//----- nvinfo : EIATTR_MIN_STACK_SIZE
	.align		4
.L_112:
        /*0198*/ 	.byte	0x04, 0x12
        /*019a*/ 	.short	(.L_114 - .L_113)
	.align		4
.L_113:
        /*019c*/ 	.word	index@(_ZN3cub18CUB_300001_SM_10006detail10radix_sort30DeviceRadixSortHistogramKernelINS1_5radix10policy_hubIiiyE10Policy1000ELNS0_9SortOrderE0EiyNS1_21identity_decomposer_tEEEvPT2_PKT1_SA_iiT3_)
        /*01a0*/ 	.word	0x00000000


	//----- nvinfo : EIATTR_MIN_STACK_SIZE
	.align		4
.L_114:
        /*01a4*/ 	.byte	0x04, 0x12
        /*01a6*/ 	.short	(.L_116 - .L_115)
	.align		4
.L_115:
        /*01a8*/ 	.word	index@(_ZN3cub18CUB_300001_SM_10006detail10radix_sort31DeviceRadixSortSingleTileKernelINS1_5radix10policy_hubIiiyE10Policy1000ELNS0_9SortOrderE0EiiyNS1_21identity_decomposer_tEEEvPKT1_PSA_PKT2_PSE_T3_iiT4_)
        /*01ac*/ 	.word	0x00000000


	//----- nvinfo : EIATTR_MIN_STACK_SIZE
	.align		4
.L_116:
        /*01b0*/ 	.byte	0x04, 0x12
        /*01b2*/ 	.short	(.L_118 - .L_117)
	.align		4
.L_117:
        /*01b4*/ 	.word	index@(_ZN3cub18CUB_300001_SM_10006detail9transform16transform_kernelINS2_10policy_hubILb1EN4cuda3std3__45tupleIJN6thrust24THRUST_300001_SM_1000_NS6detail15normal_iteratorINSA_10device_ptrIiEEEESF_EEEE10policy1000El6myFuncSF_JPiSK_EEEvT0_iT1_T2_DpNS2_10kernel_argIT3_EE)
        /*01b8*/ 	.word	0x00000000


	//----- nvinfo : EIATTR_MIN_STACK_SIZE
	.align		4
.L_118:
        /*01bc*/ 	.byte	0x04, 0x12
        /*01be*/ 	.short	(.L_120 - .L_119)
	.align		4
.L_119:
        /*01c0*/ 	.word	index@(_ZN3cub18CUB_300001_SM_10006detail9transform16transform_kernelINS2_10policy_hubILb1EN4cuda3std3__45tupleIJN6thrust24THRUST_300001_SM_1000_NS6detail15normal_iteratorINSA_10device_ptrIiEEEESF_EEEE10policy1000Ei6myFuncSF_JPiSK_EEEvT0_iT1_T2_DpNS2_10kernel_argIT3_EE)
        /*01c4*/ 	.word	0x00000000


	//----- nvinfo : EIATTR_MIN_STACK_SIZE
	.align		4
.L_120:
        /*01c8*/ 	.byte	0x04, 0x12
        /*01ca*/ 	.short	(.L_122 - .L_121)
	.align		4
.L_121:
        /*01cc*/ 	.word	index@(_ZN3cub18CUB_300001_SM_10006detail8for_each13static_kernelINS2_12policy_hub_t12policy_500_tEmN6thrust24THRUST_300001_SM_1000_NS8cuda_cub20__uninitialized_fill7functorINS7_10device_ptrIiEEiEEEEvT0_T1_)
        /*01d0*/ 	.word	0x00000000


	//----- nvinfo : EIATTR_MIN_STACK_SIZE
	.align		4
.L_122:
        /*01d4*/ 	.byte	0x04, 0x12
        /*01d6*/ 	.short	(.L_124 - .L_123)
	.align		4
.L_123:
        /*01d8*/ 	.word	index@(_ZN3cub18CUB_300001_SM_10006detail11EmptyKernelIvEEvv)
        /*01dc*/ 	.word	0x00000000


	//----- nvinfo : EIATTR_MIN_STACK_SIZE
	.align		4
.L_124:
        /*01e0*/ 	.byte	0x04, 0x12
        /*01e2*/ 	.short	(.L_126 - .L_125)
	.align		4
.L_125:
        /*01e4*/ 	.word	index@(_ZN6thrust24THRUST_300001_SM_1000_NS8cuda_cub4core6detail13_kernel_agentINS1_8__reduce11ReduceAgentIPN4cuda3std3__45tupleIJilEEESC_SB_lNS1_9__extrema9arg_min_fIilNS9_4lessIiEEEEEEJSC_SC_iSH_EEEvDpT0_)
        /*01e8*/ 	.word	0x00000000


	//----- nvinfo : EIATTR_MIN_STACK_SIZE
	.align		4
.L_126:
        /*01ec*/ 	.byte	0x04, 0x12
        /*01ee*/ 	.short	(.L_128 - .L_127)
	.align		4
.L_127:
        /*01f0*/ 	.word	index@(_ZN6thrust24THRUST_300001_SM_1000_NS8cuda_cub4core6detail13_kernel_agentINS1_8__reduce10DrainAgentIlEEJN3cub18CUB_300001_SM_10009GridQueueIyEElEEEvDpT0_)
        /*01f4*/ 	.word	0x00000000


	//----- nvinfo : EIATTR_MIN_STACK_SIZE
	.align		4
.L_128:
        /*01f8*/ 	.byte	0x04, 0x12
        /*01fa*/ 	.short	(.L_130 - .L_129)
	.align		4
.L_129:
        /*01fc*/ 	.word	index@(_ZN6thrust24THRUST_300001_SM_1000_NS8cuda_cub4core6detail13_kernel_agentINS1_8__reduce11ReduceAgentINS0_12zip_iteratorIN4cuda3std3__45tupleIJNS0_6detail15normal_iteratorINS0_10device_ptrIiEEEENS0_17counting_iteratorIlNS0_11use_defaultESI_SI_EEEEEEEPNSB_IJilEEESM_lNS1_9__extrema9arg_min_fIilNSA_4lessIiEEEEEEJSL_SN_lN3cub18CUB_300001_SM_100013GridEvenShareIlEENSV_9GridQueueIyEESS_EEEvDpT0_)
        /*0200*/ 	.word	0x00000000


	//----- nvinfo : EIATTR_MIN_STACK_SIZE
	.align		4
.L_130:
        /*0204*/ 	.byte	0x04, 0x12
        /*0206*/ 	.short	(.L_132 - .L_131)
	.align		4
.L_131:
        /*0208*/ 	.word	index@(_ZN6thrust24THRUST_300001_SM_1000_NS8cuda_cub4core6detail13_kernel_agentINS1_8__reduce11ReduceAgentINS0_12zip_iteratorIN4cuda3std3__45tupleIJNS0_6detail15normal_iteratorINS0_10device_ptrIiEEEENS0_17counting_iteratorIlNS0_11use_defaultESI_SI_EEEEEEEPNSB_IJilEEESM_lNS1_9__extrema9arg_min_fIilNSA_4lessIiEEEEEEJSL_SN_lSS_EEEvDpT0_)
        /*020c*/ 	.word	0x00000000


	//----- nvinfo : EIATTR_MIN_STACK_SIZE
	.align		4
.L_132:
        /*0210*/ 	.byte	0x04, 0x12
        /*0212*/ 	.short	(.L_134 - .L_133)
	.align		4
.L_133:
        /*0214*/ 	.word	index@(_ZN6thrust24THRUST_300001_SM_1000_NS8cuda_cub4core6detail13_kernel_agentINS1_8__reduce11ReduceAgentIPN4cuda3std3__45tupleIJilEEESC_SB_iNS1_9__extrema9arg_min_fIilNS9_4lessIiEEEEEEJSC_SC_iSH_EEEvDpT0_)
        /*0218*/ 	.word	0x00000000


	//----- nvinfo : EIATTR_MIN_STACK_SIZE
	.align		4
.L_134:
        /*021c*/ 	.byte	0x04, 0x12
        /*021e*/ 	.short	(.L_136 - .L_135)
	.align		4
.L_135:
        /*0220*/ 	.word	index@(_ZN6thrust24THRUST_300001_SM_1000_NS8cuda_cub4core6detail13_kernel_agentINS1_8__reduce10DrainAgentIiEEJN3cub18CUB_300001_SM_10009GridQueueIjEEiEEEvDpT0_)
        /*0224*/ 	.word	0x00000000


	//----- nvinfo : EIATTR_MIN_STACK_SIZE
	.align		4
.L_136:
        /*0228*/ 	.byte	0x04, 0x12
        /*022a*/ 	.short	(.L_138 - .L_137)
	.align		4
.L_137:
        /*022c*/ 	.word	index@(_ZN6thrust24THRUST_300001_SM_1000_NS8cuda_cub4core6detail13_kernel_agentINS1_8__reduce11ReduceAgentINS0_12zip_iteratorIN4cuda3std3__45tupleIJNS0_6detail15normal_iteratorINS0_10device_ptrIiEEEENS0_17counting_iteratorIlNS0_11use_defaultESI_SI_EEEEEEEPNSB_IJilEEESM_iNS1_9__extrema9arg_min_fIilNSA_4lessIiEEEEEEJSL_SN_iN3cub18CUB_300001_SM_100013GridEvenShareIiEENSV_9GridQueueIjEESS_EEEvDpT0_)
        /*0230*/ 	.word	0x00000000


	//----- nvinfo : EIATTR_MIN_STACK_SIZE
	.align		4
.L_138:
        /*0234*/ 	.byte	0x04, 0x12
        /*0236*/ 	.short	(.L_140 - .L_139)
	.align		4
.L_139:
        /*0238*/ 	.word	index@(_ZN6thrust24THRUST_300001_SM_1000_NS8cuda_cub4core6detail13_kernel_agentINS1_8__reduce11ReduceAgentINS0_12zip_iteratorIN4cuda3std3__45tupleIJNS0_6detail15normal_iteratorINS0_10device_ptrIiEEEENS0_17counting_iteratorIlNS0_11use_defaultESI_SI_EEEEEEEPNSB_IJilEEESM_iNS1_9__extrema9arg_min_fIilNSA_4lessIiEEEEEEJSL_SN_iSS_EEEvDpT0_)
        /*023c*/ 	.word	0x00000000
.L_140:


//--------------------- .nv.compat                --------------------------
	.section	.nv.compat,"",@"SHT_CUDA_COMPAT_INFO"
	.align	4
        /*0000*/ 	.byte	0x02, 0x09, 0x00, 0x00, 0x02, 0x02, 0x01, 0x00, 0x02, 0x05, 0x05, 0x00, 0x03, 0x07, 0x01, 0x01
        /*0010*/ 	.byte	0x02, 0x03, 0x00, 0x00, 0x02, 0x06, 0x01, 0x00, 0x04, 0x0b, 0x08, 0x00, 0x09, 0x00, 0x00, 0x00
        /*0020*/ 	.byte	0x00, 0x00, 0x00, 0x00


//--------------------- .nv.info._ZN3cub18CUB_300001_SM_10006detail10radix_sort29DeviceRadixSortOnesweepKernelINS1_5radix10policy_hubIiiyE10Policy1000ELNS0_9SortOrderE0EiiyiiNS1_21identity_decomposer_tEEEvPT5_SB_PT3_PKSC_PT1_PKSG_PT2_PKSK_T4_iiT6_ --------------------------
	.section	.nv.info._ZN3cub18CUB_300001_SM_10006detail10radix_sort29DeviceRadixSortOnesweepKernelINS1_5radix10policy_hubIiiyE10Policy1000ELNS0_9SortOrderE0EiiyiiNS1_21identity_decomposer_tEEEvPT5_SB_PT3_PKSC_PT1_PKSG_PT2_PKSK_T4_iiT6_,"",@"SHT_CUDA_INFO"
	.sectionflags	@""
	.align	4


	//----- nvinfo : EIATTR_CUDA_API_VERSION
	.align		4
        /*0000*/ 	.byte	0x04, 0x37
        /*0002*/ 	.short	(.L_142 - .L_141)
.L_141:
        /*0004*/ 	.word	0x00000082


	//----- nvinfo : EIATTR_KPARAM_INFO
	.align		4
.L_142:
        /*0008*/ 	.byte	0x04, 0x17
        /*000a*/ 	.short	(.L_144 - .L_143)
.L_143:
        /*000c*/ 	.word	0x00000000
        /*0010*/ 	.short	0x000b
        /*0012*/ 	.short	0x004c
        /*0014*/ 	.byte	0x00, 0xf0, 0x05, 0x00


	//----- nvinfo : EIATTR_KPARAM_INFO
	.align		4
.L_144:
        /*0018*/ 	.byte	0x04, 0x17
        /*001a*/ 	.short	(.L_146 - .L_145)
.L_145:
        /*001c*/ 	.word	0x00000000
        /*0020*/ 	.short	0x000a
        /*0022*/ 	.short	0x0048
        /*0024*/ 	.byte	0x00, 0xf0, 0x11, 0x00


	//----- nvinfo : EIATTR_KPARAM_INFO
	.align		4
.L_146:
        /*0028*/ 	.byte	0x04, 0x17
        /*002a*/ 	.short	(.L_148 - .L_147)
.L_147:
        /*002c*/ 	.word	0x00000000
        /*0030*/ 	.short	0x0009
        /*0032*/ 	.short	0x0044
        /*0034*/ 	.byte	0x00, 0xf0, 0x11, 0x00


	//----- nvinfo : EIATTR_KPARAM_INFO
	.align		4
.L_148:
        /*0038*/ 	.byte	0x04, 0x17
        /*003a*/ 	.short	(.L_150 - .L_149)
.L_149:
        /*003c*/ 	.word	0x00000000
        /*0040*/ 	.short	0x0008
        /*0042*/ 	.short	0x0040
        /*0044*/ 	.byte	0x00, 0xf0, 0x11, 0x00


	//----- nvinfo : EIATTR_KPARAM_INFO
	.align		4
.L_150:
        /*0048*/ 	.byte	0x04, 0x17
        /*004a*/ 	.short	(.L_152 - .L_151)
.L_151:
        /*004c*/ 	.word	0x00000000
        /*0050*/ 	.short	0x0007
        /*0052*/ 	.short	0x0038
        /*0054*/ 	.byte	0x00, 0xf5, 0x21, 0x00


	//----- nvinfo : EIATTR_KPARAM_INFO
	.align		4
.L_152:
        /*0058*/ 	.byte	0x04, 0x17
        /*005a*/ 	.short	(.L_154 - .L_153)
.L_153:
        /*005c*/ 	.word	0x00000000
        /*0060*/ 	.short	0x0006
        /*0062*/ 	.short	0x0030
        /*0064*/ 	.byte	0x00, 0xf5, 0x21, 0x00


	//----- nvinfo : EIATTR_KPARAM_INFO
	.align		4
.L_154:
        /*0068*/ 	.byte	0x04, 0x17
        /*006a*/ 	.short	(.L_156 - .L_155)
.L_155:
        /*006c*/ 	.word	0x00000000
        /*0070*/ 	.short	0x0005
        /*0072*/ 	.short	0x0028
        /*0074*/ 	.byte	0x00, 0xf5, 0x21, 0x00


	//----- nvinfo : EIATTR_KPARAM_INFO
	.align		4
.L_156:
        /*0078*/ 	.byte	0x04, 0x17
        /*007a*/ 	.short	(.L_158 - .L_157)
.L_157:
        /*007c*/ 	.word	0x00000000
        /*0080*/ 	.short	0x0004
        /*0082*/ 	.short	0x0020
        /*0084*/ 	.byte	0x00, 0xf5, 0x21, 0x00


	//----- nvinfo : EIATTR_KPARAM_INFO
	.align		4
.L_158:
        /*0088*/ 	.byte	0x04, 0x17
        /*008a*/ 	.short	(.L_160 - .L_159)
.L_159:
        /*008c*/ 	.word	0x00000000
        /*0090*/ 	.short	0x0003
        /*0092*/ 	.short	0x0018
        /*0094*/ 	.byte	0x00, 0xf5, 0x21, 0x00


	//----- nvinfo : EIATTR_KPARAM_INFO
	.align		4
.L_160:
        /*0098*/ 	.byte	0x04, 0x17
        /*009a*/ 	.short	(.L_162 - .L_161)
.L_161:
        /*009c*/ 	.word	0x00000000
        /*00a0*/ 	.short	0x0002
        /*00a2*/ 	.short	0x0010
        /*00a4*/ 	.byte	0x00, 0xf5, 0x21, 0x00


	//----- nvinfo : EIATTR_KPARAM_INFO
	.align		4
.L_162:
        /*00a8*/ 	.byte	0x04, 0x17
        /*00aa*/ 	.short	(.L_164 - .L_163)
.L_163:
        /*00ac*/ 	.word	0x00000000
        /*00b0*/ 	.short	0x0001
        /*00b2*/ 	.short	0x0008
        /*00b4*/ 	.byte	0x00, 0xf5, 0x21, 0x00


	//----- nvinfo : EIATTR_KPARAM_INFO
	.align		4
.L_164:
        /*00b8*/ 	.byte	0x04, 0x17
        /*00ba*/ 	.short	(.L_166 - .L_165)
.L_165:
        /*00bc*/ 	.word	0x00000000
        /*00c0*/ 	.short	0x0000
        /*00c2*/ 	.short	0x0000
        /*00c4*/ 	.byte	0x00, 0xf5, 0x21, 0x00


	//----- nvinfo : EIATTR_SPARSE_MMA_MASK
	.align		4
.L_166:
        /*00c8*/ 	.byte	0x03, 0x50
        /*00ca*/ 	.short	0x0000


	//----- nvinfo : EIATTR_MAXREG_COUNT
	.align		4
        /*00cc*/ 	.byte	0x03, 0x1b
        /*00ce*/ 	.short	0x00a8


	//----- nvinfo : EIATTR_NUM_BARRIERS
	.align		4
        /*00d0*/ 	.byte	0x02, 0x4c
        /*00d2*/ 	.byte	0x01
	.zero		1


	//----- nvinfo : EIATTR_MERCURY_ISA_VERSION
	.align		4
        /*00d4*/ 	.byte	0x03, 0x5f
        /*00d6*/ 	.short	0x0101


	//----- nvinfo : EIATTR_COOP_GROUP_MASK_REGIDS
	.align		4
        /*00d8*/ 	.byte	0x04, 0x29
        /*00da*/ 	.short	(.L_168 - .L_167)


	//   ....[0]....
.L_167:
        /*00dc*/ 	.word	0xffffffff


	//   ....[1]....
        /*00e0*/ 	.word	0x05000006


	//   ....[2]....
        /*00e4*/ 	.word	0xffffffff


	//   ....[3]....
        /*00e8*/ 	.word	0xffffffff


	//   ....[4]....
        /*00ec*/ 	.word	0xffffffff


	//   ....[5]....
        /*00f0*/ 	.word	0xffffffff


	//   ....[6]....
        /*00f4*/ 	.word	0xffffffff


	//   ....[7]....
        /*00f8*/ 	.word	0xffffffff


	//   ....[8]....
        /*00fc*/ 	.word	0xffffffff


	//   ....[9]....
        /*0100*/ 	.word	0xffffffff


	//   ....[10]....
        /*0104*/ 	.word	0xffffffff


	//   ....[11]....
        /*0108*/ 	.word	0xffffffff


	//   ....[12]....
        /*010c*/ 	.word	0xffffffff


	//   ....[13]....
        /*0110*/ 	.word	0xffffffff


	//   ....[14]....
        /*0114*/ 	.word	0xffffffff


	//   ....[15]....
        /*0118*/ 	.word	0xffffffff


	//   ....[16]....
        /*011c*/ 	.word	0xffffffff


	//   ....[17]....
        /*0120*/ 	.word	0xffffffff


	//   ....[18]....
        /*0124*/ 	.word	0xffffffff


	//   ....[19]....
        /*0128*/ 	.word	0xffffffff


	//   ....[20]....
        /*012c*/ 	.word	0xffffffff


	//   ....[21]....
        /*0130*/ 	.word	0xffffffff


	//   ....[22]....
        /*0134*/ 	.word	0xffffffff


	//   ....[23]....
        /*0138*/ 	.word	0xffffffff


	//   ....[24]....
        /*013c*/ 	.word	0xffffffff


	//   ....[25]....
        /*0140*/ 	.word	0xffffffff


	//   ....[26]....
        /*0144*/ 	.word	0xffffffff


	//   ....[27]....
        /*0148*/ 	.word	0xffffffff


	//   ....[28]....
        /*014c*/ 	.word	0xffffffff


	//   ....[29]....
        /*0150*/ 	.word	0xffffffff


	//   ....[30]....
        /*0154*/ 	.word	0xffffffff


	//   ....[31]....
        /*0158*/ 	.word	0xffffffff


	//   ....[32]....
        /*015c*/ 	.word	0xffffffff


	//   ....[33]....
        /*0160*/ 	.word	0xffffffff


	//   ....[34]....
        /*0164*/ 	.word	0xffffffff


	//   ....[35]....
        /*0168*/ 	.word	0xffffffff


	//   ....[36]....
        /*016c*/ 	.word	0xffffffff


	//   ....[37]....
        /*0170*/ 	.word	0xffffffff


	//   ....[38]....
        /*0174*/ 	.word	0xffffffff


	//   ....[39]....
        /*0178*/ 	.word	0xffffffff


	//   ....[40]....
        /*017c*/ 	.word	0xffffffff


	//   ....[41]....
        /*0180*/ 	.word	0xffffffff


	//   ....[42]....
        /*0184*/ 	.word	0xffffffff


	//   ....[43]....
        /*0188*/ 	.word	0xffffffff


	//   ....[44]....
        /*018c*/ 	.word	0xffffffff


	//   ....[45]....
        /*0190*/ 	.word	0xffffffff


	//   ....[46]....
        /*0194*/ 	.word	0xffffffff


	//   ....[47]....
        /*0198*/ 	.word	0xffffffff


	//   ....[48]....
        /*019c*/ 	.word	0xffffffff


	//   ....[49]....
        /*01a0*/ 	.word	0xffffffff


	//   ....[50]....
        /*01a4*/ 	.word	0xffffffff


	//   ....[51]....
        /*01a8*/ 	.word	0xffffffff


	//   ....[52]....
        /*01ac*/ 	.word	0xffffffff


	//   ....[53]....
        /*01b0*/ 	.word	0xffffffff


	//   ....[54]....
        /*01b4*/ 	.word	0xffffffff


	//   ....[55]....
        /*01b8*/ 	.word	0xffffffff


	//   ....[56]....
        /*01bc*/ 	.word	0xffffffff


	//   ....[57]....
        /*01c0*/ 	.word	0xffffffff


	//   ....[58]....
        /*01c4*/ 	.word	0xffffffff


	//   ....[59]....
        /*01c8*/ 	.word	0xffffffff


	//   ....[60]....
        /*01cc*/ 	.word	0xffffffff


	//   ....[61]....
        /*01d0*/ 	.word	0xffffffff


	//   ....[62]....
        /*01d4*/ 	.word	0xffffffff


	//   ....[63]....
        /*01d8*/ 	.word	0xffffffff


	//   ....[64]....
        /*01dc*/ 	.word	0xffffffff


	//   ....[65]....
        /*01e0*/ 	.word	0xffffffff


	//   ....[66]....
        /*01e4*/ 	.word	0xffffffff


	//   ....[67]....
        /*01e8*/ 	.word	0xffffffff


	//   ....[68]....
        /*01ec*/ 	.word	0xffffffff


	//   ....[69]....
        /*01f0*/ 	.word	0xffffffff


	//   ....[70]....
        /*01f4*/ 	.word	0xffffffff


	//   ....[71]....
        /*01f8*/ 	.word	0xffffffff


	//   ....[72]....
        /*01fc*/ 	.word	0xffffffff


	//   ....[73]....
        /*0200*/ 	.word	0xffffffff


	//   ....[74]....
        /*0204*/ 	.word	0xffffffff


	//   ....[75]....
        /*0208*/ 	.word	0xffffffff


	//   ....[76]....
        /*020c*/ 	.word	0xffffffff


	//   ....[77]....
        /*0210*/ 	.word	0xffffffff


	//   ....[78]....
        /*0214*/ 	.word	0xffffffff


	//   ....[79]....
        /*0218*/ 	.word	0xffffffff


	//   ....[80]....
        /*021c*/ 	.word	0xffffffff


	//   ....[81]....
        /*0220*/ 	.word	0xffffffff


	//   ....[82]....
        /*0224*/ 	.word	0xffffffff


	//   ....[83]....
        /*0228*/ 	.word	0xffffffff


	//   ....[84]....
        /*022c*/ 	.word	0xffffffff


	//   ....[85]....
        /*0230*/ 	.word	0xffffffff


	//   ....[86]....
        /*0234*/ 	.word	0xffffffff


	//   ....[87]....
        /*0238*/ 	.word	0xffffffff


	//   ....[88]....
        /*023c*/ 	.word	0xffffffff


	//   ....[89]....
        /*0240*/ 	.word	0xffffffff


	//   ....[90]....
        /*0244*/ 	.word	0xffffffff


	//   ....[91]....
        /*0248*/ 	.word	0xffffffff


	//   ....[92]....
        /*024c*/ 	.word	0xffffffff


	//   ....[93]....
        /*0250*/ 	.word	0xffffffff


	//   ....[94]....
        /*0254*/ 	.word	0xffffffff


	//   ....[95]....
        /*0258*/ 	.word	0xffffffff


	//   ....[96]....
        /*025c*/ 	.word	0xffffffff


	//   ....[97]....
        /*0260*/ 	.word	0xffffffff


	//   ....[98]....
        /*0264*/ 	.word	0xffffffff


	//   ....[99]....
        /*0268*/ 	.word	0xffffffff


	//   ....[100]....
        /*026c*/ 	.word	0xffffffff


	//   ....[101]....
        /*0270*/ 	.word	0xffffffff


	//   ....[102]....
        /*0274*/ 	.word	0xffffffff


	//   ....[103]....
        /*0278*/ 	.word	0xffffffff


	//   ....[104]....
        /*027c*/ 	.word	0xffffffff


	//   ....[105]....
        /*0280*/ 	.word	0xffffffff


	//   ....[106]....
        /*0284*/ 	.word	0xffffffff


	//   ....[107]....
        /*0288*/ 	.word	0xffffffff


	//   ....[108]....
        /*028c*/ 	.word	0xffffffff


	//   ....[109]....
        /*0290*/ 	.word	0xffffffff


	//   ....[110]....
        /*0294*/ 	.word	0xffffffff


	//   ....[111]....
        /*0298*/ 	.word	0xffffffff


	//   ....[112]....
        /*029c*/ 	.word	0xffffffff


	//   ....[113]....
        /*02a0*/ 	.word	0xffffffff


	//   ....[114]....
        /*02a4*/ 	.word	0xffffffff


	//   ....[115]....
        /*02a8*/ 	.word	0xffffffff


	//   ....[116]....
        /*02ac*/ 	.word	0xffffffff


	//   ....[117]....
        /*02b0*/ 	.word	0xffffffff


	//   ....[118]....
        /*02b4*/ 	.word	0xffffffff


	//   ....[119]....
        /*02b8*/ 	.word	0xffffffff


	//   ....[120]....
        /*02bc*/ 	.word	0xffffffff


	//   ....[121]....
        /*02c0*/ 	.word	0xffffffff


	//   ....[122]....
        /*02c4*/ 	.word	0xffffffff


	//   ....[123]....
        /*02c8*/ 	.word	0xffffffff


	//   ....[124]....
        /*02cc*/ 	.word	0xffffffff


	//   ....[125]....
        /*02d0*/ 	.word	0xffffffff


	//   ....[126]....
        /*02d4*/ 	.word	0xffffffff


	//   ....[127]....
        /*02d8*/ 	.word	0xffffffff


	//   ....[128]....
        /*02dc*/ 	.word	0xffffffff


	//   ....[129]....
        /*02e0*/ 	.word	0xffffffff


	//   ....[130]....
        /*02e4*/ 	.word	0xffffffff


	//   ....[131]....
        /*02e8*/ 	.word	0xffffffff


	//   ....[132]....
        /*02ec*/ 	.word	0xffffffff


	//   ....[133]....
        /*02f0*/ 	.word	0xffffffff


	//   ....[134]....
        /*02f4*/ 	.word	0xffffffff


	//   ....[135]....
        /*02f8*/ 	.word	0xffffffff


	//   ....[136]....
        /*02fc*/ 	.word	0xffffffff


	//   ....[137]....
        /*0300*/ 	.word	0xffffffff


	//   ....[138]....
        /*0304*/ 	.word	0xffffffff


	//   ....[139]....
        /*0308*/ 	.word	0xffffffff


	//   ....[140]....
        /*030c*/ 	.word	0xffffffff


	//   ....[141]....
        /*0310*/ 	.word	0xffffffff


	//   ....[142]....
        /*0314*/ 	.word	0xffffffff


	//   ....[143]....
        /*0318*/ 	.word	0xffffffff


	//   ....[144]....
        /*031c*/ 	.word	0xffffffff


	//   ....[145]....
        /*0320*/ 	.word	0xffffffff


	//   ....[146]....
        /*0324*/ 	.word	0xffffffff


	//   ....[147]....
        /*0328*/ 	.word	0xffffffff


	//   ....[148]....
        /*032c*/ 	.word	0xffffffff


	//   ....[149]....
        /*0330*/ 	.word	0xffffffff


	//   ....[150]....
        /*0334*/ 	.word	0xffffffff


	//   ....[151]....
        /*0338*/ 	.word	0xffffffff


	//   ....[152]....
        /*033c*/ 	.word	0xffffffff


	//   ....[153]....
        /*0340*/ 	.word	0xffffffff


	//   ....[154]....
        /*0344*/ 	.word	0xffffffff


	//   ....[155]....
        /*0348*/ 	.word	0xffffffff


	//   ....[156]....
        /*034c*/ 	.word	0xffffffff


	//   ....[157]....
        /*0350*/ 	.word	0xffffffff


	//   ....[158]....
        /*0354*/ 	.word	0xffffffff


	//   ....[159]....
        /*0358*/ 	.word	0xffffffff


	//   ....[160]....
        /*035c*/ 	.word	0x05000006


	//   ....[161]....
        /*0360*/ 	.word	0xffffffff


	//   ....[162]....
        /*0364*/ 	.word	0xffffffff


	//   ....[163]....
        /*0368*/ 	.word	0xffffffff


	//   ....[164]....
        /*036c*/ 	.word	0xffffffff


	//   ....[165]....
        /*0370*/ 	.word	0xffffffff


	//   ....[166]....
        /*0374*/ 	.word	0xffffffff


	//   ....[167]....
        /*0378*/ 	.word	0xffffffff


	//   ....[168]....
        /*037c*/ 	.word	0xffffffff


	//   ....[169]....
        /*0380*/ 	.word	0xffffffff


	//   ....[170]....
        /*0384*/ 	.word	0xffffffff


	//   ....[171]....
        /*0388*/ 	.word	0xffffffff


	//   ....[172]....
        /*038c*/ 	.word	0xffffffff


	//   ....[173]....
        /*0390*/ 	.word	0xffffffff


	//   ....[174]....
        /*0394*/ 	.word	0xffffffff


	//   ....[175]....
        /*0398*/ 	.word	0xffffffff


	//   ....[176]....
        /*039c*/ 	.word	0xffffffff


	//   ....[177]....
        /*03a0*/ 	.word	0xffffffff


	//   ....[178]....
        /*03a4*/ 	.word	0xffffffff


	//   ....[179]....
        /*03a8*/ 	.word	0xffffffff


	//   ....[180]....
        /*03ac*/ 	.word	0xffffffff


	//   ....[181]....
        /*03b0*/ 	.word	0xffffffff


	//   ....[182]....
        /*03b4*/ 	.word	0xffffffff


	//   ....[183]....
        /*03b8*/ 	.word	0xffffffff


	//   ....[184]....
        /*03bc*/ 	.word	0xffffffff


	//   ....[185]....
        /*03c0*/ 	.word	0xffffffff


	//   ....[186]....
        /*03c4*/ 	.word	0xffffffff


	//   ....[187]....
        /*03c8*/ 	.word	0xffffffff


	//   ....[188]....
        /*03cc*/ 	.word	0xffffffff


	//   ....[189]....
        /*03d0*/ 	.word	0xffffffff


	//   ....[190]....
        /*03d4*/ 	.word	0xffffffff


	//   ....[191]....
        /*03d8*/ 	.word	0xffffffff


	//   ....[192]....
        /*03dc*/ 	.word	0xffffffff


	//   ....[193]....
        /*03e0*/ 	.word	0xffffffff


	//   ....[194]....
        /*03e4*/ 	.word	0xffffffff


	//   ....[195]....
        /*03e8*/ 	.word	0xffffffff


	//   ....[196]....
        /*03ec*/ 	.word	0xffffffff


	//   ....[197]....
        /*03f0*/ 	.word	0xffffffff


	//   ....[198]....
        /*03f4*/ 	.word	0xffffffff


	//   ....[199]....
        /*03f8*/ 	.word	0xffffffff


	//   ....[200]....
        /*03fc*/ 	.word	0xffffffff


	//   ....[201]....
        /*0400*/ 	.word	0xffffffff


	//   ....[202]....
        /*0404*/ 	.word	0xffffffff


	//   ....[203]....
        /*0408*/ 	.word	0xffffffff


	//   ....[204]....
        /*040c*/ 	.word	0xffffffff


	//   ....[205]....
        /*0410*/ 	.word	0xffffffff


	//   ....[206]....
        /*0414*/ 	.word	0xffffffff


	//   ....[207]....
        /*0418*/ 	.word	0xffffffff


	//   ....[208]....
        /*041c*/ 	.word	0xffffffff


	//   ....[209]....
        /*0420*/ 	.word	0xffffffff


	//   ....[210]....
        /*0424*/ 	.word	0xffffffff


	//   ....[211]....
        /*0428*/ 	.word	0xffffffff


	//   ....[212]....
        /*042c*/ 	.word	0xffffffff


	//   ....[213]....
        /*0430*/ 	.word	0xffffffff


	//   ....[214]....
        /*0434*/ 	.word	0xffffffff


	//   ....[215]....
        /*0438*/ 	.word	0xffffffff


	//   ....[216]....
        /*043c*/ 	.word	0xffffffff


	//   ....[217]....
        /*0440*/ 	.word	0xffffffff


	//   ....[218]....
        /*0444*/ 	.word	0xffffffff


	//   ....[219]....
        /*0448*/ 	.word	0xffffffff


	//   ....[220]....
        /*044c*/ 	.word	0xffffffff


	//   ....[221]....
        /*0450*/ 	.word	0xffffffff


	//   ....[222]....
        /*0454*/ 	.word	0xffffffff


	//   ....[223]....
        /*0458*/ 	.word	0xffffffff


	//   ....[224]....
        /*045c*/ 	.word	0xffffffff


	//   ....[225]....
        /*0460*/ 	.word	0xffffffff


	//   ....[226]....
        /*0464*/ 	.word	0xffffffff


	//   ....[227]....
        /*0468*/ 	.word	0xffffffff


	//   ....[228]....
        /*046c*/ 	.word	0xffffffff


	//   ....[229]....
        /*0470*/ 	.word	0x0500002f


	//   ....[230]....
        /*0474*/ 	.word	0x0500002f


	//   ....[231]....
        /*0478*/ 	.word	0x0500002f


	//   ....[232]....
        /*047c*/ 	.word	0x0500002f


	//   ....[233]....
        /*0480*/ 	.word	0x0500002f


	//----- nvinfo : EIATTR_COOP_GROUP_INSTR_OFFSETS
	.align		4
.L_168:
        /*0484*/ 	.byte	0x04, 0x28
        /*0486*/ 	.short	(.L_170 - .L_169)


	//   ....[0]....
.L_169:
        /*0488*/ 	.word	0x00000e40


	//   ....[1]....
        /*048c*/ 	.word	0x00001890


	//   ....[2]....
        /*0490*/ 	.word	0x00002ad0


	//   ....[3]....
        /*0494*/ 	.word	0x00002af0


	//   ....[4]....
        /*0498*/ 	.word	0x00002b10


	//   ....[5]....
        /*049c*/ 	.word	0x00002b30


	//   ....[6]....
        /*04a0*/ 	.word	0x00002b50


	//   ....[7]....
        /*04a4*/ 	.word	0x00003000


	//   ....[8]....
        /*04a8*/ 	.word	0x00003010


	//   ....[9]....
        /*04ac*/ 	.word	0x00003030


	//   ....[10]....
        /*04b0*/ 	.word	0x00003050


	//   ....[11]....
        /*04b4*/ 	.word	0x000030a0


	//   ....[12]....
        /*04b8*/ 	.word	0x000030d0


	//   ....[13]....
        /*04bc*/ 	.word	0x00003120


	//   ....[14]....
        /*04c0*/ 	.word	0x00003160


	//   ....[15]....
        /*04c4*/ 	.word	0x00003250


	//   ....[16]....
        /*04c8*/ 	.word	0x00003280


	//   ....[17]....
        /*04cc*/ 	.word	0x00003290


	//   ....[18]....
        /*04d0*/ 	.word	0x000032b0


	//   ....[19]....
        /*04d4*/ 	.word	0x000032f0


	//   ....[20]....
        /*04d8*/ 	.word	0x00003320


	//   ....[21]....
        /*04dc*/ 	.word	0x00003360


	//   ....[22]....
        /*04e0*/ 	.word	0x00003380


	//   ....[23]....
        /*04e4*/ 	.word	0x000033a0


	//   ....[24]....
        /*04e8*/ 	.word	0x00003490


	//   ....[25]....
        /*04ec*/ 	.word	0x000034c0


	//   ....[26]....
        /*04f0*/ 	.word	0x000034d0


	//   ....[27]....
        /*04f4*/ 	.word	0x000034f0


	//   ....[28]....
        /*04f8*/ 	.word	0x00003530


	//   ....[29]....
        /*04fc*/ 	.word	0x00003560


	//   ....[30]....
        /*0500*/ 	.word	0x000035a0


	//   ....[31]....
        /*0504*/ 	.word	0x000035c0


	//   ....[32]....
        /*0508*/ 	.word	0x000035e0


	//   ....[33]....
        /*050c*/ 	.word	0x000036d0


	//   ....[34]....
        /*0510*/ 	.word	0x00003700


	//   ....[35]....
        /*0514*/ 	.word	0x00003710


	//   ....[36]....
        /*0518*/ 	.word	0x00003730


	//   ....[37]....
        /*051c*/ 	.word	0x00003770


	//   ....[38]....
        /*0520*/ 	.word	0x000037a0


	//   ....[39]....
        /*0524*/ 	.word	0x000037e0


	//   ....[40]....
        /*0528*/ 	.word	0x00003800


	//   ....[41]....
        /*052c*/ 	.word	0x00003820


	//   ....[42]....
        /*0530*/ 	.word	0x00003930


	//   ....[43]....
        /*0534*/ 	.word	0x00003960


	//   ....[44]....
        /*0538*/ 	.word	0x00003970


	//   ....[45]....
        /*053c*/ 	.word	0x00003990


	//   ....[46]....
        /*0540*/ 	.word	0x000039d0


	//   ....[47]....
        /*0544*/ 	.word	0x00003a00


	//   ....[48]....
        /*0548*/ 	.word	0x00003a40


	//   ....[49]....
        /*054c*/ 	.word	0x00003a60


	//   ....[50]....
        /*0550*/ 	.word	0x00003a80


	//   ....[51]....
        /*0554*/ 	.word	0x00003b90


	//   ....[52]....
        /*0558*/ 	.word	0x00003bc0


	//   ....[53]....
        /*055c*/ 	.word	0x00003bd0


	//   ....[54]....
        /*0560*/ 	.word	0x00003bf0


	//   ....[55]....
        /*0564*/ 	.word	0x00003c30


	//   ....[56]....
        /*0568*/ 	.word	0x00003c60


	//   ....[57]....
        /*056c*/ 	.word	0x00003ca0


	//   ....[58]....
        /*0570*/ 	.word	0x00003cc0


	//   ....[59]....
        /*0574*/ 	.word	0x00003ce0


	//   ....[60]....
        /*0578*/ 	.word	0x00003df0


	//   ....[61]....
        /*057c*/ 	.word	0x00003e20


	//   ....[62]....
        /*0580*/ 	.word	0x00003e30


	//   ....[63]....
        /*0584*/ 	.word	0x00003e50


	//   ....[64]....
        /*0588*/ 	.word	0x00003e90


	//   ....[65]....
        /*058c*/ 	.word	0x00003ec0


	//   ....[66]....
        /*0590*/ 	.word	0x00003f00


	//   ....[67]....
        /*0594*/ 	.word	0x00003f20


	//   ....[68]....
        /*0598*/ 	.word	0x00003f40


	//   ....[69]....
        /*059c*/ 	.word	0x00004050


	//   ....[70]....
        /*05a0*/ 	.word	0x00004080


	//   ....[71]....
        /*05a4*/ 	.word	0x00004090


	//   ....[72]....
        /*05a8*/ 	.word	0x000040b0


	//   ....[73]....
        /*05ac*/ 	.word	0x000040f0


	//   ....[74]....
        /*05b0*/ 	.word	0x00004120


	//   ....[75]....
        /*05b4*/ 	.word	0x00004160


	//   ....[76]....
        /*05b8*/ 	.word	0x00004180


	//   ....[77]....
        /*05bc*/ 	.word	0x000041a0


	//   ....[78]....
        /*05c0*/ 	.word	0x000042b0


	//   ....[79]....
        /*05c4*/ 	.word	0x00004300


	//   ....[80]....
        /*05c8*/ 	.word	0x00004310


	//   ....[81]....
        /*05cc*/ 	.word	0x00004330


	//   ....[82]....
        /*05d0*/ 	.word	0x00004370


	//   ....[83]....
        /*05d4*/ 	.word	0x000043a0


	//   ....[84]....
        /*05d8*/ 	.word	0x000043e0


	//   ....[85]....
        /*05dc*/ 	.word	0x00004400


	//   ....[86]....
        /*05e0*/ 	.word	0x00004420


	//   ....[87]....
        /*05e4*/ 	.word	0x00004510


	//   ....[88]....
        /*05e8*/ 	.word	0x00004560


	//   ....[89]....
        /*05ec*/ 	.word	0x00004570


	//   ....[90]....
        /*05f0*/ 	.word	0x000045a0


	//   ....[91]....
        /*05f4*/ 	.word	0x000045c0


	//   ....[92]....
        /*05f8*/ 	.word	0x00004610


	//   ....[93]....
        /*05fc*/ 	.word	0x00004630


	//   ....[94]....
        /*0600*/ 	.word	0x00004670


	//   ....[95]....
        /*0604*/ 	.word	0x00004690


	//   ....[96]....
        /*0608*/ 	.word	0x00004770


	//   ....[97]....
        /*060c*/ 	.word	0x000047c0


	//   ....[98]....
        /*0610*/ 	.word	0x000047d0


	//   ....[99]....
        /*0614*/ 	.word	0x00004820


	//   ....[100]....
        /*0618*/ 	.word	0x00004850


	//   ....[101]....
        /*061c*/ 	.word	0x00004880


	//   ....[102]....
        /*0620*/ 	.word	0x000048b0


	//   ....[103]....
        /*0624*/ 	.word	0x000048e0


	//   ....[104]....
        /*0628*/ 	.word	0x00004910


	//   ....[105]....
        /*062c*/ 	.word	0x000049d0


	//   ....[106]....
        /*0630*/ 	.word	0x00004a20


	//   ....[107]....
        /*0634*/ 	.word	0x00004a30


	//   ....[108]....
        /*0638*/ 	.word	0x00004a80


	//   ....[109]....
        /*063c*/ 	.word	0x00004ab0


	//   ....[110]....
        /*0640*/ 	.word	0x00004ae0


	//   ....[111]....
        /*0644*/ 	.word	0x00004b10


	//   ....[112]....
        /*0648*/ 	.word	0x00004b40


	//   ....[113]....
        /*064c*/ 	.word	0x00004b70


	//   ....[114]....
        /*0650*/ 	.word	0x00004c60


	//   ....[115]....
        /*0654*/ 	.word	0x00004c80


	//   ....[116]....
        /*0658*/ 	.word	0x00004c90


	//   ....[117]....
        /*065c*/ 	.word	0x00004ce0


	//   ....[118]....
        /*0660*/ 	.word	0x00004d10


	//   ....[119]....
        /*0664*/ 	.word	0x00004d40


	//   ....[120]....
        /*0668*/ 	.word	0x00004d70


	//   ....[121]....
        /*066c*/ 	.word	0x00004da0


	//   ....[122]....
        /*0670*/ 	.word	0x00004dd0


	//   ....[123]....
        /*0674*/ 	.word	0x00004ec0


	//   ....[124]....
        /*0678*/ 	.word	0x00004f00


	//   ....[125]....
        /*067c*/ 	.word	0x00004f10


	//   ....[126]....
        /*0680*/ 	.word	0x00004f60


	//   ....[127]....
        /*0684*/ 	.word	0x00004f90


	//   ....[128]....
        /*0688*/ 	.word	0x00004fc0


	//   ....[129]....
        /*068c*/ 	.word	0x00004ff0


	//   ....[130]....
        /*0690*/ 	.word	0x00005020


	//   ....[131]....
        /*0694*/ 	.word	0x00005050


	//   ....[132]....
        /*0698*/ 	.word	0x00005140


	//   ....[133]....
        /*069c*/ 	.word	0x00005170


	//   ....[134]....
        /*06a0*/ 	.word	0x00005180


	//   ....[135]....
        /*06a4*/ 	.word	0x000051d0


	//   ....[136]....
        /*06a8*/ 	.word	0x00005200


	//   ....[137]....
        /*06ac*/ 	.word	0x00005230


	//   ....[138]....
        /*06b0*/ 	.word	0x00005260


	//   ....[139]....
        /*06b4*/ 	.word	0x00005290


	//   ....[140]....
        /*06b8*/ 	.word	0x000052c0


	//   ....[141]....
        /*06bc*/ 	.word	0x000053e0


	//   ....[142]....
        /*06c0*/ 	.word	0x000053f0


	//   ....[143]....
        /*06c4*/ 	.word	0x00005440


	//   ....[144]....
        /*06c8*/ 	.word	0x00005470


	//   ....[145]....
        /*06cc*/ 	.word	0x000054a0


	//   ....[146]....
        /*06d0*/ 	.word	0x000054d0


	//   ....[147]....
        /*06d4*/ 	.word	0x00005500


	//   ....[148]....
        /*06d8*/ 	.word	0x00005530


	//   ....[149]....
        /*06dc*/ 	.word	0x00005560


	//   ....[150]....
        /*06e0*/ 	.word	0x00005600


	//   ....[151]....
        /*06e4*/ 	.word	0x00005620


	//   ....[152]....
        /*06e8*/ 	.word	0x00005630


	//   ....[153]....
        /*06ec*/ 	.word	0x00005680


	//   ....[154]....
        /*06f0*/ 	.word	0x000056b0


	//   ....[155]....
        /*06f4*/ 	.word	0x000056e0


	//   ....[156]....
        /*06f8*/ 	.word	0x00005710


	//   ....[157]....
        /*06fc*/ 	.word	0x00005740


	//   ....[158]....
        /*0700*/ 	.word	0x00005770


	//   ....[159]....
        /*0704*/ 	.word	0x000058a0


	//   ....[160]....
        /*0708*/ 	.word	0x00005d40


	//   ....[161]....
        /*070c*/ 	.word	0x00006070


	//   ....[162]....
        /*0710*/ 	.word	0x00006130


	//   ....[163]....
        /*0714*/ 	.word	0x000061f0


	//   ....[164]....
        /*0718*/ 	.word	0x000062b0


	//   ....[165]....
        /*071c*/ 	.word	0x00006370


	//   ....[166]....
        /*0720*/ 	.word	0x00006430


	//   ....[167]....
        /*0724*/ 	.word	0x000064f0


	//   ....[168]....
        /*0728*/ 	.word	0x000065b0


	//   ....[169]....
        /*072c*/ 	.word	0x00006670


	//   ....[170]....
        /*0730*/ 	.word	0x00006730


	//   ....[171]....
        /*0734*/ 	.word	0x000067f0


	//   ....[172]....
        /*0738*/ 	.word	0x000068b0


	//   ....[173]....
        /*073c*/ 	.word	0x00006970


	//   ....[174]....
        /*0740*/ 	.word	0x00006a30


	//   ....[175]....
        /*0744*/ 	.word	0x00006af0


	//   ....[176]....
        /*0748*/ 	.word	0x00006bb0


	//   ....[177]....
        /*074c*/ 	.word	0x00006c70


	//   ....[178]....
        /*0750*/ 	.word	0x00006e60


	//   ....[179]....
        /*0754*/ 	.word	0x00006f90


	//   ....[180]....
        /*0758*/ 	.word	0x000070c0


	//   ....[181]....
        /*075c*/ 	.word	0x000071f0


	//   ....[182]....
        /*0760*/ 	.word	0x00007320


	//   ....[183]....
        /*0764*/ 	.word	0x00007450


	//   ....[184]....
        /*0768*/ 	.word	0x00007580


	//   ....[185]....
        /*076c*/ 	.word	0x000076b0


	//   ....[186]....
        /*0770*/ 	.word	0x000077e0


	//   ....[187]....
        /*0774*/ 	.word	0x00007910


	//   ....[188]....
        /*0778*/ 	.word	0x00007a40


	//   ....[189]....
        /*077c*/ 	.word	0x00007b60


	//   ....[190]....
        /*0780*/ 	.word	0x00007c70


	//   ....[191]....
        /*0784*/ 	.word	0x00007d80


	//   ....[192]....
        /*0788*/ 	.word	0x00007e90


	//   ....[193]....
        /*078c*/ 	.word	0x00007fa0


	//   ....[194]....
        /*0790*/ 	.word	0x000080b0


	//   ....[195]....
        /*0794*/ 	.word	0x00008eb0


	//   ....[196]....
        /*0798*/ 	.word	0x00008f40


	//   ....[197]....
        /*079c*/ 	.word	0x00008fc0


	//   ....[198]....
        /*07a0*/ 	.word	0x00009050


	//   ....[199]....
        /*07a4*/ 	.word	0x000090d0


	//   ....[200]....
        /*07a8*/ 	.word	0x00009160


	//   ....[201]....
        /*07ac*/ 	.word	0x000091e0


	//   ....[202]....
        /*07b0*/ 	.word	0x00009270


	//   ....[203]....
        /*07b4*/ 	.word	0x000092f0


	//   ....[204]....
        /*07b8*/ 	.word	0x00009380


	//   ....[205]....
        /*07bc*/ 	.word	0x00009400


	//   ....[206]....
        /*07c0*/ 	.word	0x00009490


	//   ....[207]....
        /*07c4*/ 	.word	0x00009510


	//   ....[208]....
        /*07c8*/ 	.word	0x000095a0


	//   ....[209]....
        /*07cc*/ 	.word	0x00009620


	//   ....[210]....
        /*07d0*/ 	.word	0x000096b0


	//   ....[211]....
        /*07d4*/ 	.word	0x00009730


	//   ....[212]....
        /*07d8*/ 	.word	0x00009890


	//   ....[213]....
        /*07dc*/ 	.word	0x00009960


	//   ....[214]....
        /*07e0*/ 	.word	0x00009a10


	//   ....[215]....
        /*07e4*/ 	.word	0x00009ad0


	//   ....[216]....
        /*07e8*/ 	.word	0x00009b80


	//   ....[217]....
        /*07ec*/ 	.word	0x00009c40


	//   ....[218]....
        /*07f0*/ 	.word	0x00009cf0


	//   ....[219]....
        /*07f4*/ 	.word	0x00009db0


	//   ....[220]....
        /*07f8*/ 	.word	0x00009e60


	//   ....[221]....
        /*07fc*/ 	.word	0x00009f20


	//   ....[222]....
        /*0800*/ 	.word	0x00009fd0


	//   ....[223]....
        /*0804*/ 	.word	0x0000a090


	//   ....[224]....
        /*0808*/ 	.word	0x0000a140


	//   ....[225]....
        /*080c*/ 	.word	0x0000a200


	//   ....[226]....
        /*0810*/ 	.word	0x0000a2a0


	//   ....[227]....
        /*0814*/ 	.word	0x0000a360


	//   ....[228]....
        /*0818*/ 	.word	0x0000a400


	//   ....[229]....
        /*081c*/ 	.word	0x0000a470


	//   ....[230]....
        /*0820*/ 	.word	0x0000a4e0


	//   ....[231]....
        /*0824*/ 	.word	0x0000a550


	//   ....[232]....
        /*0828*/ 	.word	0x0000a5c0


	//   ....[233]....
        /*082c*/ 	.word	0x0000a630


	//----- nvinfo : EIATTR_VRC_CTA_INIT_COUNT
	.align		4
.L_170:
        /*0830*/ 	.byte	0x02, 0x4a
	.zero		1
	.zero		1


	//----- nvinfo : EIATTR_EXIT_INSTR_OFFSETS
	.align		4
        /*0834*/ 	.byte	0x04, 0x1c
        /*0836*/ 	.short	(.L_172 - .L_171)


	//   ....[0]....
.L_171:
        /*0838*/ 	.word	0x00002570


	//   ....[1]....
        /*083c*/ 	.word	0x000028d0


	//   ....[2]....
        /*0840*/ 	.word	0x000028f0


	//   ....[3]....
        /*0844*/ 	.word	0x00009740


	//   ....[4]....
        /*0848*/ 	.word	0x0000a410


	//----- nvinfo : EIATTR_MAX_THREADS
	.align		4
.L_172:
        /*084c*/ 	.byte	0x04, 0x05
        /*084e*/ 	.short	(.L_174 - .L_173)
.L_173:
        /*0850*/ 	.word	0x00000180
        /*0854*/ 	.word	0x00000001
        /*0858*/ 	.word	0x00000001


	//----- nvinfo : EIATTR_CRS_STACK_SIZE
	.align		4
.L_174:
        /*085c*/ 	.byte	0x04, 0x1e
        /*085e*/ 	.short	(.L_176 - .L_175)
.L_175:
        /*0860*/ 	.word	0x00000000


	//----- nvinfo : EIATTR_CBANK_PARAM_SIZE
	.align		4
.L_176:
        /*0864*/ 	.byte	0x03, 0x19
        /*0866*/ 	.short	0x004d


	//----- nvinfo : EIATTR_PARAM_CBANK
	.align		4
        /*0868*/ 	.byte	0x04, 0x0a
        /*086a*/ 	.short	(.L_178 - .L_177)
	.align		4
.L_177:
        /*086c*/ 	.word	index@(.nv.constant0._ZN3cub18CUB_300001_SM_10006detail10radix_sort29DeviceRadixSortOnesweepKernelINS1_5radix10policy_hubIiiyE10Policy1000ELNS0_9SortOrderE0EiiyiiNS1_21identity_decomposer_tEEEvPT5_SB_PT3_PKSC_PT1_PKSG_PT2_PKSK_T4_iiT6_)
        /*0870*/ 	.short	0x0380
        /*0872*/ 	.short	0x004d


	//----- nvinfo : EIATTR_SW_WAR
	.align		4
.L_178:
        /*0874*/ 	.byte	0x04, 0x36
        /*0876*/ 	.short	(.L_180 - .L_179)
.L_179:
        /*0878*/ 	.word	0x00000008
.L_180:


//--------------------- .nv.info._ZN3cub18CUB_300001_SM_10006detail10radix_sort33DeviceRadixSortExclusiveSumKernelINS1_5radix10policy_hubIiiyE10Policy1000EyEEvPT0_ --------------------------
	.section	.nv.info._ZN3cub18CUB_300001_SM_10006detail10radix_sort33DeviceRadixSortExclusiveSumKernelINS1_5radix10policy_hubIiiyE10Policy1000EyEEvPT0_,"",@"SHT_CUDA_INFO"
	.sectionflags	@""
	.align	4


	//----- nvinfo : EIATTR_CUDA_API_VERSION
	.align		4
        /*0000*/ 	.byte	0x04, 0x37
        /*0002*/ 	.short	(.L_182 - .L_181)
.L_181:
        /*0004*/ 	.word	0x00000082


	//----- nvinfo : EIATTR_KPARAM_INFO
	.align		4
.L_182:
        /*0008*/ 	.byte	0x04, 0x17
        /*000a*/ 	.short	(.L_184 - .L_183)
.L_183:
        /*000c*/ 	.word	0x00000000
        /*0010*/ 	.short	0x0000
        /*0012*/ 	.short	0x0000
        /*0014*/ 	.byte	0x00, 0xf5, 0x21, 0x00


	//----- nvinfo : EIATTR_SPARSE_MMA_MASK
	.align		4
.L_184:
        /*0018*/ 	.byte	0x03, 0x50
        /*001a*/ 	.short	0x0000


	//----- nvinfo : EIATTR_MAXREG_COUNT
	.align		4
        /*001c*/ 	.byte	0x03, 0x1b
        /*001e*/ 	.short	0x00ff


	//----- nvinfo : EIATTR_NUM_BARRIERS
	.align		4
        /*0020*/ 	.byte	0x02, 0x4c
        /*0022*/ 	.byte	0x01
	.zero		1


	//----- nvinfo : EIATTR_MERCURY_ISA_VERSION
	.align		4
        /*0024*/ 	.byte	0x03, 0x5f
        /*0026*/ 	.short	0x0101


	//----- nvinfo : EIATTR_COOP_GROUP_MASK_REGIDS
	.align		4
        /*0028*/ 	.byte	0x04, 0x29
        /*002a*/ 	.short	(.L_186 - .L_185)


	//   ....[0]....
.L_185:
        /*002c*/ 	.word	0xffffffff


	//   ....[1]....
        /*0030*/ 	.word	0xffffffff


	//   ....[2]....
        /*0034*/ 	.word	0xffffffff


	//   ....[3]....
        /*0038*/ 	.word	0xffffffff


	//   ....[4]....
        /*003c*/ 	.word	0xffffffff


	//   ....[5]....
        /*0040*/ 	.word	0xffffffff


	//   ....[6]....
        /*0044*/ 	.word	0xffffffff


	//   ....[7]....
        /*0048*/ 	.word	0xffffffff


	//   ....[8]....
        /*004c*/ 	.word	0xffffffff


	//   ....[9]....
        /*0050*/ 	.word	0xffffffff


	//   ....[10]....
        /*0054*/ 	.word	0x05000015


	//   ....[11]....
        /*0058*/ 	.word	0x05000015


	//   ....[12]....
        /*005c*/ 	.word	0x05000015


	//   ....[13]....
        /*0060*/ 	.word	0x05000015


	//   ....[14]....
        /*0064*/ 	.word	0x05000015


	//   ....[15]....
        /*0068*/ 	.word	0x05000015


	//   ....[16]....
        /*006c*/ 	.word	0x05000015


	//   ....[17]....
        /*0070*/ 	.word	0x05000015


	//   ....[18]....
        /*0074*/ 	.word	0x05000015


	//   ....[19]....
        /*0078*/ 	.word	0x05000015


	//----- nvinfo : EIATTR_COOP_GROUP_INSTR_OFFSETS
	.align		4
.L_186:
        /*007c*/ 	.byte	0x04, 0x28
        /*007e*/ 	.short	(.L_188 - .L_187)


	//   ....[0]....
.L_187:
        /*0080*/ 	.word	0x00000250


	//   ....[1]....
        /*0084*/ 	.word	0x00000260


	//   ....[2]....
        /*0088*/ 	.word	0x000002a0


	//   ....[3]....
        /*008c*/ 	.word	0x000002c0


	//   ....[4]....
        /*0090*/ 	.word	0x00000310


	//   ....[5]....
        /*0094*/ 	.word	0x00000320


	//   ....[6]....
        /*0098*/ 	.word	0x00000360


	//   ....[7]....
        /*009c*/ 	.word	0x00000380


	//   ....[8]....
        /*00a0*/ 	.word	0x000003d0


	//   ....[9]....
        /*00a4*/ 	.word	0x000003e0


	//   ....[10]....
        /*00a8*/ 	.word	0x00000660


	//   ....[11]....
        /*00ac*/ 	.word	0x000006b0


	//   ....[12]....
        /*00b0*/ 	.word	0x00000740


	//   ....[13]....
        /*00b4*/ 	.word	0x00000790


	//   ....[14]....
        /*00b8*/ 	.word	0x00000820


	//   ....[15]....
        /*00bc*/ 	.word	0x00000870


	//   ....[16]....
        /*00c0*/ 	.word	0x00000900


	//   ....[17]....
        /*00c4*/ 	.word	0x00000950


	//   ....[18]....
        /*00c8*/ 	.word	0x000009e0


	//   ....[19]....
        /*00cc*/ 	.word	0x00000a30


	//----- nvinfo : EIATTR_VRC_CTA_INIT_COUNT
	.align		4
.L_188:
        /*00d0*/ 	.byte	0x02, 0x4a
	.zero		1
	.zero		1


	//----- nvinfo : EIATTR_EXIT_INSTR_OFFSETS
	.align		4
        /*00d4*/ 	.byte	0x04, 0x1c
        /*00d6*/ 	.short	(.L_190 - .L_189)


	//   ....[0]....
.L_189:
        /*00d8*/ 	.word	0x000005d0


	//   ....[1]....
        /*00dc*/ 	.word	0x00000600


	//----- nvinfo : EIATTR_CRS_STACK_SIZE
	.align		4
.L_190:
        /*00e0*/ 	.byte	0x04, 0x1e
        /*00e2*/ 	.short	(.L_192 - .L_191)
.L_191:
        /*00e4*/ 	.word	0x00000000


	//----- nvinfo : EIATTR_CBANK_PARAM_SIZE
	.align		4
.L_192:
        /*00e8*/ 	.byte	0x03, 0x19
        /*00ea*/ 	.short	0x0008


	//----- nvinfo : EIATTR_PARAM_CBANK
	.align		4
        /*00ec*/ 	.byte	0x04, 0x0a
        /*00ee*/ 	.short	(.L_194 - .L_193)
	.align		4
.L_193:
        /*00f0*/ 	.word	index@(.nv.constant0._ZN3cub18CUB_300001_SM_10006detail10radix_sort33DeviceRadixSortExclusiveSumKernelINS1_5radix10policy_hubIiiyE10Policy1000EyEEvPT0_)
        /*00f4*/ 	.short	0x0380
        /*00f6*/ 	.short	0x0008


	//----- nvinfo : EIATTR_SW_WAR
	.align		4
.L_194:
        /*00f8*/ 	.byte	0x04, 0x36
        /*00fa*/ 	.short	(.L_196 - .L_195)
.L_195:
        /*00fc*/ 	.word	0x00000008
.L_196:


//--------------------- .nv.info._ZN3cub18CUB_300001_SM_10006detail10radix_sort30DeviceRadixSortHistogramKernelINS1_5radix10policy_hubIiiyE10Policy1000ELNS0_9SortOrderE0EiyNS1_21identity_decomposer_tEEEvPT2_PKT1_SA_iiT3_ --------------------------
	.section	.nv.info._ZN3cub18CUB_300001_SM_10006detail10radix_sort30DeviceRadixSortHistogramKernelINS1_5radix10policy_hubIiiyE10Policy1000ELNS0_9SortOrderE0EiyNS1_21identity_decomposer_tEEEvPT2_PKT1_SA_iiT3_,"",@"SHT_CUDA_INFO"
	.sectionflags	@""
	.align	4


	//----- nvinfo : EIATTR_CUDA_API_VERSION
	.align		4
        /*0000*/ 	.byte	0x04, 0x37
        /*0002*/ 	.short	(.L_198 - .L_197)
.L_197:
        /*0004*/ 	.word	0x00000082


	//----- nvinfo : EIATTR_KPARAM_INFO
	.align		4
.L_198:
        /*0008*/ 	.byte	0x04, 0x17
        /*000a*/ 	.short	(.L_200 - .L_199)
.L_199:
        /*000c*/ 	.word	0x00000000
        /*0010*/ 	.short	0x0005
        /*0012*/ 	.short	0x0020
        /*0014*/ 	.byte	0x00, 0xf0, 0x05, 0x00


	//----- nvinfo : EIATTR_KPARAM_INFO
	.align		4
.L_200:
        /*0018*/ 	.byte	0x04, 0x17
        /*001a*/ 	.short	(.L_202 - .L_201)
.L_201:
        /*001c*/ 	.word	0x00000000
        /*0020*/ 	.short	0x0004
        /*0022*/ 	.short	0x001c
        /*0024*/ 	.byte	0x00, 0xf0, 0x11, 0x00


	//----- nvinfo : EIATTR_KPARAM_INFO
	.align		4
.L_202:
        /*0028*/ 	.byte	0x04, 0x17
        /*002a*/ 	.short	(.L_204 - .L_203)
.L_203:
        /*002c*/ 	.word	0x00000000
        /*0030*/ 	.short	0x0003
        /*0032*/ 	.short	0x0018
        /*0034*/ 	.byte	0x00, 0xf0, 0x11, 0x00


	//----- nvinfo : EIATTR_KPARAM_INFO
	.align		4
.L_204:
        /*0038*/ 	.byte	0x04, 0x17
        /*003a*/ 	.short	(.L_206 - .L_205)
.L_205:
        /*003c*/ 	.word	0x00000000
        /*0040*/ 	.short	0x0002
        /*0042*/ 	.short	0x0010
        /*0044*/ 	.byte	0x00, 0xf0, 0x21, 0x00


	//----- nvinfo : EIATTR_KPARAM_INFO
	.align		4
.L_206:
        /*0048*/ 	.byte	0x04, 0x17
        /*004a*/ 	.short	(.L_208 - .L_207)
.L_207:
        /*004c*/ 	.word	0x00000000
        /*0050*/ 	.short	0x0001
        /*0052*/ 	.short	0x0008
        /*0054*/ 	.byte	0x00, 0xf5, 0x21, 0x00


	//----- nvinfo : EIATTR_KPARAM_INFO
	.align		4
.L_208:
        /*0058*/ 	.byte	0x04, 0x17
        /*005a*/ 	.short	(.L_210 - .L_209)
.L_209:
        /*005c*/ 	.word	0x00000000
        /*0060*/ 	.short	0x0000
        /*0062*/ 	.short	0x0000
        /*0064*/ 	.byte	0x00, 0xf5, 0x21, 0x00


	//----- nvinfo : EIATTR_SPARSE_MMA_MASK
	.align		4
.L_210:
        /*0068*/ 	.byte	0x03, 0x50
        /*006a*/ 	.short	0x0000


	//----- nvinfo : EIATTR_MAXREG_COUNT
	.align		4
        /*006c*/ 	.byte	0x03, 0x1b
        /*006e*/ 	.short	0x00ff


	//----- nvinfo : EIATTR_NUM_BARRIERS
	.align		4
        /*0070*/ 	.byte	0x02, 0x4c
        /*0072*/ 	.byte	0x01
	.zero		1


	//----- nvinfo : EIATTR_MERCURY_ISA_VERSION
	.align		4
        /*0074*/ 	.byte	0x03, 0x5f
        /*0076*/ 	.short	0x0101


	//----- nvinfo : EIATTR_VRC_CTA_INIT_COUNT
	.align		4
        /*0078*/ 	.byte	0x02, 0x4a
	.zero		1
	.zero		1


	//----- nvinfo : EIATTR_EXIT_INSTR_OFFSETS
	.align		4
        /*007c*/ 	.byte	0x04, 0x1c
        /*007e*/ 	.short	(.L_212 - .L_211)


	//   ....[0]....
.L_211:
        /*0080*/ 	.word	0x00000040


	//   ....[1]....
        /*0084*/ 	.word	0x00002ee0


	//----- nvinfo : EIATTR_MAX_THREADS
	.align		4
.L_212:
        /*0088*/ 	.byte	0x04, 0x05
        /*008a*/ 	.short	(.L_214 - .L_213)
.L_213:
        /*008c*/ 	.word	0x00000080
        /*0090*/ 	.word	0x00000001
        /*0094*/ 	.word	0x00000001


	//----- nvinfo : EIATTR_CRS_STACK_SIZE
	.align		4
.L_214:
        /*0098*/ 	.byte	0x04, 0x1e
        /*009a*/ 	.short	(.L_216 - .L_215)
.L_215:
        /*009c*/ 	.word	0x00000000


	//----- nvinfo : EIATTR_CBANK_PARAM_SIZE
	.align		4
.L_216:
        /*00a0*/ 	.byte	0x03, 0x19
        /*00a2*/ 	.short	0x0021


	//----- nvinfo : EIATTR_PARAM_CBANK
	.align		4
        /*00a4*/ 	.byte	0x04, 0x0a
        /*00a6*/ 	.short	(.L_218 - .L_217)
	.align		4
.L_217:
        /*00a8*/ 	.word	index@(.nv.constant0._ZN3cub18CUB_300001_SM_10006detail10radix_sort30DeviceRadixSortHistogramKernelINS1_5radix10policy_hubIiiyE10Policy1000ELNS0_9SortOrderE0EiyNS1_21identity_decomposer_tEEEvPT2_PKT1_SA_iiT3_)
        /*00ac*/ 	.short	0x0380
        /*00ae*/ 	.short	0x0021


	//----- nvinfo : EIATTR_SW_WAR
	.align		4
.L_218:
        /*00b0*/ 	.byte	0x04, 0x36
        /*00b2*/ 	.short	(.L_220 - .L_219)
.L_219:
        /*00b4*/ 	.word	0x00000008
.L_220:


//--------------------- .nv.info._ZN3cub18CUB_300001_SM_10006detail10radix_sort31DeviceRadixSortSingleTileKernelINS1_5radix10policy_hubIiiyE10Policy1000ELNS0_9SortOrderE0EiiyNS1_21identity_decomposer_tEEEvPKT1_PSA_PKT2_PSE_T3_iiT4_ --------------------------
	.section	.nv.info._ZN3cub18CUB_300001_SM_10006detail10radix_sort31DeviceRadixSortSingleTileKernelINS1_5radix10policy_hubIiiyE10Policy1000ELNS0_9SortOrderE0EiiyNS1_21identity_decomposer_tEEEvPKT1_PSA_PKT2_PSE_T3_iiT4_,"",@"SHT_CUDA_INFO"
	.sectionflags	@""
	.align	4


	//----- nvinfo : EIATTR_CUDA_API_VERSION
	.align		4
        /*0000*/ 	.byte	0x04, 0x37
        /*0002*/ 	.short	(.L_222 - .L_221)
.L_221:
        /*0004*/ 	.word	0x00000082


	//----- nvinfo : EIATTR_KPARAM_INFO
	.align		4
.L_222:
        /*0008*/ 	.byte	0x04, 0x17
        /*000a*/ 	.short	(.L_224 - .L_223)
.L_223:
        /*000c*/ 	.word	0x00000000
        /*0010*/ 	.short	0x0007
        /*0012*/ 	.short	0x0030
        /*0014*/ 	.byte	0x00, 0xf0, 0x05, 0x00


	//----- nvinfo : EIATTR_KPARAM_INFO
	.align		4
.L_224:
        /*0018*/ 	.byte	0x04, 0x17
        /*001a*/ 	.short	(.L_226 - .L_225)
.L_225:
        /*001c*/ 	.word	0x00000000
        /*0020*/ 	.short	0x0006
        /*0022*/ 	.short	0x002c
        /*0024*/ 	.byte	0x00, 0xf0, 0x11, 0x00


	//----- nvinfo : EIATTR_KPARAM_INFO
	.align		4
.L_226:
        /*0028*/ 	.byte	0x04, 0x17
        /*002a*/ 	.short	(.L_228 - .L_227)
.L_227:
        /*002c*/ 	.word	0x00000000
        /*0030*/ 	.short	0x0005
        /*0032*/ 	.short	0x0028
        /*0034*/ 	.byte	0x00, 0xf0, 0x11, 0x00


	//----- nvinfo : EIATTR_KPARAM_INFO
	.align		4
.L_228:
        /*0038*/ 	.byte	0x04, 0x17
        /*003a*/ 	.short	(.L_230 - .L_229)
.L_229:
        /*003c*/ 	.word	0x00000000
        /*0040*/ 	.short	0x0004
        /*0042*/ 	.short	0x0020
        /*0044*/ 	.byte	0x00, 0xf0, 0x21, 0x00


	//----- nvinfo : EIATTR_KPARAM_INFO
	.align		4
.L_230:
        /*0048*/ 	.byte	0x04, 0x17
        /*004a*/ 	.short	(.L_232 - .L_231)
.L_231:
        /*004c*/ 	.word	0x00000000
        /*0050*/ 	.short	0x0003
        /*0052*/ 	.short	0x0018
        /*0054*/ 	.byte	0x00, 0xf5, 0x21, 0x00


	//----- nvinfo : EIATTR_KPARAM_INFO
	.align		4
.L_232:
        /*0058*/ 	.byte	0x04, 0x17
        /*005a*/ 	.short	(.L_234 - .L_233)
.L_233:
        /*005c*/ 	.word	0x00000000
        /*0060*/ 	.short	0x0002
        /*0062*/ 	.short	0x0010
        /*0064*/ 	.byte	0x00, 0xf5, 0x21, 0x00


	//----- nvinfo : EIATTR_KPARAM_INFO
	.align		4
.L_234:
        /*0068*/ 	.byte	0x04, 0x17
        /*006a*/ 	.short	(.L_236 - .L_235)
.L_235:
        /*006c*/ 	.word	0x00000000
        /*0070*/ 	.short	0x0001
        /*0072*/ 	.short	0x0008
        /*0074*/ 	.byte	0x00, 0xf5, 0x21, 0x00


	//----- nvinfo : EIATTR_KPARAM_INFO
	.align		4
.L_236:
        /*0078*/ 	.byte	0x04, 0x17
        /*007a*/ 	.short	(.L_238 - .L_237)
.L_237:
        /*007c*/ 	.word	0x00000000
        /*0080*/ 	.short	0x0000
        /*0082*/ 	.short	0x0000
        /*0084*/ 	.byte	0x00, 0xf5, 0x21, 0x00


	//----- nvinfo : EIATTR_SPARSE_MMA_MASK
	.align		4
.L_238:
        /*0088*/ 	.byte	0x03, 0x50
        /*008a*/ 	.short	0x0000


	//----- nvinfo : EIATTR_MAXREG_COUNT
	.align		4
        /*008c*/ 	.byte	0x03, 0x1b
        /*008e*/ 	.short	0x00ff


	//----- nvinfo : EIATTR_NUM_BARRIERS
	.align		4
        /*0090*/ 	.byte	0x02, 0x4c
        /*0092*/ 	.byte	0x01
	.zero		1


	//----- nvinfo : EIATTR_MERCURY_ISA_VERSION
	.align		4
        /*0094*/ 	.byte	0x03, 0x5f
        /*0096*/ 	.short	0x0101


	//----- nvinfo : EIATTR_COOP_GROUP_MASK_REGIDS
	.align		4
        /*0098*/ 	.byte	0x04, 0x29
        /*009a*/ 	.short	(.L_240 - .L_239)


	//   ....[0]....
.L_239:
        /*009c*/ 	.word	0xffffffff


	//   ....[1]....
        /*00a0*/ 	.word	0xffffffff


	//   ....[2]....
        /*00a4*/ 	.word	0xffffffff


	//   ....[3]....
        /*00a8*/ 	.word	0xffffffff


	//   ....[4]....
        /*00ac*/ 	.word	0xffffffff


	//----- nvinfo : EIATTR_COOP_GROUP_INSTR_OFFSETS
	.align		4
.L_240:
        /*00b0*/ 	.byte	0x04, 0x28
        /*00b2*/ 	.short	(.L_242 - .L_241)


	//   ....[0]....
.L_241:
        /*00b4*/ 	.word	0x00001e20


	//   ....[1]....
        /*00b8*/ 	.word	0x00001e40


	//   ....[2]....
        /*00bc*/ 	.word	0x00001e60


	//   ....[3]....
        /*00c0*/ 	.word	0x00001e80


	//   ....[4]....
        /*00c4*/ 	.word	0x00001ea0


	//----- nvinfo : EIATTR_VRC_CTA_INIT_COUNT
	.align		4
.L_242:
        /*00c8*/ 	.byte	0x02, 0x4a
	.zero		1
	.zero		1


	//----- nvinfo : EIATTR_EXIT_INSTR_OFFSETS
	.align		4
        /*00cc*/ 	.byte	0x04, 0x1c
        /*00ce*/ 	.short	(.L_244 - .L_243)


	//   ....[0]....
.L_243:
        /*00d0*/ 	.word	0x00003bf0


	//   ....[1]....
        /*00d4*/ 	.word	0x00003c40


	//----- nvinfo : EIATTR_MAX_THREADS
	.align		4
.L_244:
        /*00d8*/ 	.byte	0x04, 0x05
        /*00da*/ 	.short	(.L_246 - .L_245)
.L_245:
        /*00dc*/ 	.word	0x00000100
        /*00e0*/ 	.word	0x00000001
        /*00e4*/ 	.word	0x00000001


	//----- nvinfo : EIATTR_CBANK_PARAM_SIZE
	.align		4
.L_246:
        /*00e8*/ 	.byte	0x03, 0x19
        /*00ea*/ 	.short	0x0031


	//----- nvinfo : EIATTR_PARAM_CBANK
	.align		4
        /*00ec*/ 	.byte	0x04, 0x0a
        /*00ee*/ 	.short	(.L_248 - .L_247)
	.align		4
.L_247:
        /*00f0*/ 	.word	index@(.nv.constant0._ZN3cub18CUB_300001_SM_10006detail10radix_sort31DeviceRadixSortSingleTileKernelINS1_5radix10policy_hubIiiyE10Policy1000ELNS0_9SortOrderE0EiiyNS1_21identity_decomposer_tEEEvPKT1_PSA_PKT2_PSE_T3_iiT4_)
        /*00f4*/ 	.short	0x0380
        /*00f6*/ 	.short	0x0031


	//----- nvinfo : EIATTR_SW_WAR
	.align		4
.L_248:
        /*00f8*/ 	.byte	0x04, 0x36
        /*00fa*/ 	.short	(.L_250 - .L_249)
.L_249:
        /*00fc*/ 	.word	0x00000008
.L_250:


//--------------------- .nv.info._ZN3cub18CUB_300001_SM_10006detail9transform16transform_kernelINS2_10policy_hubILb1EN4cuda3std3__45tupleIJN6thrust24THRUST_300001_SM_1000_NS6detail15normal_iteratorINSA_10device_ptrIiEEEESF_EEEE10policy1000El6myFuncSF_JPiSK_EEEvT0_iT1_T2_DpNS2_10kernel_argIT3_EE --------------------------
	.section	.nv.info._ZN3cub18CUB_300001_SM_10006detail9transform16transform_kernelINS2_10policy_hubILb1EN4cuda3std3__45tupleIJN6thrust24THRUST_300001_SM_1000_NS6detail15normal_iteratorINSA_10device_ptrIiEEEESF_EEEE10policy1000El6myFuncSF_JPiSK_EEEvT0_iT1_T2_DpNS2_10kernel_argIT3_EE,"",@"SHT_CUDA_INFO"
	.sectionflags	@""
	.align	4


	//----- nvinfo : EIATTR_CUDA_API_VERSION
	.align		4
        /*0000*/ 	.byte	0x04, 0x37
        /*0002*/ 	.short	(.L_252 - .L_251)
.L_251:
        /*0004*/ 	.word	0x00000082


	//----- nvinfo : EIATTR_KPARAM_INFO
	.align		4
.L_252:
        /*0008*/ 	.byte	0x04, 0x17
        /*000a*/ 	.short	(.L_254 - .L_253)
.L_253:
        /*000c*/ 	.word	0x00000000
        /*0010*/ 	.short	0x0005
        /*0012*/ 	.short	0x0028
        /*0014*/ 	.byte	0x00, 0xf0, 0x41, 0x00


	//----- nvinfo : EIATTR_KPARAM_INFO
	.align		4
.L_254:
        /*0018*/ 	.byte	0x04, 0x17
        /*001a*/ 	.short	(.L_256 - .L_255)
.L_255:
        /*001c*/ 	.word	0x00000000
        /*0020*/ 	.short	0x0004
        /*0022*/ 	.short	0x0018
        /*0024*/ 	.byte	0x00, 0xf0, 0x41, 0x00


	//----- nvinfo : EIATTR_KPARAM_INFO
	.align		4
.L_256:
        /*0028*/ 	.byte	0x04, 0x17
        /*002a*/ 	.short	(.L_258 - .L_257)
.L_257:
        /*002c*/ 	.word	0x00000000
        /*0030*/ 	.short	0x0003
        /*0032*/ 	.short	0x0010
        /*0034*/ 	.byte	0x00, 0xf0, 0x21, 0x00


	//----- nvinfo : EIATTR_KPARAM_INFO
	.align		4
.L_258:
        /*0038*/ 	.byte	0x04, 0x17
        /*003a*/ 	.short	(.L_260 - .L_259)
.L_259:
        /*003c*/ 	.word	0x00000000
        /*0040*/ 	.short	0x0002
        /*0042*/ 	.short	0x000c
        /*0044*/ 	.byte	0x00, 0xf0, 0x05, 0x00


	//----- nvinfo : EIATTR_KPARAM_INFO
	.align		4
.L_260:
        /*0048*/ 	.byte	0x04, 0x17
        /*004a*/ 	.short	(.L_262 - .L_261)
.L_261:
        /*004c*/ 	.word	0x00000000
        /*0050*/ 	.short	0x0001
        /*0052*/ 	.short	0x0008
        /*0054*/ 	.byte	0x00, 0xf0, 0x11, 0x00


	//----- nvinfo : EIATTR_KPARAM_INFO
	.align		4
.L_262:
        /*0058*/ 	.byte	0x04, 0x17
        /*005a*/ 	.short	(.L_264 - .L_263)
.L_263:
        /*005c*/ 	.word	0x00000000
        /*0060*/ 	.short	0x0000
        /*0062*/ 	.short	0x0000
        /*0064*/ 	.byte	0x00, 0xf0, 0x21, 0x00


	//----- nvinfo : EIATTR_SPARSE_MMA_MASK
	.align		4
.L_264:
        /*0068*/ 	.byte	0x03, 0x50
        /*006a*/ 	.short	0x0000


	//----- nvinfo : EIATTR_MAXREG_COUNT
	.align		4
        /*006c*/ 	.byte	0x03, 0x1b
        /*006e*/ 	.short	0x00ff


	//----- nvinfo : EIATTR_MERCURY_ISA_VERSION
	.align		4
        /*0070*/ 	.byte	0x03, 0x5f
        /*0072*/ 	.short	0x0101


	//----- nvinfo : EIATTR_VRC_CTA_INIT_COUNT
	.align		4
        /*0074*/ 	.byte	0x02, 0x4a
	.zero		1
	.zero		1


	//----- nvinfo : EIATTR_EXIT_INSTR_OFFSETS
	.align		4
        /*0078*/ 	.byte	0x04, 0x1c
        /*007a*/ 	.short	(.L_266 - .L_265)


	//   ....[0]....
.L_265:
        /*007c*/ 	.word	0x00000450


	//   ....[1]....
        /*0080*/ 	.word	0x00000b50


	//   ....[2]....
        /*0084*/ 	.word	0x00000cb0


	//   ....[3]....
        /*0088*/ 	.word	0x00000ce0


	//   ....[4]....
        /*008c*/ 	.word	0x000012d0


	//   ....[5]....
        /*0090*/ 	.word	0x000015b0


	//   ....[6]....
        /*0094*/ 	.word	0x00001720


	//   ....[7]....
        /*0098*/ 	.word	0x000017e0


	//----- nvinfo : EIATTR_MAX_THREADS
	.align		4
.L_266:
        /*009c*/ 	.byte	0x04, 0x05
        /*009e*/ 	.short	(.L_268 - .L_267)
.L_267:
        /*00a0*/ 	.word	0x00000080
        /*00a4*/ 	.word	0x00000001
        /*00a8*/ 	.word	0x00000001


	//----- nvinfo : EIATTR_CRS_STACK_SIZE
	.align		4
.L_268:
        /*00ac*/ 	.byte	0x04, 0x1e
        /*00ae*/ 	.short	(.L_270 - .L_269)
.L_269:
        /*00b0*/ 	.word	0x00000000


	//----- nvinfo : EIATTR_CBANK_PARAM_SIZE
	.align		4
.L_270:
        /*00b4*/ 	.byte	0x03, 0x19
        /*00b6*/ 	.short	0x0038


	//----- nvinfo : EIATTR_PARAM_CBANK
	.align		4
        /*00b8*/ 	.byte	0x04, 0x0a
        /*00ba*/ 	.short	(.L_272 - .L_271)
	.align		4
.L_271:
        /*00bc*/ 	.word	index@(.nv.constant0._ZN3cub18CUB_300001_SM_10006detail9transform16transform_kernelINS2_10policy_hubILb1EN4cuda3std3__45tupleIJN6thrust24THRUST_300001_SM_1000_NS6detail15normal_iteratorINSA_10device_ptrIiEEEESF_EEEE10policy1000El6myFuncSF_JPiSK_EEEvT0_iT1_T2_DpNS2_10kernel_argIT3_EE)
        /*00c0*/ 	.short	0x0380
        /*00c2*/ 	.short	0x0038


	//----- nvinfo : EIATTR_SW_WAR
	.align		4
.L_272:
        /*00c4*/ 	.byte	0x04, 0x36
        /*00c6*/ 	.short	(.L_274 - .L_273)
.L_273:
        /*00c8*/ 	.word	0x00000008
.L_274:


//--------------------- .nv.info._ZN3cub18CUB_300001_SM_10006detail9transform16transform_kernelINS2_10policy_hubILb1EN4cuda3std3__45tupleIJN6thrust24THRUST_300001_SM_1000_NS6detail15normal_iteratorINSA_10device_ptrIiEEEESF_EEEE10policy1000Ei6myFuncSF_JPiSK_EEEvT0_iT1_T2_DpNS2_10kernel_argIT3_EE --------------------------
	.section	.nv.info._ZN3cub18CUB_300001_SM_10006detail9transform16transform_kernelINS2_10policy_hubILb1EN4cuda3std3__45tupleIJN6thrust24THRUST_300001_SM_1000_NS6detail15normal_iteratorINSA_10device_ptrIiEEEESF_EEEE10policy1000Ei6myFuncSF_JPiSK_EEEvT0_iT1_T2_DpNS2_10kernel_argIT3_EE,"",@"SHT_CUDA_INFO"
	.sectionflags	@""
	.align	4


	//----- nvinfo : EIATTR_CUDA_API_VERSION
	.align		4
        /*0000*/ 	.byte	0x04, 0x37
        /*0002*/ 	.short	(.L_276 - .L_275)
.L_275:
        /*0004*/ 	.word	0x00000082


	//----- nvinfo : EIATTR_KPARAM_INFO
	.align		4
.L_276:
        /*0008*/ 	.byte	0x04, 0x17
        /*000a*/ 	.short	(.L_278 - .L_277)
.L_277:
        /*000c*/ 	.word	0x00000000
        /*0010*/ 	.short	0x0005
        /*0012*/ 	.short	0x0028
        /*0014*/ 	.byte	0x00, 0xf0, 0x41, 0x00


	//----- nvinfo : EIATTR_KPARAM_INFO
	.align		4
.L_278:
        /*0018*/ 	.byte	0x04, 0x17
        /*001a*/ 	.short	(.L_280 - .L_279)
.L_279:
        /*001c*/ 	.word	0x00000000
        /*0020*/ 	.short	0x0004
        /*0022*/ 	.short	0x0018
        /*0024*/ 	.byte	0x00, 0xf0, 0x41, 0x00


	//----- nvinfo : EIATTR_KPARAM_INFO
	.align		4
.L_280:
        /*0028*/ 	.byte	0x04, 0x17
        /*002a*/ 	.short	(.L_282 - .L_281)
.L_281:
        /*002c*/ 	.word	0x00000000
        /*0030*/ 	.short	0x0003
        /*0032*/ 	.short	0x0010
        /*0034*/ 	.byte	0x00, 0xf0, 0x21, 0x00


	//----- nvinfo : EIATTR_KPARAM_INFO
	.align		4
.L_282:
        /*0038*/ 	.byte	0x04, 0x17
        /*003a*/ 	.short	(.L_284 - .L_283)
.L_283:
        /*003c*/ 	.word	0x00000000
        /*0040*/ 	.short	0x0002
        /*0042*/ 	.short	0x0008
        /*0044*/ 	.byte	0x00, 0xf0, 0x05, 0x00


	//----- nvinfo : EIATTR_KPARAM_INFO
	.align		4
.L_284:
        /*0048*/ 	.byte	0x04, 0x17
        /*004a*/ 	.short	(.L_286 - .L_285)
.L_285:
        /*004c*/ 	.word	0x00000000
        /*0050*/ 	.short	0x0001
        /*0052*/ 	.short	0x0004
        /*0054*/ 	.byte	0x00, 0xf0, 0x11, 0x00


	//----- nvinfo : EIATTR_KPARAM_INFO
	.align		4
.L_286:
        /*0058*/ 	.byte	0x04, 0x17
        /*005a*/ 	.short	(.L_288 - .L_287)
.L_287:
        /*005c*/ 	.word	0x00000000
        /*0060*/ 	.short	0x0000
        /*0062*/ 	.short	0x0000
        /*0064*/ 	.byte	0x00, 0xf0, 0x11, 0x00


	//----- nvinfo : EIATTR_SPARSE_MMA_MASK
	.align		4
.L_288:
        /*0068*/ 	.byte	0x03, 0x50
        /*006a*/ 	.short	0x0000


	//----- nvinfo : EIATTR_MAXREG_COUNT
	.align		4
        /*006c*/ 	.byte	0x03, 0x1b
        /*006e*/ 	.short	0x00ff


	//----- nvinfo : EIATTR_MERCURY_ISA_VERSION
	.align		4
        /*0070*/ 	.byte	0x03, 0x5f
        /*0072*/ 	.short	0x0101


	//----- nvinfo : EIATTR_VRC_CTA_INIT_COUNT
	.align		4
        /*0074*/ 	.byte	0x02, 0x4a
	.zero		1
	.zero		1


	//----- nvinfo : EIATTR_EXIT_INSTR_OFFSETS
	.align		4
        /*0078*/ 	.byte	0x04, 0x1c
        /*007a*/ 	.short	(.L_290 - .L_289)


	//   ....[0]....
.L_289:
        /*007c*/ 	.word	0x00000370


	//   ....[1]....
        /*0080*/ 	.word	0x00000960


	//   ....[2]....
        /*0084*/ 	.word	0x00000b90


	//   ....[3]....
        /*0088*/ 	.word	0x00000d10


	//   ....[4]....
        /*008c*/ 	.word	0x00000dd0


	//   ....[5]....
        /*0090*/ 	.word	0x00000e00


	//   ....[6]....
        /*0094*/ 	.word	0x000011f0


	//   ....[7]....
        /*0098*/ 	.word	0x00001390


	//----- nvinfo : EIATTR_MAX_THREADS
	.align		4
.L_290:
        /*009c*/ 	.byte	0x04, 0x05
        /*009e*/ 	.short	(.L_292 - .L_291)
.L_291:
        /*00a0*/ 	.word	0x00000080
        /*00a4*/ 	.word	0x00000001
        /*00a8*/ 	.word	0x00000001


	//----- nvinfo : EIATTR_CRS_STACK_SIZE
	.align		4
.L_292:
        /*00ac*/ 	.byte	0x04, 0x1e
        /*00ae*/ 	.short	(.L_294 - .L_293)
.L_293:
        /*00b0*/ 	.word	0x00000000


	//----- nvinfo : EIATTR_CBANK_PARAM_SIZE
	.align		4
.L_294:
        /*00b4*/ 	.byte	0x03, 0x19
        /*00b6*/ 	.short	0x0038


	//----- nvinfo : EIATTR_PARAM_CBANK
	.align		4
        /*00b8*/ 	.byte	0x04, 0x0a
        /*00ba*/ 	.short	(.L_296 - .L_295)
	.align		4
.L_295:
        /*00bc*/ 	.word	index@(.nv.constant0._ZN3cub18CUB_300001_SM_10006detail9transform16transform_kernelINS2_10policy_hubILb1EN4cuda3std3__45tupleIJN6thrust24THRUST_300001_SM_1000_NS6detail15normal_iteratorINSA_10device_ptrIiEEEESF_EEEE10policy1000Ei6myFuncSF_JPiSK_EEEvT0_iT1_T2_DpNS2_10kernel_argIT3_EE)
        /*00c0*/ 	.short	0x0380
        /*00c2*/ 	.short	0x0038


	//----- nvinfo : EIATTR_SW_WAR
	.align		4
.L_296:
        /*00c4*/ 	.byte	0x04, 0x36
        /*00c6*/ 	.short	(.L_298 - .L_297)
.L_297:
        /*00c8*/ 	.word	0x00000008
.L_298:


//--------------------- .nv.info._ZN3cub18CUB_300001_SM_10006detail8for_each13static_kernelINS2_12policy_hub_t12policy_500_tEmN6thrust24THRUST_300001_SM_1000_NS8cuda_cub20__uninitialized_fill7functorINS7_10device_ptrIiEEiEEEEvT0_T1_ --------------------------
	.section	.nv.info._ZN3cub18CUB_300001_SM_10006detail8for_each13static_kernelINS2_12policy_hub_t12policy_500_tEmN6thrust24THRUST_300001_SM_1000_NS8cuda_cub20__uninitialized_fill7functorINS7_10device_ptrIiEEiEEEEvT0_T1_,"",@"SHT_CUDA_INFO"
	.sectionflags	@""
	.align	4


	//----- nvinfo : EIATTR_CUDA_API_VERSION
	.align		4
        /*0000*/ 	.byte	0x04, 0x37
        /*0002*/ 	.short	(.L_300 - .L_299)
.L_299:
        /*0004*/ 	.word	0x00000082


	//----- nvinfo : EIATTR_KPARAM_INFO
	.align		4
.L_300:
        /*0008*/ 	.byte	0x04, 0x17
        /*000a*/ 	.short	(.L_302 - .L_301)
.L_301:
        /*000c*/ 	.word	0x00000000
        /*0010*/ 	.short	0x0001
        /*0012*/ 	.short	0x0008
        /*0014*/ 	.byte	0x00, 0xf0, 0x41, 0x00


	//----- nvinfo : EIATTR_KPARAM_INFO
	.align		4
.L_302:
        /*0018*/ 	.byte	0x04, 0x17
        /*001a*/ 	.short	(.L_304 - .L_303)
.L_303:
        /*001c*/ 	.word	0x00000000
        /*0020*/ 	.short	0x0000
        /*0022*/ 	.short	0x0000
        /*0024*/ 	.byte	0x00, 0xf0, 0x21, 0x00


	//----- nvinfo : EIATTR_SPARSE_MMA_MASK
	.align		4
.L_304:
        /*0028*/ 	.byte	0x03, 0x50
        /*002a*/ 	.short	0x0000


	//----- nvinfo : EIATTR_MAXREG_COUNT
	.align		4
        /*002c*/ 	.byte	0x03, 0x1b
        /*002e*/ 	.short	0x00ff


	//----- nvinfo : EIATTR_MERCURY_ISA_VERSION
	.align		4
        /*0030*/ 	.byte	0x03, 0x5f
        /*0032*/ 	.short	0x0101


	//----- nvinfo : EIATTR_VRC_CTA_INIT_COUNT
	.align		4
        /*0034*/ 	.byte	0x02, 0x4a
	.zero		1
	.zero		1


	//----- nvinfo : EIATTR_EXIT_INSTR_OFFSETS
	.align		4
        /*0038*/ 	.byte	0x04, 0x1c
        /*003a*/ 	.short	(.L_306 - .L_305)


	//   ....[0]....
.L_305:
        /*003c*/ 	.word	0x00000130


	//   ....[1]....
        /*0040*/ 	.word	0x00000230


	//   ....[2]....
        /*0044*/ 	.word	0x00000260


	//----- nvinfo : EIATTR_MAX_THREADS
	.align		4
.L_306:
        /*0048*/ 	.byte	0x04, 0x05
        /*004a*/ 	.short	(.L_308 - .L_307)
.L_307:
        /*004c*/ 	.word	0x00000100
        /*0050*/ 	.word	0x00000001
        /*0054*/ 	.word	0x00000001


	//----- nvinfo : EIATTR_CBANK_PARAM_SIZE
	.align		4
.L_308:
        /*0058*/ 	.byte	0x03, 0x19
        /*005a*/ 	.short	0x0018


	//----- nvinfo : EIATTR_PARAM_CBANK
	.align		4
        /*005c*/ 	.byte	0x04, 0x0a
        /*005e*/ 	.short	(.L_310 - .L_309)
	.align		4
.L_309:
        /*0060*/ 	.word	index@(.nv.constant0._ZN3cub18CUB_300001_SM_10006detail8for_each13static_kernelINS2_12policy_hub_t12policy_500_tEmN6thrust24THRUST_300001_SM_1000_NS8cuda_cub20__uninitialized_fill7functorINS7_10device_ptrIiEEiEEEEvT0_T1_)
        /*0064*/ 	.short	0x0380
        /*0066*/ 	.short	0x0018


	//----- nvinfo : EIATTR_SW_WAR
	.align		4
.L_310:
        /*0068*/ 	.byte	0x04, 0x36
        /*006a*/ 	.short	(.L_312 - .L_311)
.L_311:
        /*006c*/ 	.word	0x00000008
.L_312:


//--------------------- .nv.info._ZN3cub18CUB_300001_SM_10006detail11EmptyKernelIvEEvv --------------------------
	.section	.nv.info._ZN3cub18CUB_300001_SM_10006detail11EmptyKernelIvEEvv,"",@"SHT_CUDA_INFO"
	.sectionflags	@""
	.align	4


	//----- nvinfo : EIATTR_CUDA_API_VERSION
	.align		4
        /*0000*/ 	.byte	0x04, 0x37
        /*0002*/ 	.short	(.L_314 - .L_313)
.L_313:
        /*0004*/ 	.word	0x00000082


	//----- nvinfo : EIATTR_SPARSE_MMA_MASK
	.align		4
.L_314:
        /*0008*/ 	.byte	0x03, 0x50
        /*000a*/ 	.short	0x0000


	//----- nvinfo : EIATTR_MAXREG_COUNT
	.align		4
        /*000c*/ 	.byte	0x03, 0x1b
        /*000e*/ 	.short	0x00ff


	//----- nvinfo : EIATTR_MERCURY_ISA_VERSION
	.align		4
        /*0010*/ 	.byte	0x03, 0x5f
        /*0012*/ 	.short	0x0101


	//----- nvinfo : EIATTR_VRC_CTA_INIT_COUNT
	.align		4
        /*0014*/ 	.byte	0x02, 0x4a
	.zero		1
	.zero		1


	//----- nvinfo : EIATTR_EXIT_INSTR_OFFSETS
	.align		4
        /*0018*/ 	.byte	0x04, 0x1c
        /*001a*/ 	.short	(.L_316 - .L_315)


	//   ....[0]....
.L_315:
        /*001c*/ 	.word	0x00000010


	//----- nvinfo : EIATTR_SW_WAR
	.align		4
.L_316:
        /*0020*/ 	.byte	0x04, 0x36
        /*0022*/ 	.short	(.L_318 - .L_317)
.L_317:
        /*0024*/ 	.word	0x00000008
.L_318:


//--------------------- .nv.info._ZN6thrust24THRUST_300001_SM_1000_NS8cuda_cub4core6detail13_kernel_agentINS1_8__reduce11ReduceAgentIPN4cuda3std3__45tupleIJilEEESC_SB_lNS1_9__extrema9arg_min_fIilNS9_4lessIiEEEEEEJSC_SC_iSH_EEEvDpT0_ --------------------------
	.section	.nv.info._ZN6thrust24THRUST_300001_SM_1000_NS8cuda_cub4core6detail13_kernel_agentINS1_8__reduce11ReduceAgentIPN4cuda3std3__45tupleIJilEEESC_SB_lNS1_9__extrema9arg_min_fIilNS9_4lessIiEEEEEEJSC_SC_iSH_EEEvDpT0_,"",@"SHT_CUDA_INFO"
	.sectionflags	@""
	.align	4


	//----- nvinfo : EIATTR_CUDA_API_VERSION
	.align		4
        /*0000*/ 	.byte	0x04, 0x37
        /*0002*/ 	.short	(.L_320 - .L_319)
.L_319:
        /*0004*/ 	.word	0x00000082


	//----- nvinfo : EIATTR_KPARAM_INFO
	.align		4
.L_320:
        /*0008*/ 	.byte	0x04, 0x17
        /*000a*/ 	.short	(.L_322 - .L_321)
.L_321:
        /*000c*/ 	.word	0x00000000
        /*0010*/ 	.short	0x0003
        /*0012*/ 	.short	0x0014
        /*0014*/ 	.byte	0x00, 0xf0, 0x05, 0x00


	//----- nvinfo : EIATTR_KPARAM_INFO
	.align		4
.L_322:
        /*0018*/ 	.byte	0x04, 0x17
        /*001a*/ 	.short	(.L_324 - .L_323)
.L_323:
        /*001c*/ 	.word	0x00000000
        /*0020*/ 	.short	0x0002
        /*0022*/ 	.short	0x0010
        /*0024*/ 	.byte	0x00, 0xf0, 0x11, 0x00


	//----- nvinfo : EIATTR_KPARAM_INFO
	.align		4
.L_324:
        /*0028*/ 	.byte	0x04, 0x17
        /*002a*/ 	.short	(.L_326 - .L_325)
.L_325:
        /*002c*/ 	.word	0x00000000
        /*0030*/ 	.short	0x0001
        /*0032*/ 	.short	0x0008
        /*0034*/ 	.byte	0x00, 0xf5, 0x21, 0x00


	//----- nvinfo : EIATTR_KPARAM_INFO
	.align		4
.L_326:
        /*0038*/ 	.byte	0x04, 0x17
        /*003a*/ 	.short	(.L_328 - .L_327)
.L_327:
        /*003c*/ 	.word	0x00000000
        /*0040*/ 	.short	0x0000
        /*0042*/ 	.short	0x0000
        /*0044*/ 	.byte	0x00, 0xf5, 0x21, 0x00


	//----- nvinfo : EIATTR_SPARSE_MMA_MASK
	.align		4
.L_328:
        /*0048*/ 	.byte	0x03, 0x50
        /*004a*/ 	.short	0x0000


	//----- nvinfo : EIATTR_MAXREG_COUNT
	.align		4
        /*004c*/ 	.byte	0x03, 0x1b
        /*004e*/ 	.short	0x00ff


	//----- nvinfo : EIATTR_NUM_BARRIERS
	.align		4
        /*0050*/ 	.byte	0x02, 0x4c
        /*0052*/ 	.byte	0x01
	.zero		1


	//----- nvinfo : EIATTR_MERCURY_ISA_VERSION
	.align		4
        /*0054*/ 	.byte	0x03, 0x5f
        /*0056*/ 	.short	0x0101


	//----- nvinfo : EIATTR_COOP_GROUP_MASK_REGIDS
	.align		4
        /*0058*/ 	.byte	0x04, 0x29
        /*005a*/ 	.short	(.L_330 - .L_329)


	//   ....[0]....
.L_329:
        /*005c*/ 	.word	0xffffffff


	//   ....[1]....
        /*0060*/ 	.word	0xffffffff


	//   ....[2]....
        /*0064*/ 	.word	0xffffffff


	//   ....[3]....
        /*0068*/ 	.word	0xffffffff


	//   ....[4]....
        /*006c*/ 	.word	0xffffffff


	//   ....[5]....
        /*0070*/ 	.word	0xffffffff


	//   ....[6]....
        /*0074*/ 	.word	0xffffffff


	//   ....[7]....
        /*0078*/ 	.word	0xffffffff


	//   ....[8]....
        /*007c*/ 	.word	0xffffffff


	//   ....[9]....
        /*0080*/ 	.word	0xffffffff


	//   ....[10]....
        /*0084*/ 	.word	0xffffffff


	//   ....[11]....
        /*0088*/ 	.word	0xffffffff


	//   ....[12]....
        /*008c*/ 	.word	0xffffffff


	//   ....[13]....
        /*0090*/ 	.word	0xffffffff


	//   ....[14]....
        /*0094*/ 	.word	0xffffffff


	//   ....[15]....
        /*0098*/ 	.word	0xffffffff


	//   ....[16]....
        /*009c*/ 	.word	0xffffffff


	//   ....[17]....
        /*00a0*/ 	.word	0xffffffff


	//   ....[18]....
        /*00a4*/ 	.word	0xffffffff


	//   ....[19]....
        /*00a8*/ 	.word	0xffffffff


	//   ....[20]....
        /*00ac*/ 	.word	0xffffffff


	//   ....[21]....
        /*00b0*/ 	.word	0xffffffff


	//   ....[22]....
        /*00b4*/ 	.word	0xffffffff


	//   ....[23]....
        /*00b8*/ 	.word	0xffffffff


	//   ....[24]....
        /*00bc*/ 	.word	0xffffffff


	//   ....[25]....
        /*00c0*/ 	.word	0xffffffff


	//   ....[26]....
        /*00c4*/ 	.word	0xffffffff


	//   ....[27]....
        /*00c8*/ 	.word	0xffffffff


	//   ....[28]....
        /*00cc*/ 	.word	0xffffffff


	//   ....[29]....
        /*00d0*/ 	.word	0xffffffff


	//   ....[30]....
        /*00d4*/ 	.word	0xffffffff


	//   ....[31]....
        /*00d8*/ 	.word	0xffffffff


	//   ....[32]....
        /*00dc*/ 	.word	0xffffffff


	//   ....[33]....
        /*00e0*/ 	.word	0xffffffff


	//   ....[34]....
        /*00e4*/ 	.word	0xffffffff


	//   ....[35]....
        /*00e8*/ 	.word	0xffffffff


	//   ....[36]....
        /*00ec*/ 	.word	0xffffffff


	//   ....[37]....
        /*00f0*/ 	.word	0xffffffff


	//   ....[38]....
        /*00f4*/ 	.word	0xffffffff


	//   ....[39]....
        /*00f8*/ 	.word	0xffffffff


	//   ....[40]....
        /*00fc*/ 	.word	0xffffffff


	//   ....[41]....
        /*0100*/ 	.word	0xffffffff


	//   ....[42]....
        /*0104*/ 	.word	0xffffffff


	//   ....[43]....
        /*0108*/ 	.word	0xffffffff


	//   ....[44]....
        /*010c*/ 	.word	0xffffffff


	//----- nvinfo : EIATTR_COOP_GROUP_INSTR_OFFSETS
	.align		4
.L_330:
        /*0110*/ 	.byte	0x04, 0x28
        /*0112*/ 	.short	(.L_332 - .L_331)


	//   ....[0]....
.L_331:
        /*0114*/ 	.word	0x00000a00


	//   ....[1]....
        /*0118*/ 	.word	0x00000a30


	//   ....[2]....
        /*011c*/ 	.word	0x00000a40


	//   ....[3]....
        /*0120*/ 	.word	0x00000b40


	//   ....[4]....
        /*0124*/ 	.word	0x00000b70


	//   ....[5]....
        /*0128*/ 	.word	0x00000ba0


	//   ....[6]....
        /*012c*/ 	.word	0x00000ca0


	//   ....[7]....
        /*0130*/ 	.word	0x00000cd0


	//   ....[8]....
        /*0134*/ 	.word	0x00000d00


	//   ....[9]....
        /*0138*/ 	.word	0x00000e00


	//   ....[10]....
        /*013c*/ 	.word	0x00000e30


	//   ....[11]....
        /*0140*/ 	.word	0x00000e60


	//   ....[12]....
        /*0144*/ 	.word	0x00000f60


	//   ....[13]....
        /*0148*/ 	.word	0x00000fa0


	//   ....[14]....
        /*014c*/ 	.word	0x00000fd0


	//   ....[15]....
        /*0150*/ 	.word	0x00001b70


	//   ....[16]....
        /*0154*/ 	.word	0x00001b80


	//   ....[17]....
        /*0158*/ 	.word	0x00001b90


	//   ....[18]....
        /*015c*/ 	.word	0x00001c90


	//   ....[19]....
        /*0160*/ 	.word	0x00001cd0


	//   ....[20]....
        /*0164*/ 	.word	0x00001cf0


	//   ....[21]....
        /*0168*/ 	.word	0x00001e00


	//   ....[22]....
        /*016c*/ 	.word	0x00001e40


	//   ....[23]....
        /*0170*/ 	.word	0x00001e60


	//   ....[24]....
        /*0174*/ 	.word	0x00001f70


	//   ....[25]....
        /*0178*/ 	.word	0x00001fb0


	//   ....[26]....
        /*017c*/ 	.word	0x00001fe0


	//   ....[27]....
        /*0180*/ 	.word	0x000020e0


	//   ....[28]....
        /*0184*/ 	.word	0x00002120


	//   ....[29]....
        /*0188*/ 	.word	0x00002150


	//   ....[30]....
        /*018c*/ 	.word	0x00005430


	//   ....[31]....
        /*0190*/ 	.word	0x00005460


	//   ....[32]....
        /*0194*/ 	.word	0x00005470


	//   ....[33]....
        /*0198*/ 	.word	0x00005570


	//   ....[34]....
        /*019c*/ 	.word	0x000055a0


	//   ....[35]....
        /*01a0*/ 	.word	0x000055d0


	//   ....[36]....
        /*01a4*/ 	.word	0x000056d0


	//   ....[37]....
        /*01a8*/ 	.word	0x00005700


	//   ....[38]....
        /*01ac*/ 	.word	0x00005730


	//   ....[39]....
        /*01b0*/ 	.word	0x00005830


	//   ....[40]....
        /*01b4*/ 	.word	0x00005860


	//   ....[41]....
        /*01b8*/ 	.word	0x00005890


	//   ....[42]....
        /*01bc*/ 	.word	0x00005990


	//   ....[43]....
        /*01c0*/ 	.word	0x000059d0


	//   ....[44]....
        /*01c4*/ 	.word	0x00005a00


	//----- nvinfo : EIATTR_VRC_CTA_INIT_COUNT
	.align		4
.L_332:
        /*01c8*/ 	.byte	0x02, 0x4a
	.zero		1
	.zero		1


	//----- nvinfo : EIATTR_EXIT_INSTR_OFFSETS
	.align		4
        /*01cc*/ 	.byte	0x04, 0x1c
        /*01ce*/ 	.short	(.L_334 - .L_333)


	//   ....[0]....
.L_333:
        /*01d0*/ 	.word	0x00000030


	//   ....[1]....
        /*01d4*/ 	.word	0x000064e0


	//   ....[2]....
        /*01d8*/ 	.word	0x00006540


	//----- nvinfo : EIATTR_MAX_THREADS
	.align		4
.L_334:
        /*01dc*/ 	.byte	0x04, 0x05
        /*01de*/ 	.short	(.L_336 - .L_335)
.L_335:
        /*01e0*/ 	.word	0x00000100
        /*01e4*/ 	.word	0x00000001
        /*01e8*/ 	.word	0x00000001


	//----- nvinfo : EIATTR_CRS_STACK_SIZE
	.align		4
.L_336:
        /*01ec*/ 	.byte	0x04, 0x1e
        /*01ee*/ 	.short	(.L_338 - .L_337)
.L_337:
        /*01f0*/ 	.word	0x00000000


	//----- nvinfo : EIATTR_CBANK_PARAM_SIZE
	.align		4
.L_338:
        /*01f4*/ 	.byte	0x03, 0x19
        /*01f6*/ 	.short	0x0015


	//----- nvinfo : EIATTR_PARAM_CBANK
	.align		4
        /*01f8*/ 	.byte	0x04, 0x0a
        /*01fa*/ 	.short	(.L_340 - .L_339)
	.align		4
.L_339:
        /*01fc*/ 	.word	index@(.nv.constant0._ZN6thrust24THRUST_300001_SM_1000_NS8cuda_cub4core6detail13_kernel_agentINS1_8__reduce11ReduceAgentIPN4cuda3std3__45tupleIJilEEESC_SB_lNS1_9__extrema9arg_min_fIilNS9_4lessIiEEEEEEJSC_SC_iSH_EEEvDpT0_)
        /*0200*/ 	.short	0x0380
        /*0202*/ 	.short	0x0015


	//----- nvinfo : EIATTR_SW_WAR
	.align		4
.L_340:
        /*0204*/ 	.byte	0x04, 0x36
        /*0206*/ 	.short	(.L_342 - .L_341)
.L_341:
        /*0208*/ 	.word	0x00000008
.L_342:


//--------------------- .nv.info._ZN6thrust24THRUST_300001_SM_1000_NS8cuda_cub4core6detail13_kernel_agentINS1_8__reduce10DrainAgentIlEEJN3cub18CUB_300001_SM_10009GridQueueIyEElEEEvDpT0_ --------------------------
	.section	.nv.info._ZN6thrust24THRUST_300001_SM_1000_NS8cuda_cub4core6detail13_kernel_agentINS1_8__reduce10DrainAgentIlEEJN3cub18CUB_300001_SM_10009GridQueueIyEElEEEvDpT0_,"",@"SHT_CUDA_INFO"
	.sectionflags	@""
	.align	4


	//----- nvinfo : EIATTR_CUDA_API_VERSION
	.align		4
        /*0000*/ 	.byte	0x04, 0x37
        /*0002*/ 	.short	(.L_344 - .L_343)
.L_343:
        /*0004*/ 	.word	0x00000082


	//----- nvinfo : EIATTR_KPARAM_INFO
	.align		4
.L_344:
        /*0008*/ 	.byte	0x04, 0x17
        /*000a*/ 	.short	(.L_346 - .L_345)
.L_345:
        /*000c*/ 	.word	0x00000000
        /*0010*/ 	.short	0x0001
        /*0012*/ 	.short	0x0008
        /*0014*/ 	.byte	0x00, 0xf0, 0x21, 0x00


	//----- nvinfo : EIATTR_KPARAM_INFO
	.align		4
.L_346:
        /*0018*/ 	.byte	0x04, 0x17
        /*001a*/ 	.short	(.L_348 - .L_347)
.L_347:
        /*001c*/ 	.word	0x00000000
        /*0020*/ 	.short	0x0000
        /*0022*/ 	.short	0x0000
        /*0024*/ 	.byte	0x00, 0xf0, 0x21, 0x00


	//----- nvinfo : EIATTR_SPARSE_MMA_MASK
	.align		4
.L_348:
        /*0028*/ 	.byte	0x03, 0x50
        /*002a*/ 	.short	0x0000


	//----- nvinfo : EIATTR_MAXREG_COUNT
	.align		4
        /*002c*/ 	.byte	0x03, 0x1b
        /*002e*/ 	.short	0x00ff


	//----- nvinfo : EIATTR_MERCURY_ISA_VERSION
	.align		4
        /*0030*/ 	.byte	0x03, 0x5f
        /*0032*/ 	.short	0x0101


	//----- nvinfo : EIATTR_VRC_CTA_INIT_COUNT
	.align		4
        /*0034*/ 	.byte	0x02, 0x4a
	.zero		1
	.zero		1


	//----- nvinfo : EIATTR_EXIT_INSTR_OFFSETS
	.align		4
        /*0038*/ 	.byte	0x04, 0x1c
        /*003a*/ 	.short	(.L_350 - .L_349)


	//   ....[0]....
.L_349:
        /*003c*/ 	.word	0x00000060


	//----- nvinfo : EIATTR_MAX_THREADS
	.align		4
.L_350:
        /*0040*/ 	.byte	0x04, 0x05
        /*0042*/ 	.short	(.L_352 - .L_351)
.L_351:
        /*0044*/ 	.word	0x00000001
        /*0048*/ 	.word	0x00000001
        /*004c*/ 	.word	0x00000001


	//----- nvinfo : EIATTR_CBANK_PARAM_SIZE
	.align		4
.L_352:
        /*0050*/ 	.byte	0x03, 0x19
        /*0052*/ 	.short	0x0010


	//----- nvinfo : EIATTR_PARAM_CBANK
	.align		4
        /*0054*/ 	.byte	0x04, 0x0a
        /*0056*/ 	.short	(.L_354 - .L_353)
	.align		4
.L_353:
        /*0058*/ 	.word	index@(.nv.constant0._ZN6thrust24THRUST_300001_SM_1000_NS8cuda_cub4core6detail13_kernel_agentINS1_8__reduce10DrainAgentIlEEJN3cub18CUB_300001_SM_10009GridQueueIyEElEEEvDpT0_)
        /*005c*/ 	.short	0x0380
        /*005e*/ 	.short	0x0010


	//----- nvinfo : EIATTR_SW_WAR
	.align		4
.L_354:
        /*0060*/ 	.byte	0x04, 0x36
        /*0062*/ 	.short	(.L_356 - .L_355)
.L_355:
        /*0064*/ 	.word	0x00000008
.L_356:


//--------------------- .nv.info._ZN6thrust24THRUST_300001_SM_1000_NS8cuda_cub4core6detail13_kernel_agentINS1_8__reduce11ReduceAgentINS0_12zip_iteratorIN4cuda3std3__45tupleIJNS0_6detail15normal_iteratorINS0_10device_ptrIiEEEENS0_17counting_iteratorIlNS0_11use_defaultESI_SI_EEEEEEEPNSB_IJilEEESM_lNS1_9__extrema9arg_min_fIilNSA_4lessIiEEEEEEJSL_SN_lN3cub18CUB_300001_SM_100013GridEvenShareIlEENSV_9GridQueueIyEESS_EEEvDpT0_ --------------------------
	.section	.nv.info._ZN6thrust24THRUST_300001_SM_1000_NS8cuda_cub4core6detail13_kernel_agentINS1_8__reduce11ReduceAgentINS0_12zip_iteratorIN4cuda3std3__45tupleIJNS0_6detail15normal_iteratorINS0_10device_ptrIiEEEENS0_17counting_iteratorIlNS0_11use_defaultESI_SI_EEEEEEEPNSB_IJilEEESM_lNS1_9__extrema9arg_min_fIilNSA_4lessIiEEEEEEJSL_SN_lN3cub18CUB_300001_SM_100013GridEvenShareIlEENSV_9GridQueueIyEESS_EEEvDpT0_,"",@"SHT_CUDA_INFO"
	.sectionflags	@""
	.align	4


	//----- nvinfo : EIATTR_CUDA_API_VERSION
	.align		4
        /*0000*/ 	.byte	0x04, 0x37
        /*0002*/ 	.short	(.L_358 - .L_357)
.L_357:
        /*0004*/ 	.word	0x00000082


	//----- nvinfo : EIATTR_KPARAM_INFO
	.align		4
.L_358:
        /*0008*/ 	.byte	0x04, 0x17
        /*000a*/ 	.short	(.L_360 - .L_359)
.L_359:
        /*000c*/ 	.word	0x00000000
        /*0010*/ 	.short	0x0005
        /*0012*/ 	.short	0x0070
        /*0014*/ 	.byte	0x00, 0xf0, 0x05, 0x00


	//----- nvinfo : EIATTR_KPARAM_INFO
	.align		4
.L_360:
        /*0018*/ 	.byte	0x04, 0x17
        /*001a*/ 	.short	(.L_362 - .L_361)
.L_361:
        /*001c*/ 	.word	0x00000000
        /*0020*/ 	.short	0x0004
        /*0022*/ 	.short	0x0068
        /*0024*/ 	.byte	0x00, 0xf0, 0x21, 0x00


	//----- nvinfo : EIATTR_KPARAM_INFO
	.align		4
.L_362:
        /*0028*/ 	.byte	0x04, 0x17
        /*002a*/ 	.short	(.L_364 - .L_363)
.L_363:
        /*002c*/ 	.word	0x00000000
        /*0030*/ 	.short	0x0003
        /*0032*/ 	.short	0x0020
        /*0034*/ 	.byte	0x00, 0xf0, 0x21, 0x01


	//----- nvinfo : EIATTR_KPARAM_INFO
	.align		4
.L_364:
        /*0038*/ 	.byte	0x04, 0x17
        /*003a*/ 	.short	(.L_366 - .L_365)
.L_365:
        /*003c*/ 	.word	0x00000000
        /*0040*/ 	.short	0x0002
        /*0042*/ 	.short	0x0018
        /*0044*/ 	.byte	0x00, 0xf0, 0x21, 0x00


	//----- nvinfo : EIATTR_KPARAM_INFO
	.align		4
.L_366:
        /*0048*/ 	.byte	0x04, 0x17
        /*004a*/ 	.short	(.L_368 - .L_367)
.L_367:
        /*004c*/ 	.word	0x00000000
        /*0050*/ 	.short	0x0001
        /*0052*/ 	.short	0x0010
        /*0054*/ 	.byte	0x00, 0xf5, 0x21, 0x00


	//----- nvinfo : EIATTR_KPARAM_INFO
	.align		4
.L_368:
        /*0058*/ 	.byte	0x04, 0x17
        /*005a*/ 	.short	(.L_370 - .L_369)
.L_369:
        /*005c*/ 	.word	0x00000000
        /*0060*/ 	.short	0x0000
        /*0062*/ 	.short	0x0000
        /*0064*/ 	.byte	0x00, 0xf0, 0x41, 0x00


	//----- nvinfo : EIATTR_SPARSE_MMA_MASK
	.align		4
.L_370:
        /*0068*/ 	.byte	0x03, 0x50
        /*006a*/ 	.short	0x0000


	//----- nvinfo : EIATTR_MAXREG_COUNT
	.align		4
        /*006c*/ 	.byte	0x03, 0x1b
        /*006e*/ 	.short	0x00ff


	//----- nvinfo : EIATTR_NUM_BARRIERS
	.align		4
        /*0070*/ 	.byte	0x02, 0x4c
        /*0072*/ 	.byte	0x01
	.zero		1


	//----- nvinfo : EIATTR_MERCURY_ISA_VERSION
	.align		4
        /*0074*/ 	.byte	0x03, 0x5f
        /*0076*/ 	.short	0x0101


	//----- nvinfo : EIATTR_COOP_GROUP_MASK_REGIDS
	.align		4
        /*0078*/ 	.byte	0x04, 0x29
        /*007a*/ 	.short	(.L_372 - .L_371)


	//   ....[0]....
.L_371:
        /*007c*/ 	.word	0xffffffff


	//   ....[1]....
        /*0080*/ 	.word	0xffffffff


	//   ....[2]....
        /*0084*/ 	.word	0xffffffff


	//   ....[3]....
        /*0088*/ 	.word	0xffffffff


	//   ....[4]....
        /*008c*/ 	.word	0xffffffff


	//   ....[5]....
        /*0090*/ 	.word	0xffffffff


	//   ....[6]....
        /*0094*/ 	.word	0xffffffff


	//   ....[7]....
        /*0098*/ 	.word	0xffffffff


	//   ....[8]....
        /*009c*/ 	.word	0xffffffff


	//   ....[9]....
        /*00a0*/ 	.word	0xffffffff


	//   ....[10]....
        /*00a4*/ 	.word	0xffffffff


	//   ....[11]....
        /*00a8*/ 	.word	0xffffffff


	//   ....[12]....
        /*00ac*/ 	.word	0xffffffff


	//   ....[13]....
        /*00b0*/ 	.word	0xffffffff


	//   ....[14]....
        /*00b4*/ 	.word	0xffffffff


	//   ....[15]....
        /*00b8*/ 	.word	0xffffffff


	//   ....[16]....
        /*00bc*/ 	.word	0xffffffff


	//   ....[17]....
        /*00c0*/ 	.word	0xffffffff


	//   ....[18]....
        /*00c4*/ 	.word	0xffffffff


	//   ....[19]....
        /*00c8*/ 	.word	0xffffffff


	//   ....[20]....
        /*00cc*/ 	.word	0xffffffff


	//   ....[21]....
        /*00d0*/ 	.word	0xffffffff


	//   ....[22]....
        /*00d4*/ 	.word	0xffffffff


	//   ....[23]....
        /*00d8*/ 	.word	0xffffffff


	//   ....[24]....
        /*00dc*/ 	.word	0xffffffff


	//   ....[25]....
        /*00e0*/ 	.word	0xffffffff


	//   ....[26]....
        /*00e4*/ 	.word	0xffffffff


	//   ....[27]....
        /*00e8*/ 	.word	0xffffffff


	//   ....[28]....
        /*00ec*/ 	.word	0xffffffff


	//   ....[29]....
        /*00f0*/ 	.word	0xffffffff


	//   ....[30]....
        /*00f4*/ 	.word	0xffffffff


	//   ....[31]....
        /*00f8*/ 	.word	0xffffffff


	//   ....[32]....
        /*00fc*/ 	.word	0xffffffff


	//   ....[33]....
        /*0100*/ 	.word	0xffffffff


	//   ....[34]....
        /*0104*/ 	.word	0xffffffff


	//   ....[35]....
        /*0108*/ 	.word	0xffffffff


	//   ....[36]....
        /*010c*/ 	.word	0xffffffff


	//   ....[37]....
        /*0110*/ 	.word	0xffffffff


	//   ....[38]....
        /*0114*/ 	.word	0xffffffff


	//   ....[39]....
        /*0118*/ 	.word	0xffffffff


	//   ....[40]....
        /*011c*/ 	.word	0xffffffff


	//   ....[41]....
        /*0120*/ 	.word	0xffffffff


	//   ....[42]....
        /*0124*/ 	.word	0xffffffff


	//   ....[43]....
        /*0128*/ 	.word	0xffffffff


	//   ....[44]....
        /*012c*/ 	.word	0xffffffff


	//----- nvinfo : EIATTR_COOP_GROUP_INSTR_OFFSETS
	.align		4
.L_372:
        /*0130*/ 	.byte	0x04, 0x28
        /*0132*/ 	.short	(.L_374 - .L_373)


	//   ....[0]....
.L_373:
        /*0134*/ 	.word	0x00000bf0


	//   ....[1]....
        /*0138*/ 	.word	0x00000c20


	//   ....[2]....
        /*013c*/ 	.word	0x00000c30


	//   ....[3]....
        /*0140*/ 	.word	0x00000d30


	//   ....[4]....
        /*0144*/ 	.word	0x00000d60


	//   ....[5]....
        /*0148*/ 	.word	0x00000d90


	//   ....[6]....
        /*014c*/ 	.word	0x00000e90


	//   ....[7]....
        /*0150*/ 	.word	0x00000ec0


	//   ....[8]....
        /*0154*/ 	.word	0x00000ef0


	//   ....[9]....
        /*0158*/ 	.word	0x00000ff0


	//   ....[10]....
        /*015c*/ 	.word	0x00001020


	//   ....[11]....
        /*0160*/ 	.word	0x00001050


	//   ....[12]....
        /*0164*/ 	.word	0x00001150


	//   ....[13]....
        /*0168*/ 	.word	0x00001190


	//   ....[14]....
        /*016c*/ 	.word	0x000011c0


	//   ....[15]....
        /*0170*/ 	.word	0x00001d60


	//   ....[16]....
        /*0174*/ 	.word	0x00001d70


	//   ....[17]....
        /*0178*/ 	.word	0x00001d80


	//   ....[18]....
        /*017c*/ 	.word	0x00001e80


	//   ....[19]....
        /*0180*/ 	.word	0x00001ec0


	//   ....[20]....
        /*0184*/ 	.word	0x00001ee0


	//   ....[21]....
        /*0188*/ 	.word	0x00001ff0


	//   ....[22]....
        /*018c*/ 	.word	0x00002030


	//   ....[23]....
        /*0190*/ 	.word	0x00002050


	//   ....[24]....
        /*0194*/ 	.word	0x00002160


	//   ....[25]....
        /*0198*/ 	.word	0x000021a0


	//   ....[26]....
        /*019c*/ 	.word	0x000021c0


	//   ....[27]....
        /*01a0*/ 	.word	0x000022d0


	//   ....[28]....
        /*01a4*/ 	.word	0x00002310


	//   ....[29]....
        /*01a8*/ 	.word	0x00002340


	//   ....[30]....
        /*01ac*/ 	.word	0x00004970


	//   ....[31]....
        /*01b0*/ 	.word	0x000049a0


	//   ....[32]....
        /*01b4*/ 	.word	0x000049b0


	//   ....[33]....
        /*01b8*/ 	.word	0x00004ab0


	//   ....[34]....
        /*01bc*/ 	.word	0x00004ae0


	//   ....[35]....
        /*01c0*/ 	.word	0x00004b10


	//   ....[36]....
        /*01c4*/ 	.word	0x00004c10


	//   ....[37]....
        /*01c8*/ 	.word	0x00004c40


	//   ....[38]....
        /*01cc*/ 	.word	0x00004c70


	//   ....[39]....
        /*01d0*/ 	.word	0x00004d70


	//   ....[40]....
        /*01d4*/ 	.word	0x00004da0


	//   ....[41]....
        /*01d8*/ 	.word	0x00004dd0


	//   ....[42]....
        /*01dc*/ 	.word	0x00004ed0


	//   ....[43]....
        /*01e0*/ 	.word	0x00004f10


	//   ....[44]....
        /*01e4*/ 	.word	0x00004f40


	//----- nvinfo : EIATTR_VRC_CTA_INIT_COUNT
	.align		4
.L_374:
        /*01e8*/ 	.byte	0x02, 0x4a
	.zero		1
	.zero		1


	//----- nvinfo : EIATTR_EXIT_INSTR_OFFSETS
	.align		4
        /*01ec*/ 	.byte	0x04, 0x1c
        /*01ee*/ 	.short	(.L_376 - .L_375)


	//   ....[0]....
.L_375:
        /*01f0*/ 	.word	0x00005a00


	//   ....[1]....
        /*01f4*/ 	.word	0x00005a80


	//----- nvinfo : EIATTR_MAX_THREADS
	.align		4
.L_376:
        /*01f8*/ 	.byte	0x04, 0x05
        /*01fa*/ 	.short	(.L_378 - .L_377)
.L_377:
        /*01fc*/ 	.word	0x00000100
        /*0200*/ 	.word	0x00000001
        /*0204*/ 	.word	0x00000001


	//----- nvinfo : EIATTR_CRS_STACK_SIZE
	.align		4
.L_378:
        /*0208*/ 	.byte	0x04, 0x1e
        /*020a*/ 	.short	(.L_380 - .L_379)
.L_379:
        /*020c*/ 	.word	0x00000000


	//----- nvinfo : EIATTR_CBANK_PARAM_SIZE
	.align		4
.L_380:
        /*0210*/ 	.byte	0x03, 0x19
        /*0212*/ 	.short	0x0071


	//----- nvinfo : EIATTR_PARAM_CBANK
	.align		4
        /*0214*/ 	.byte	0x04, 0x0a
        /*0216*/ 	.short	(.L_382 - .L_381)
	.align		4
.L_381:
        /*0218*/ 	.word	index@(.nv.constant0._ZN6thrust24THRUST_300001_SM_1000_NS8cuda_cub4core6detail13_kernel_agentINS1_8__reduce11ReduceAgentINS0_12zip_iteratorIN4cuda3std3__45tupleIJNS0_6detail15normal_iteratorINS0_10device_ptrIiEEEENS0_17counting_iteratorIlNS0_11use_defaultESI_SI_EEEEEEEPNSB_IJilEEESM_lNS1_9__extrema9arg_min_fIilNSA_4lessIiEEEEEEJSL_SN_lN3cub18CUB_300001_SM_100013GridEvenShareIlEENSV_9GridQueueIyEESS_EEEvDpT0_)
        /*021c*/ 	.short	0x0380
        /*021e*/ 	.short	0x0071


	//----- nvinfo : EIATTR_SW_WAR
	.align		4
.L_382:
        /*0220*/ 	.byte	0x04, 0x36
        /*0222*/ 	.short	(.L_384 - .L_383)
.L_383:
        /*0224*/ 	.word	0x00000008
.L_384:


//--------------------- .nv.info._ZN6thrust24THRUST_300001_SM_1000_NS8cuda_cub4core6detail13_kernel_agentINS1_8__reduce11ReduceAgentINS0_12zip_iteratorIN4cuda3std3__45tupleIJNS0_6detail15normal_iteratorINS0_10device_ptrIiEEEENS0_17counting_iteratorIlNS0_11use_defaultESI_SI_EEEEEEEPNSB_IJilEEESM_lNS1_9__extrema9arg_min_fIilNSA_4lessIiEEEEEEJSL_SN_lSS_EEEvDpT0_ --------------------------
	.section	.nv.info._ZN6thrust24THRUST_300001_SM_1000_NS8cuda_cub4core6detail13_kernel_agentINS1_8__reduce11ReduceAgentINS0_12zip_iteratorIN4cuda3std3__45tupleIJNS0_6detail15normal_iteratorINS0_10device_ptrIiEEEENS0_17counting_iteratorIlNS0_11use_defaultESI_SI_EEEEEEEPNSB_IJilEEESM_lNS1_9__extrema9arg_min_fIilNSA_4lessIiEEEEEEJSL_SN_lSS_EEEvDpT0_,"",@"SHT_CUDA_INFO"
	.sectionflags	@""
	.align	4


	//----- nvinfo : EIATTR_CUDA_API_VERSION
	.align		4
        /*0000*/ 	.byte	0x04, 0x37
        /*0002*/ 	.short	(.L_386 - .L_385)
.L_385:
        /*0004*/ 	.word	0x00000082


	//----- nvinfo : EIATTR_KPARAM_INFO
	.align		4
.L_386:
        /*0008*/ 	.byte	0x04, 0x17
        /*000a*/ 	.short	(.L_388 - .L_387)
.L_387:
        /*000c*/ 	.word	0x00000000
        /*0010*/ 	.short	0x0003
        /*0012*/ 	.short	0x0020
        /*0014*/ 	.byte	0x00, 0xf0, 0x05, 0x00


	//----- nvinfo : EIATTR_KPARAM_INFO
	.align		4
.L_388:
        /*0018*/ 	.byte	0x04, 0x17
        /*001a*/ 	.short	(.L_390 - .L_389)
.L_389:
        /*001c*/ 	.word	0x00000000
        /*0020*/ 	.short	0x0002
        /*0022*/ 	.short	0x0018
        /*0024*/ 	.byte	0x00, 0xf0, 0x21, 0x00


	//----- nvinfo : EIATTR_KPARAM_INFO
	.align		4
.L_390:
        /*0028*/ 	.byte	0x04, 0x17
        /*002a*/ 	.short	(.L_392 - .L_391)
.L_391:
        /*002c*/ 	.word	0x00000000
        /*0030*/ 	.short	0x0001
        /*0032*/ 	.short	0x0010
        /*0034*/ 	.byte	0x00, 0xf5, 0x21, 0x00


	//----- nvinfo : EIATTR_KPARAM_INFO
	.align		4
.L_392:
        /*0038*/ 	.byte	0x04, 0x17
        /*003a*/ 	.short	(.L_394 - .L_393)
.L_393:
        /*003c*/ 	.word	0x00000000
        /*0040*/ 	.short	0x0000
        /*0042*/ 	.short	0x0000
        /*0044*/ 	.byte	0x00, 0xf0, 0x41, 0x00


	//----- nvinfo : EIATTR_SPARSE_MMA_MASK
	.align		4
.L_394:
        /*0048*/ 	.byte	0x03, 0x50
        /*004a*/ 	.short	0x0000


	//----- nvinfo : EIATTR_MAXREG_COUNT
	.align		4
        /*004c*/ 	.byte	0x03, 0x1b
        /*004e*/ 	.short	0x00ff


	//----- nvinfo : EIATTR_NUM_BARRIERS
	.align		4
        /*0050*/ 	.byte	0x02, 0x4c
        /*0052*/ 	.byte	0x01
	.zero		1


	//----- nvinfo : EIATTR_MERCURY_ISA_VERSION
	.align		4
        /*0054*/ 	.byte	0x03, 0x5f
        /*0056*/ 	.short	0x0101


	//----- nvinfo : EIATTR_COOP_GROUP_MASK_REGIDS
	.align		4
        /*0058*/ 	.byte	0x04, 0x29
        /*005a*/ 	.short	(.L_396 - .L_395)


	//   ....[0]....
.L_395:
        /*005c*/ 	.word	0xffffffff


	//   ....[1]....
        /*0060*/ 	.word	0xffffffff


	//   ....[2]....
        /*0064*/ 	.word	0xffffffff


	//   ....[3]....
        /*0068*/ 	.word	0xffffffff


	//   ....[4]....
        /*006c*/ 	.word	0xffffffff


	//   ....[5]....
        /*0070*/ 	.word	0xffffffff


	//   ....[6]....
        /*0074*/ 	.word	0xffffffff


	//   ....[7]....
        /*0078*/ 	.word	0xffffffff


	//   ....[8]....
        /*007c*/ 	.word	0xffffffff


	//   ....[9]....
        /*0080*/ 	.word	0xffffffff


	//   ....[10]....
        /*0084*/ 	.word	0xffffffff


	//   ....[11]....
        /*0088*/ 	.word	0xffffffff


	//   ....[12]....
        /*008c*/ 	.word	0xffffffff


	//   ....[13]....
        /*0090*/ 	.word	0xffffffff


	//   ....[14]....
        /*0094*/ 	.word	0xffffffff


	//   ....[15]....
        /*0098*/ 	.word	0xffffffff


	//   ....[16]....
        /*009c*/ 	.word	0xffffffff


	//   ....[17]....
        /*00a0*/ 	.word	0xffffffff


	//   ....[18]....
        /*00a4*/ 	.word	0xffffffff


	//   ....[19]....
        /*00a8*/ 	.word	0xffffffff


	//   ....[20]....
        /*00ac*/ 	.word	0xffffffff


	//   ....[21]....
        /*00b0*/ 	.word	0xffffffff


	//   ....[22]....
        /*00b4*/ 	.word	0xffffffff


	//   ....[23]....
        /*00b8*/ 	.word	0xffffffff


	//   ....[24]....
        /*00bc*/ 	.word	0xffffffff


	//   ....[25]....
        /*00c0*/ 	.word	0xffffffff


	//   ....[26]....
        /*00c4*/ 	.word	0xffffffff


	//   ....[27]....
        /*00c8*/ 	.word	0xffffffff


	//   ....[28]....
        /*00cc*/ 	.word	0xffffffff


	//   ....[29]....
        /*00d0*/ 	.word	0xffffffff


	//   ....[30]....
        /*00d4*/ 	.word	0xffffffff


	//   ....[31]....
        /*00d8*/ 	.word	0xffffffff


	//   ....[32]....
        /*00dc*/ 	.word	0xffffffff


	//   ....[33]....
        /*00e0*/ 	.word	0xffffffff


	//   ....[34]....
        /*00e4*/ 	.word	0xffffffff


	//   ....[35]....
        /*00e8*/ 	.word	0xffffffff


	//   ....[36]....
        /*00ec*/ 	.word	0xffffffff


	//   ....[37]....
        /*00f0*/ 	.word	0xffffffff


	//   ....[38]....
        /*00f4*/ 	.word	0xffffffff


	//   ....[39]....
        /*00f8*/ 	.word	0xffffffff


	//   ....[40]....
        /*00fc*/ 	.word	0xffffffff


	//   ....[41]....
        /*0100*/ 	.word	0xffffffff


	//   ....[42]....
        /*0104*/ 	.word	0xffffffff


	//   ....[43]....
        /*0108*/ 	.word	0xffffffff


	//   ....[44]....
        /*010c*/ 	.word	0xffffffff


	//----- nvinfo : EIATTR_COOP_GROUP_INSTR_OFFSETS
	.align		4
.L_396:
        /*0110*/ 	.byte	0x04, 0x28
        /*0112*/ 	.short	(.L_398 - .L_397)


	//   ....[0]....
.L_397:
        /*0114*/ 	.word	0x00000b30


	//   ....[1]....
        /*0118*/ 	.word	0x00000b60


	//   ....[2]....
        /*011c*/ 	.word	0x00000b70


	//   ....[3]....
        /*0120*/ 	.word	0x00000c70


	//   ....[4]....
        /*0124*/ 	.word	0x00000ca0


	//   ....[5]....
        /*0128*/ 	.word	0x00000cd0


	//   ....[6]....
        /*012c*/ 	.word	0x00000dd0


	//   ....[7]....
        /*0130*/ 	.word	0x00000e00


	//   ....[8]....
        /*0134*/ 	.word	0x00000e30


	//   ....[9]....
        /*0138*/ 	.word	0x00000f30


	//   ....[10]....
        /*013c*/ 	.word	0x00000f60


	//   ....[11]....
        /*0140*/ 	.word	0x00000f90


	//   ....[12]....
        /*0144*/ 	.word	0x00001090


	//   ....[13]....
        /*0148*/ 	.word	0x000010d0


	//   ....[14]....
        /*014c*/ 	.word	0x00001100


	//   ....[15]....
        /*0150*/ 	.word	0x00001ca0


	//   ....[16]....
        /*0154*/ 	.word	0x00001cb0


	//   ....[17]....
        /*0158*/ 	.word	0x00001cc0


	//   ....[18]....
        /*015c*/ 	.word	0x00001dc0


	//   ....[19]....
        /*0160*/ 	.word	0x00001e00


	//   ....[20]....
        /*0164*/ 	.word	0x00001e20


	//   ....[21]....
        /*0168*/ 	.word	0x00001f30


	//   ....[22]....
        /*016c*/ 	.word	0x00001f70


	//   ....[23]....
        /*0170*/ 	.word	0x00001f90


	//   ....[24]....
        /*0174*/ 	.word	0x000020a0


	//   ....[25]....
        /*0178*/ 	.word	0x000020e0


	//   ....[26]....
        /*017c*/ 	.word	0x00002110


	//   ....[27]....
        /*0180*/ 	.word	0x00002210


	//   ....[28]....
        /*0184*/ 	.word	0x00002250


	//   ....[29]....
        /*0188*/ 	.word	0x00002280


	//   ....[30]....
        /*018c*/ 	.word	0x000044b0


	//   ....[31]....
        /*0190*/ 	.word	0x000044e0


	//   ....[32]....
        /*0194*/ 	.word	0x000044f0


	//   ....[33]....
        /*0198*/ 	.word	0x000045f0


	//   ....[34]....
        /*019c*/ 	.word	0x00004620


	//   ....[35]....
        /*01a0*/ 	.word	0x00004650


	//   ....[36]....
        /*01a4*/ 	.word	0x00004750


	//   ....[37]....
        /*01a8*/ 	.word	0x00004780


	//   ....[38]....
        /*01ac*/ 	.word	0x000047b0


	//   ....[39]....
        /*01b0*/ 	.word	0x000048b0


	//   ....[40]....
        /*01b4*/ 	.word	0x000048e0


	//   ....[41]....
        /*01b8*/ 	.word	0x00004910


	//   ....[42]....
        /*01bc*/ 	.word	0x00004a10


	//   ....[43]....
        /*01c0*/ 	.word	0x00004a50


	//   ....[44]....
        /*01c4*/ 	.word	0x00004a80


	//----- nvinfo : EIATTR_VRC_CTA_INIT_COUNT
	.align		4
.L_398:
        /*01c8*/ 	.byte	0x02, 0x4a
	.zero		1
	.zero		1


	//----- nvinfo : EIATTR_EXIT_INSTR_OFFSETS
	.align		4
        /*01cc*/ 	.byte	0x04, 0x1c
        /*01ce*/ 	.short	(.L_400 - .L_399)


	//   ....[0]....
.L_399:
        /*01d0*/ 	.word	0x00000040


	//   ....[1]....
        /*01d4*/ 	.word	0x00005560


	//   ....[2]....
        /*01d8*/ 	.word	0x000055c0


	//----- nvinfo : EIATTR_MAX_THREADS
	.align		4
.L_400:
        /*01dc*/ 	.byte	0x04, 0x05
        /*01de*/ 	.short	(.L_402 - .L_401)
.L_401:
        /*01e0*/ 	.word	0x00000100
        /*01e4*/ 	.word	0x00000001
        /*01e8*/ 	.word	0x00000001


	//----- nvinfo : EIATTR_CRS_STACK_SIZE
	.align		4
.L_402:
        /*01ec*/ 	.byte	0x04, 0x1e
        /*01ee*/ 	.short	(.L_404 - .L_403)
.L_403:
        /*01f0*/ 	.word	0x00000000


	//----- nvinfo : EIATTR_CBANK_PARAM_SIZE
	.align		4
.L_404:
        /*01f4*/ 	.byte	0x03, 0x19
        /*01f6*/ 	.short	0x0021


	//----- nvinfo : EIATTR_PARAM_CBANK
	.align		4
        /*01f8*/ 	.byte	0x04, 0x0a
        /*01fa*/ 	.short	(.L_406 - .L_405)
	.align		4
.L_405:
        /*01fc*/ 	.word	index@(.nv.constant0._ZN6thrust24THRUST_300001_SM_1000_NS8cuda_cub4core6detail13_kernel_agentINS1_8__reduce11ReduceAgentINS0_12zip_iteratorIN4cuda3std3__45tupleIJNS0_6detail15normal_iteratorINS0_10device_ptrIiEEEENS0_17counting_iteratorIlNS0_11use_defaultESI_SI_EEEEEEEPNSB_IJilEEESM_lNS1_9__extrema9arg_min_fIilNSA_4lessIiEEEEEEJSL_SN_lSS_EEEvDpT0_)
        /*0200*/ 	.short	0x0380
        /*0202*/ 	.short	0x0021


	//----- nvinfo : EIATTR_SW_WAR
	.align		4
.L_406:
        /*0204*/ 	.byte	0x04, 0x36
        /*0206*/ 	.short	(.L_408 - .L_407)
.L_407:
        /*0208*/ 	.word	0x00000008
.L_408:


//--------------------- .nv.info._ZN6thrust24THRUST_300001_SM_1000_NS8cuda_cub4core6detail13_kernel_agentINS1_8__reduce11ReduceAgentIPN4cuda3std3__45tupleIJilEEESC_SB_iNS1_9__extrema9arg_min_fIilNS9_4lessIiEEEEEEJSC_SC_iSH_EEEvDpT0_ --------------------------
	.section	.nv.info._ZN6thrust24THRUST_300001_SM_1000_NS8cuda_cub4core6detail13_kernel_agentINS1_8__reduce11ReduceAgentIPN4cuda3std3__45tupleIJilEEESC_SB_iNS1_9__extrema9arg_min_fIilNS9_4lessIiEEEEEEJSC_SC_iSH_EEEvDpT0_,"",@"SHT_CUDA_INFO"
	.sectionflags	@""
	.align	4


	//----- nvinfo : EIATTR_CUDA_API_VERSION
	.align		4
        /*0000*/ 	.byte	0x04, 0x37
        /*0002*/ 	.short	(.L_410 - .L_409)
.L_409:
        /*0004*/ 	.word	0x00000082


	//----- nvinfo : EIATTR_KPARAM_INFO
	.align		4
.L_410:
        /*0008*/ 	.byte	0x04, 0x17
        /*000a*/ 	.short	(.L_412 - .L_411)
.L_411:
        /*000c*/ 	.word	0x00000000
        /*0010*/ 	.short	0x0003
        /*0012*/ 	.short	0x0014
        /*0014*/ 	.byte	0x00, 0xf0, 0x05, 0x00


	//----- nvinfo : EIATTR_KPARAM_INFO
	.align		4
.L_412:
        /*0018*/ 	.byte	0x04, 0x17
        /*001a*/ 	.short	(.L_414 - .L_413)
.L_413:
        /*001c*/ 	.word	0x00000000
        /*0020*/ 	.short	0x0002
        /*0022*/ 	.short	0x0010
        /*0024*/ 	.byte	0x00, 0xf0, 0x11, 0x00


	//----- nvinfo : EIATTR_KPARAM_INFO
	.align		4
.L_414:
        /*0028*/ 	.byte	0x04, 0x17
        /*002a*/ 	.short	(.L_416 - .L_415)
.L_415:
        /*002c*/ 	.word	0x00000000
        /*0030*/ 	.short	0x0001
        /*0032*/ 	.short	0x0008
        /*0034*/ 	.byte	0x00, 0xf5, 0x21, 0x00


	//----- nvinfo : EIATTR_KPARAM_INFO
	.align		4
.L_416:
        /*0038*/ 	.byte	0x04, 0x17
        /*003a*/ 	.short	(.L_418 - .L_417)
.L_417:
        /*003c*/ 	.word	0x00000000
        /*0040*/ 	.short	0x0000
        /*0042*/ 	.short	0x0000
        /*0044*/ 	.byte	0x00, 0xf5, 0x21, 0x00


	//----- nvinfo : EIATTR_SPARSE_MMA_MASK
	.align		4
.L_418:
        /*0048*/ 	.byte	0x03, 0x50
        /*004a*/ 	.short	0x0000


	//----- nvinfo : EIATTR_MAXREG_COUNT
	.align		4
        /*004c*/ 	.byte	0x03, 0x1b
        /*004e*/ 	.short	0x00ff


	//----- nvinfo : EIATTR_NUM_BARRIERS
	.align		4
        /*0050*/ 	.byte	0x02, 0x4c
        /*0052*/ 	.byte	0x01
	.zero		1


	//----- nvinfo : EIATTR_MERCURY_ISA_VERSION
	.align		4
        /*0054*/ 	.byte	0x03, 0x5f
        /*0056*/ 	.short	0x0101


	//----- nvinfo : EIATTR_COOP_GROUP_MASK_REGIDS
	.align		4
        /*0058*/ 	.byte	0x04, 0x29
        /*005a*/ 	.short	(.L_420 - .L_419)


	//   ....[0]....
.L_419:
        /*005c*/ 	.word	0xffffffff


	//   ....[1]....
        /*0060*/ 	.word	0xffffffff


	//   ....[2]....
        /*0064*/ 	.word	0xffffffff


	//   ....[3]....
        /*0068*/ 	.word	0xffffffff


	//   ....[4]....
        /*006c*/ 	.word	0xffffffff


	//   ....[5]....
        /*0070*/ 	.word	0xffffffff


	//   ....[6]....
        /*0074*/ 	.word	0xffffffff


	//   ....[7]....
        /*0078*/ 	.word	0xffffffff


	//   ....[8]....
        /*007c*/ 	.word	0xffffffff


	//   ....[9]....
        /*0080*/ 	.word	0xffffffff


	//   ....[10]....
        /*0084*/ 	.word	0xffffffff


	//   ....[11]....
        /*0088*/ 	.word	0xffffffff


	//   ....[12]....
        /*008c*/ 	.word	0xffffffff


	//   ....[13]....
        /*0090*/ 	.word	0xffffffff


	//   ....[14]....
        /*0094*/ 	.word	0xffffffff


	//   ....[15]....
        /*0098*/ 	.word	0xffffffff


	//   ....[16]....
        /*009c*/ 	.word	0xffffffff


	//   ....[17]....
        /*00a0*/ 	.word	0xffffffff


	//   ....[18]....
        /*00a4*/ 	.word	0xffffffff


	//   ....[19]....
        /*00a8*/ 	.word	0xffffffff


	//   ....[20]....
        /*00ac*/ 	.word	0xffffffff


	//   ....[21]....
        /*00b0*/ 	.word	0xffffffff


	//   ....[22]....
        /*00b4*/ 	.word	0xffffffff


	//   ....[23]....
        /*00b8*/ 	.word	0xffffffff


	//   ....[24]....
        /*00bc*/ 	.word	0xffffffff


	//   ....[25]....
        /*00c0*/ 	.word	0xffffffff


	//   ....[26]....
        /*00c4*/ 	.word	0xffffffff


	//   ....[27]....
        /*00c8*/ 	.word	0xffffffff


	//   ....[28]....
        /*00cc*/ 	.word	0xffffffff


	//   ....[29]....
        /*00d0*/ 	.word	0xffffffff


	//   ....[30]....
        /*00d4*/ 	.word	0xffffffff


	//   ....[31]....
        /*00d8*/ 	.word	0xffffffff


	//   ....[32]....
        /*00dc*/ 	.word	0xffffffff


	//   ....[33]....
        /*00e0*/ 	.word	0xffffffff


	//   ....[34]....
        /*00e4*/ 	.word	0xffffffff


	//   ....[35]....
        /*00e8*/ 	.word	0xffffffff


	//   ....[36]....
        /*00ec*/ 	.word	0xffffffff


	//   ....[37]....
        /*00f0*/ 	.word	0xffffffff


	//   ....[38]....
        /*00f4*/ 	.word	0xffffffff


	//   ....[39]....
        /*00f8*/ 	.word	0xffffffff


	//   ....[40]....
        /*00fc*/ 	.word	0xffffffff


	//   ....[41]....
        /*0100*/ 	.word	0xffffffff


	//   ....[42]....
        /*0104*/ 	.word	0xffffffff


	//   ....[43]....
        /*0108*/ 	.word	0xffffffff


	//   ....[44]....
        /*010c*/ 	.word	0xffffffff


	//----- nvinfo : EIATTR_COOP_GROUP_INSTR_OFFSETS
	.align		4
.L_420:
        /*0110*/ 	.byte	0x04, 0x28
        /*0112*/ 	.short	(.L_422 - .L_421)


	//   ....[0]....
.L_421:
        /*0114*/ 	.word	0x00000a00


	//   ....[1]....
        /*0118*/ 	.word	0x00000a30


	//   ....[2]....
        /*011c*/ 	.word	0x00000a40


	//   ....[3]....
        /*0120*/ 	.word	0x00000b40


	//   ....[4]....
        /*0124*/ 	.word	0x00000b70


	//   ....[5]....
        /*0128*/ 	.word	0x00000ba0


	//   ....[6]....
        /*012c*/ 	.word	0x00000ca0


	//   ....[7]....
        /*0130*/ 	.word	0x00000cd0


	//   ....[8]....
        /*0134*/ 	.word	0x00000d00


	//   ....[9]....
        /*0138*/ 	.word	0x00000e00


	//   ....[10]....
        /*013c*/ 	.word	0x00000e30


	//   ....[11]....
        /*0140*/ 	.word	0x00000e60


	//   ....[12]....
        /*0144*/ 	.word	0x00000f60


	//   ....[13]....
        /*0148*/ 	.word	0x00000fa0


	//   ....[14]....
        /*014c*/ 	.word	0x00000fd0


	//   ....[15]....
        /*0150*/ 	.word	0x00001b70


	//   ....[16]....
        /*0154*/ 	.word	0x00001b80


	//   ....[17]....
        /*0158*/ 	.word	0x00001b90


	//   ....[18]....
        /*015c*/ 	.word	0x00001c90


	//   ....[19]....
        /*0160*/ 	.word	0x00001cd0


	//   ....[20]....
        /*0164*/ 	.word	0x00001cf0


	//   ....[21]....
        /*0168*/ 	.word	0x00001e00


	//   ....[22]....
        /*016c*/ 	.word	0x00001e40


	//   ....[23]....
        /*0170*/ 	.word	0x00001e60


	//   ....[24]....
        /*0174*/ 	.word	0x00001f70


	//   ....[25]....
        /*0178*/ 	.word	0x00001fb0


	//   ....[26]....
        /*017c*/ 	.word	0x00001fe0


	//   ....[27]....
        /*0180*/ 	.word	0x000020e0


	//   ....[28]....
        /*0184*/ 	.word	0x00002120


	//   ....[29]....
        /*0188*/ 	.word	0x00002150


	//   ....[30]....
        /*018c*/ 	.word	0x00004530


	//   ....[31]....
        /*0190*/ 	.word	0x00004560


	//   ....[32]....
        /*0194*/ 	.word	0x00004570


	//   ....[33]....
        /*0198*/ 	.word	0x00004670


	//   ....[34]....
        /*019c*/ 	.word	0x000046a0


	//   ....[35]....
        /*01a0*/ 	.word	0x000046d0


	//   ....[36]....
        /*01a4*/ 	.word	0x000047d0


	//   ....[37]....
        /*01a8*/ 	.word	0x00004800


	//   ....[38]....
        /*01ac*/ 	.word	0x00004830


	//   ....[39]....
        /*01b0*/ 	.word	0x00004930


	//   ....[40]....
        /*01b4*/ 	.word	0x00004960


	//   ....[41]....
        /*01b8*/ 	.word	0x00004990


	//   ....[42]....
        /*01bc*/ 	.word	0x00004a90


	//   ....[43]....
        /*01c0*/ 	.word	0x00004ad0


	//   ....[44]....
        /*01c4*/ 	.word	0x00004b00


	//----- nvinfo : EIATTR_VRC_CTA_INIT_COUNT
	.align		4
.L_422:
        /*01c8*/ 	.byte	0x02, 0x4a
	.zero		1
	.zero		1


	//----- nvinfo : EIATTR_EXIT_INSTR_OFFSETS
	.align		4
        /*01cc*/ 	.byte	0x04, 0x1c
        /*01ce*/ 	.short	(.L_424 - .L_423)


	//   ....[0]....
.L_423:
        /*01d0*/ 	.word	0x00000030


	//   ....[1]....
        /*01d4*/ 	.word	0x000055e0


	//   ....[2]....
        /*01d8*/ 	.word	0x00005640


	//----- nvinfo : EIATTR_MAX_THREADS
	.align		4
.L_424:
        /*01dc*/ 	.byte	0x04, 0x05
        /*01de*/ 	.short	(.L_426 - .L_425)
.L_425:
        /*01e0*/ 	.word	0x00000100
        /*01e4*/ 	.word	0x00000001
        /*01e8*/ 	.word	0x00000001


	//----- nvinfo : EIATTR_CRS_STACK_SIZE
	.align		4
.L_426:
        /*01ec*/ 	.byte	0x04, 0x1e
        /*01ee*/ 	.short	(.L_428 - .L_427)
.L_427:
        /*01f0*/ 	.word	0x00000000


	//----- nvinfo : EIATTR_CBANK_PARAM_SIZE
	.align		4
.L_428:
        /*01f4*/ 	.byte	0x03, 0x19
        /*01f6*/ 	.short	0x0015


	//----- nvinfo : EIATTR_PARAM_CBANK
	.align		4
        /*01f8*/ 	.byte	0x04, 0x0a
        /*01fa*/ 	.short	(.L_430 - .L_429)
	.align		4
.L_429:
        /*01fc*/ 	.word	index@(.nv.constant0._ZN6thrust24THRUST_300001_SM_1000_NS8cuda_cub4core6detail13_kernel_agentINS1_8__reduce11ReduceAgentIPN4cuda3std3__45tupleIJilEEESC_SB_iNS1_9__extrema9arg_min_fIilNS9_4lessIiEEEEEEJSC_SC_iSH_EEEvDpT0_)
        /*0200*/ 	.short	0x0380
        /*0202*/ 	.short	0x0015


	//----- nvinfo : EIATTR_SW_WAR
	.align		4
.L_430:
        /*0204*/ 	.byte	0x04, 0x36
        /*0206*/ 	.short	(.L_432 - .L_431)
.L_431:
        /*0208*/ 	.word	0x00000008
.L_432:


//--------------------- .nv.info._ZN6thrust24THRUST_300001_SM_1000_NS8cuda_cub4core6detail13_kernel_agentINS1_8__reduce10DrainAgentIiEEJN3cub18CUB_300001_SM_10009GridQueueIjEEiEEEvDpT0_ --------------------------
	.section	.nv.info._ZN6thrust24THRUST_300001_SM_1000_NS8cuda_cub4core6detail13_kernel_agentINS1_8__reduce10DrainAgentIiEEJN3cub18CUB_300001_SM_10009GridQueueIjEEiEEEvDpT0_,"",@"SHT_CUDA_INFO"
	.sectionflags	@""
	.align	4


	//----- nvinfo : EIATTR_CUDA_API_VERSION
	.align		4
        /*0000*/ 	.byte	0x04, 0x37
        /*0002*/ 	.short	(.L_434 - .L_433)
.L_433:
        /*0004*/ 	.word	0x00000082


	//----- nvinfo : EIATTR_KPARAM_INFO
	.align		4
.L_434:
        /*0008*/ 	.byte	0x04, 0x17
        /*000a*/ 	.short	(.L_436 - .L_435)
.L_435:
        /*000c*/ 	.word	0x00000000
        /*0010*/ 	.short	0x0001
        /*0012*/ 	.short	0x0008
        /*0014*/ 	.byte	0x00, 0xf0, 0x11, 0x00


	//----- nvinfo : EIATTR_KPARAM_INFO
	.align		4
.L_436:
        /*0018*/ 	.byte	0x04, 0x17
        /*001a*/ 	.short	(.L_438 - .L_437)
.L_437:
        /*001c*/ 	.word	0x00000000
        /*0020*/ 	.short	0x0000
        /*0022*/ 	.short	0x0000
        /*0024*/ 	.byte	0x00, 0xf0, 0x21, 0x00


	//----- nvinfo : EIATTR_SPARSE_MMA_MASK
	.align		4
.L_438:
        /*0028*/ 	.byte	0x03, 0x50
        /*002a*/ 	.short	0x0000


	//----- nvinfo : EIATTR_MAXREG_COUNT
	.align		4
        /*002c*/ 	.byte	0x03, 0x1b
        /*002e*/ 	.short	0x00ff


	//----- nvinfo : EIATTR_MERCURY_ISA_VERSION
	.align		4
        /*0030*/ 	.byte	0x03, 0x5f
        /*0032*/ 	.short	0x0101


	//----- nvinfo : EIATTR_VRC_CTA_INIT_COUNT
	.align		4
        /*0034*/ 	.byte	0x02, 0x4a
	.zero		1
	.zero		1


	//----- nvinfo : EIATTR_EXIT_INSTR_OFFSETS
	.align		4
        /*0038*/ 	.byte	0x04, 0x1c
        /*003a*/ 	.short	(.L_440 - .L_439)


	//   ....[0]....
.L_439:
        /*003c*/ 	.word	0x00000060


	//----- nvinfo : EIATTR_MAX_THREADS
	.align		4
.L_440:
        /*0040*/ 	.byte	0x04, 0x05
        /*0042*/ 	.short	(.L_442 - .L_441)
.L_441:
        /*0044*/ 	.word	0x00000001
        /*0048*/ 	.word	0x00000001
        /*004c*/ 	.word	0x00000001


	//----- nvinfo : EIATTR_CBANK_PARAM_SIZE
	.align		4
.L_442:
        /*0050*/ 	.byte	0x03, 0x19
        /*0052*/ 	.short	0x000c


	//----- nvinfo : EIATTR_PARAM_CBANK
	.align		4
        /*0054*/ 	.byte	0x04, 0x0a
        /*0056*/ 	.short	(.L_444 - .L_443)
	.align		4
.L_443:
        /*0058*/ 	.word	index@(.nv.constant0._ZN6thrust24THRUST_300001_SM_1000_NS8cuda_cub4core6detail13_kernel_agentINS1_8__reduce10DrainAgentIiEEJN3cub18CUB_300001_SM_10009GridQueueIjEEiEEEvDpT0_)
        /*005c*/ 	.short	0x0380
        /*005e*/ 	.short	0x000c


	//----- nvinfo : EIATTR_SW_WAR
	.align		4
.L_444:
        /*0060*/ 	.byte	0x04, 0x36
        /*0062*/ 	.short	(.L_446 - .L_445)
.L_445:
        /*0064*/ 	.word	0x00000008
.L_446:


//--------------------- .nv.info._ZN6thrust24THRUST_300001_SM_1000_NS8cuda_cub4core6detail13_kernel_agentINS1_8__reduce11ReduceAgentINS0_12zip_iteratorIN4cuda3std3__45tupleIJNS0_6detail15normal_iteratorINS0_10device_ptrIiEEEENS0_17counting_iteratorIlNS0_11use_defaultESI_SI_EEEEEEEPNSB_IJilEEESM_iNS1_9__extrema9arg_min_fIilNSA_4lessIiEEEEEEJSL_SN_iN3cub18CUB_300001_SM_100013GridEvenShareIiEENSV_9GridQueueIjEESS_EEEvDpT0_ --------------------------
	.section	.nv.info._ZN6thrust24THRUST_300001_SM_1000_NS8cuda_cub4core6detail13_kernel_agentINS1_8__reduce11ReduceAgentINS0_12zip_iteratorIN4cuda3std3__45tupleIJNS0_6detail15normal_iteratorINS0_10device_ptrIiEEEENS0_17counting_iteratorIlNS0_11use_defaultESI_SI_EEEEEEEPNSB_IJilEEESM_iNS1_9__extrema9arg_min_fIilNSA_4lessIiEEEEEEJSL_SN_iN3cub18CUB_300001_SM_100013GridEvenShareIiEENSV_9GridQueueIjEESS_EEEvDpT0_,"",@"SHT_CUDA_INFO"
	.sectionflags	@""
	.align	4


	//----- nvinfo : EIATTR_CUDA_API_VERSION
	.align		4
        /*0000*/ 	.byte	0x04, 0x37
        /*0002*/ 	.short	(.L_448 - .L_447)
.L_447:
        /*0004*/ 	.word	0x00000082


	//----- nvinfo : EIATTR_KPARAM_INFO
	.align		4
.L_448:
        /*0008*/ 	.byte	0x04, 0x17
        /*000a*/ 	.short	(.L_450 - .L_449)
.L_449:
        /*000c*/ 	.word	0x00000000
        /*0010*/ 	.short	0x0005
        /*0012*/ 	.short	0x0050
        /*0014*/ 	.byte	0x00, 0xf0, 0x05, 0x00


	//----- nvinfo : EIATTR_KPARAM_INFO
	.align		4
.L_450:
        /*0018*/ 	.byte	0x04, 0x17
        /*001a*/ 	.short	(.L_452 - .L_451)
.L_451:
        /*001c*/ 	.word	0x00000000
        /*0020*/ 	.short	0x0004
        /*0022*/ 	.short	0x0048
        /*0024*/ 	.byte	0x00, 0xf0, 0x21, 0x00


	//----- nvinfo : EIATTR_KPARAM_INFO
	.align		4
.L_452:
        /*0028*/ 	.byte	0x04, 0x17
        /*002a*/ 	.short	(.L_454 - .L_453)
.L_453:
        /*002c*/ 	.word	0x00000000
        /*0030*/ 	.short	0x0003
        /*0032*/ 	.short	0x001c
        /*0034*/ 	.byte	0x00, 0xf0, 0xa1, 0x00


	//----- nvinfo : EIATTR_KPARAM_INFO
	.align		4
.L_454:
        /*0038*/ 	.byte	0x04, 0x17
        /*003a*/ 	.short	(.L_456 - .L_455)
.L_455:
        /*003c*/ 	.word	0x00000000
        /*0040*/ 	.short	0x0002
        /*0042*/ 	.short	0x0018
        /*0044*/ 	.byte	0x00, 0xf0, 0x11, 0x00


	//----- nvinfo : EIATTR_KPARAM_INFO
	.align		4
.L_456:
        /*0048*/ 	.byte	0x04, 0x17
        /*004a*/ 	.short	(.L_458 - .L_457)
.L_457:
        /*004c*/ 	.word	0x00000000
        /*0050*/ 	.short	0x0001
        /*0052*/ 	.short	0x0010
        /*0054*/ 	.byte	0x00, 0xf5, 0x21, 0x00


	//----- nvinfo : EIATTR_KPARAM_INFO
	.align		4
.L_458:
        /*0058*/ 	.byte	0x04, 0x17
        /*005a*/ 	.short	(.L_460 - .L_459)
.L_459:
        /*005c*/ 	.word	0x00000000
        /*0060*/ 	.short	0x0000
        /*0062*/ 	.short	0x0000
        /*0064*/ 	.byte	0x00, 0xf0, 0x41, 0x00


	//----- nvinfo : EIATTR_SPARSE_MMA_MASK
	.align		4
.L_460:
        /*0068*/ 	.byte	0x03, 0x50
        /*006a*/ 	.short	0x0000


	//----- nvinfo : EIATTR_MAXREG_COUNT
	.align		4
        /*006c*/ 	.byte	0x03, 0x1b
        /*006e*/ 	.short	0x00ff


	//----- nvinfo : EIATTR_NUM_BARRIERS
	.align		4
        /*0070*/ 	.byte	0x02, 0x4c
        /*0072*/ 	.byte	0x01
	.zero		1


	//----- nvinfo : EIATTR_MERCURY_ISA_VERSION
	.align		4
        /*0074*/ 	.byte	0x03, 0x5f
        /*0076*/ 	.short	0x0101


	//----- nvinfo : EIATTR_COOP_GROUP_MASK_REGIDS
	.align		4
        /*0078*/ 	.byte	0x04, 0x29
        /*007a*/ 	.short	(.L_462 - .L_461)


	//   ....[0]....
.L_461:
        /*007c*/ 	.word	0xffffffff


	//   ....[1]....
        /*0080*/ 	.word	0xffffffff


	//   ....[2]....
        /*0084*/ 	.word	0xffffffff


	//   ....[3]....
        /*0088*/ 	.word	0xffffffff


	//   ....[4]....
        /*008c*/ 	.word	0xffffffff


	//   ....[5]....
        /*0090*/ 	.word	0xffffffff


	//   ....[6]....
        /*0094*/ 	.word	0xffffffff


	//   ....[7]....
        /*0098*/ 	.word	0xffffffff


	//   ....[8]....
        /*009c*/ 	.word	0xffffffff


	//   ....[9]....
        /*00a0*/ 	.word	0xffffffff


	//   ....[10]....
        /*00a4*/ 	.word	0xffffffff


	//   ....[11]....
        /*00a8*/ 	.word	0xffffffff


	//   ....[12]....
        /*00ac*/ 	.word	0xffffffff


	//   ....[13]....
        /*00b0*/ 	.word	0xffffffff


	//   ....[14]....
        /*00b4*/ 	.word	0xffffffff


	//   ....[15]....
        /*00b8*/ 	.word	0xffffffff


	//   ....[16]....
        /*00bc*/ 	.word	0xffffffff


	//   ....[17]....
        /*00c0*/ 	.word	0xffffffff


	//   ....[18]....
        /*00c4*/ 	.word	0xffffffff


	//   ....[19]....
        /*00c8*/ 	.word	0xffffffff


	//   ....[20]....
        /*00cc*/ 	.word	0xffffffff


	//   ....[21]....
        /*00d0*/ 	.word	0xffffffff


	//   ....[22]....
        /*00d4*/ 	.word	0xffffffff


	//   ....[23]....
        /*00d8*/ 	.word	0xffffffff


	//   ....[24]....
        /*00dc*/ 	.word	0xffffffff


	//   ....[25]....
        /*00e0*/ 	.word	0xffffffff


	//   ....[26]....
        /*00e4*/ 	.word	0xffffffff


	//   ....[27]....
        /*00e8*/ 	.word	0xffffffff


	//   ....[28]....
        /*00ec*/ 	.word	0xffffffff


	//   ....[29]....
        /*00f0*/ 	.word	0xffffffff


	//   ....[30]....
        /*00f4*/ 	.word	0xffffffff


	//   ....[31]....
        /*00f8*/ 	.word	0xffffffff


	//   ....[32]....
        /*00fc*/ 	.word	0xffffffff


	//   ....[33]....
        /*0100*/ 	.word	0xffffffff


	//   ....[34]....
        /*0104*/ 	.word	0xffffffff


	//   ....[35]....
        /*0108*/ 	.word	0xffffffff


	//   ....[36]....
        /*010c*/ 	.word	0xffffffff


	//   ....[37]....
        /*0110*/ 	.word	0xffffffff


	//   ....[38]....
        /*0114*/ 	.word	0xffffffff


	//   ....[39]....
        /*0118*/ 	.word	0xffffffff


	//   ....[40]....
        /*011c*/ 	.word	0xffffffff


	//   ....[41]....
        /*0120*/ 	.word	0xffffffff


	//   ....[42]....
        /*0124*/ 	.word	0xffffffff


	//   ....[43]....
        /*0128*/ 	.word	0xffffffff


	//   ....[44]....
        /*012c*/ 	.word	0xffffffff


	//----- nvinfo : EIATTR_COOP_GROUP_INSTR_OFFSETS
	.align		4
.L_462:
        /*0130*/ 	.byte	0x04, 0x28
        /*0132*/ 	.short	(.L_464 - .L_463)


	//   ....[0]....
.L_463:
        /*0134*/ 	.word	0x00000b40


	//   ....[1]....
        /*0138*/ 	.word	0x00000b70


	//   ....[2]....
        /*013c*/ 	.word	0x00000b80


	//   ....[3]....
        /*0140*/ 	.word	0x00000c80


	//   ....[4]....
        /*0144*/ 	.word	0x00000cb0


	//   ....[5]....
        /*0148*/ 	.word	0x00000ce0


	//   ....[6]....
        /*014c*/ 	.word	0x00000de0


	//   ....[7]....
        /*0150*/ 	.word	0x00000e10


	//   ....[8]....
        /*0154*/ 	.word	0x00000e40


	//   ....[9]....
        /*0158*/ 	.word	0x00000f40


	//   ....[10]....
        /*015c*/ 	.word	0x00000f70


	//   ....[11]....
        /*0160*/ 	.word	0x00000fa0


	//   ....[12]....
        /*0164*/ 	.word	0x000010a0


	//   ....[13]....
        /*0168*/ 	.word	0x000010e0


	//   ....[14]....
        /*016c*/ 	.word	0x00001110


	//   ....[15]....
        /*0170*/ 	.word	0x00001cb0


	//   ....[16]....
        /*0174*/ 	.word	0x00001cc0


	//   ....[17]....
        /*0178*/ 	.word	0x00001cd0


	//   ....[18]....
        /*017c*/ 	.word	0x00001dd0


	//   ....[19]....
        /*0180*/ 	.word	0x00001e10


	//   ....[20]....
        /*0184*/ 	.word	0x00001e30


	//   ....[21]....
        /*0188*/ 	.word	0x00001f40


	//   ....[22]....
        /*018c*/ 	.word	0x00001f80


	//   ....[23]....
        /*0190*/ 	.word	0x00001fa0


	//   ....[24]....
        /*0194*/ 	.word	0x000020b0


	//   ....[25]....
        /*0198*/ 	.word	0x000020f0


	//   ....[26]....
        /*019c*/ 	.word	0x00002110


	//   ....[27]....
        /*01a0*/ 	.word	0x00002220


	//   ....[28]....
        /*01a4*/ 	.word	0x00002260


	//   ....[29]....
        /*01a8*/ 	.word	0x00002290


	//   ....[30]....
        /*01ac*/ 	.word	0x00004770


	//   ....[31]....
        /*01b0*/ 	.word	0x000047a0


	//   ....[32]....
        /*01b4*/ 	.word	0x000047b0


	//   ....[33]....
        /*01b8*/ 	.word	0x000048b0


	//   ....[34]....
        /*01bc*/ 	.word	0x000048e0


	//   ....[35]....
        /*01c0*/ 	.word	0x00004910


	//   ....[36]....
        /*01c4*/ 	.word	0x00004a10


	//   ....[37]....
        /*01c8*/ 	.word	0x00004a40


	//   ....[38]....
        /*01cc*/ 	.word	0x00004a70


	//   ....[39]....
        /*01d0*/ 	.word	0x00004b70


	//   ....[40]....
        /*01d4*/ 	.word	0x00004ba0


	//   ....[41]....
        /*01d8*/ 	.word	0x00004bd0


	//   ....[42]....
        /*01dc*/ 	.word	0x00004cd0


	//   ....[43]....
        /*01e0*/ 	.word	0x00004d10


	//   ....[44]....
        /*01e4*/ 	.word	0x00004d40


	//----- nvinfo : EIATTR_VRC_CTA_INIT_COUNT
	.align		4
.L_464:
        /*01e8*/ 	.byte	0x02, 0x4a
	.zero		1
	.zero		1


	//----- nvinfo : EIATTR_EXIT_INSTR_OFFSETS
	.align		4
        /*01ec*/ 	.byte	0x04, 0x1c
        /*01ee*/ 	.short	(.L_466 - .L_465)


	//   ....[0]....
.L_465:
        /*01f0*/ 	.word	0x00005800


	//   ....[1]....
        /*01f4*/ 	.word	0x00005880


	//----- nvinfo : EIATTR_MAX_THREADS
	.align		4
.L_466:
        /*01f8*/ 	.byte	0x04, 0x05
        /*01fa*/ 	.short	(.L_468 - .L_467)
.L_467:
        /*01fc*/ 	.word	0x00000100
        /*0200*/ 	.word	0x00000001
        /*0204*/ 	.word	0x00000001


	//----- nvinfo : EIATTR_CRS_STACK_SIZE
	.align		4
.L_468:
        /*0208*/ 	.byte	0x04, 0x1e
        /*020a*/ 	.short	(.L_470 - .L_469)
.L_469:
        /*020c*/ 	.word	0x00000000


	//----- nvinfo : EIATTR_CBANK_PARAM_SIZE
	.align		4
.L_470:
        /*0210*/ 	.byte	0x03, 0x19
        /*0212*/ 	.short	0x0051


	//----- nvinfo : EIATTR_PARAM_CBANK
	.align		4
        /*0214*/ 	.byte	0x04, 0x0a
        /*0216*/ 	.short	(.L_472 - .L_471)
	.align		4
.L_471:
        /*0218*/ 	.word	index@(.nv.constant0._ZN6thrust24THRUST_300001_SM_1000_NS8cuda_cub4core6detail13_kernel_agentINS1_8__reduce11ReduceAgentINS0_12zip_iteratorIN4cuda3std3__45tupleIJNS0_6detail15normal_iteratorINS0_10device_ptrIiEEEENS0_17counting_iteratorIlNS0_11use_defaultESI_SI_EEEEEEEPNSB_IJilEEESM_iNS1_9__extrema9arg_min_fIilNSA_4lessIiEEEEEEJSL_SN_iN3cub18CUB_300001_SM_100013GridEvenShareIiEENSV_9GridQueueIjEESS_EEEvDpT0_)
        /*021c*/ 	.short	0x0380
        /*021e*/ 	.short	0x0051


	//----- nvinfo : EIATTR_SW_WAR
	.align		4
.L_472:
        /*0220*/ 	.byte	0x04, 0x36
        /*0222*/ 	.short	(.L_474 - .L_473)
.L_473:
        /*0224*/ 	.word	0x00000008
.L_474:


//--------------------- .nv.info._ZN6thrust24THRUST_300001_SM_1000_NS8cuda_cub4core6detail13_kernel_agentINS1_8__reduce11ReduceAgentINS0_12zip_iteratorIN4cuda3std3__45tupleIJNS0_6detail15normal_iteratorINS0_10device_ptrIiEEEENS0_17counting_iteratorIlNS0_11use_defaultESI_SI_EEEEEEEPNSB_IJilEEESM_iNS1_9__extrema9arg_min_fIilNSA_4lessIiEEEEEEJSL_SN_iSS_EEEvDpT0_ --------------------------
	.section	.nv.info._ZN6thrust24THRUST_300001_SM_1000_NS8cuda_cub4core6detail13_kernel_agentINS1_8__reduce11ReduceAgentINS0_12zip_iteratorIN4cuda3std3__45tupleIJNS0_6detail15normal_iteratorINS0_10device_ptrIiEEEENS0_17counting_iteratorIlNS0_11use_defaultESI_SI_EEEEEEEPNSB_IJilEEESM_iNS1_9__extrema9arg_min_fIilNSA_4lessIiEEEEEEJSL_SN_iSS_EEEvDpT0_,"",@"SHT_CUDA_INFO"
	.sectionflags	@""
	.align	4


	//----- nvinfo : EIATTR_CUDA_API_VERSION
	.align		4
        /*0000*/ 	.byte	0x04, 0x37
        /*0002*/ 	.short	(.L_476 - .L_475)
.L_475:
        /*0004*/ 	.word	0x00000082


	//----- nvinfo : EIATTR_KPARAM_INFO
	.align		4
.L_476:
        /*0008*/ 	.byte	0x04, 0x17
        /*000a*/ 	.short	(.L_478 - .L_477)
.L_477:
        /*000c*/ 	.word	0x00000000
        /*0010*/ 	.short	0x0003
        /*0012*/ 	.short	0x001c
        /*0014*/ 	.byte	0x00, 0xf0, 0x05, 0x00


	//----- nvinfo : EIATTR_KPARAM_INFO
	.align		4
.L_478:
        /*0018*/ 	.byte	0x04, 0x17
        /*001a*/ 	.short	(.L_480 - .L_479)
.L_479:
        /*001c*/ 	.word	0x00000000
        /*0020*/ 	.short	0x0002
        /*0022*/ 	.short	0x0018
        /*0024*/ 	.byte	0x00, 0xf0, 0x11, 0x00


	//----- nvinfo : EIATTR_KPARAM_INFO
	.align		4
.L_480:
        /*0028*/ 	.byte	0x04, 0x17
        /*002a*/ 	.short	(.L_482 - .L_481)
.L_481:
        /*002c*/ 	.word	0x00000000
        /*0030*/ 	.short	0x0001
        /*0032*/ 	.short	0x0010
        /*0034*/ 	.byte	0x00, 0xf5, 0x21, 0x00


	//----- nvinfo : EIATTR_KPARAM_INFO
	.align		4
.L_482:
        /*0038*/ 	.byte	0x04, 0x17
        /*003a*/ 	.short	(.L_484 - .L_483)
.L_483:
        /*003c*/ 	.word	0x00000000
        /*0040*/ 	.short	0x0000
        /*0042*/ 	.short	0x0000
        /*0044*/ 	.byte	0x00, 0xf0, 0x41, 0x00


	//----- nvinfo : EIATTR_SPARSE_MMA_MASK
	.align		4
.L_484:
        /*0048*/ 	.byte	0x03, 0x50
        /*004a*/ 	.short	0x0000


	//----- nvinfo : EIATTR_MAXREG_COUNT
	.align		4
        /*004c*/ 	.byte	0x03, 0x1b
        /*004e*/ 	.short	0x00ff


	//----- nvinfo : EIATTR_NUM_BARRIERS
	.align		4
        /*0050*/ 	.byte	0x02, 0x4c
        /*0052*/ 	.byte	0x01
	.zero		1


	//----- nvinfo : EIATTR_MERCURY_ISA_VERSION
	.align		4
        /*0054*/ 	.byte	0x03, 0x5f
        /*0056*/ 	.short	0x0101


	//----- nvinfo : EIATTR_COOP_GROUP_MASK_REGIDS
	.align		4
        /*0058*/ 	.byte	0x04, 0x29
        /*005a*/ 	.short	(.L_486 - .L_485)


	//   ....[0]....
.L_485:
        /*005c*/ 	.word	0xffffffff


	//   ....[1]....
        /*0060*/ 	.word	0xffffffff


	//   ....[2]....
        /*0064*/ 	.word	0xffffffff


	//   ....[3]....
        /*0068*/ 	.word	0xffffffff


	//   ....[4]....
        /*006c*/ 	.word	0xffffffff


	//   ....[5]....
        /*0070*/ 	.word	0xffffffff


	//   ....[6]....
        /*0074*/ 	.word	0xffffffff


	//   ....[7]....
        /*0078*/ 	.word	0xffffffff


	//   ....[8]....
        /*007c*/ 	.word	0xffffffff


	//   ....[9]....
        /*0080*/ 	.word	0xffffffff


	//   ....[10]....
        /*0084*/ 	.word	0xffffffff


	//   ....[11]....
        /*0088*/ 	.word	0xffffffff


	//   ....[12]....
        /*008c*/ 	.word	0xffffffff


	//   ....[13]....
        /*0090*/ 	.word	0xffffffff


	//   ....[14]....
        /*0094*/ 	.word	0xffffffff


	//   ....[15]....
        /*0098*/ 	.word	0xffffffff


	//   ....[16]....
        /*009c*/ 	.word	0xffffffff


	//   ....[17]....
        /*00a0*/ 	.word	0xffffffff


	//   ....[18]....
        /*00a4*/ 	.word	0xffffffff


	//   ....[19]....
        /*00a8*/ 	.word	0xffffffff


	//   ....[20]....
        /*00ac*/ 	.word	0xffffffff


	//   ....[21]....
        /*00b0*/ 	.word	0xffffffff


	//   ....[22]....
        /*00b4*/ 	.word	0xffffffff


	//   ....[23]....
        /*00b8*/ 	.word	0xffffffff


	//   ....[24]....
        /*00bc*/ 	.word	0xffffffff


	//   ....[25]....
        /*00c0*/ 	.word	0xffffffff


	//   ....[26]....
        /*00c4*/ 	.word	0xffffffff


	//   ....[27]....
        /*00c8*/ 	.word	0xffffffff


	//   ....[28]....
        /*00cc*/ 	.word	0xffffffff


	//   ....[29]....
        /*00d0*/ 	.word	0xffffffff


	//   ....[30]....
        /*00d4*/ 	.word	0xffffffff


	//   ....[31]....
        /*00d8*/ 	.word	0xffffffff


	//   ....[32]....
        /*00dc*/ 	.word	0xffffffff


	//   ....[33]....
        /*00e0*/ 	.word	0xffffffff


	//   ....[34]....
        /*00e4*/ 	.word	0xffffffff


	//   ....[35]....
        /*00e8*/ 	.word	0xffffffff


	//   ....[36]....
        /*00ec*/ 	.word	0xffffffff


	//   ....[37]....
        /*00f0*/ 	.word	0xffffffff


	//   ....[38]....
        /*00f4*/ 	.word	0xffffffff


	//   ....[39]....
        /*00f8*/ 	.word	0xffffffff


	//   ....[40]....
        /*00fc*/ 	.word	0xffffffff


	//   ....[41]....
        /*0100*/ 	.word	0xffffffff


	//   ....[42]....
        /*0104*/ 	.word	0xffffffff


	//   ....[43]....
        /*0108*/ 	.word	0xffffffff


	//   ....[44]....
        /*010c*/ 	.word	0xffffffff


	//----- nvinfo : EIATTR_COOP_GROUP_INSTR_OFFSETS
	.align		4
.L_486:
        /*0110*/ 	.byte	0x04, 0x28
        /*0112*/ 	.short	(.L_488 - .L_487)


	//   ....[0]....
.L_487:
        /*0114*/ 	.word	0x00000b10


	//   ....[1]....
        /*0118*/ 	.word	0x00000b40


	//   ....[2]....
        /*011c*/ 	.word	0x00000b50


	//   ....[3]....
        /*0120*/ 	.word	0x00000c50


	//   ....[4]....
        /*0124*/ 	.word	0x00000c80


	//   ....[5]....
        /*0128*/ 	.word	0x00000cb0


	//   ....[6]....
        /*012c*/ 	.word	0x00000db0


	//   ....[7]....
        /*0130*/ 	.word	0x00000de0


	//   ....[8]....
        /*0134*/ 	.word	0x00000e10


	//   ....[9]....
        /*0138*/ 	.word	0x00000f10


	//   ....[10]....
        /*013c*/ 	.word	0x00000f40


	//   ....[11]....
        /*0140*/ 	.word	0x00000f70


	//   ....[12]....
        /*0144*/ 	.word	0x00001070


	//   ....[13]....
        /*0148*/ 	.word	0x000010b0


	//   ....[14]....
        /*014c*/ 	.word	0x000010e0


	//   ....[15]....
        /*0150*/ 	.word	0x00001c80


	//   ....[16]....
        /*0154*/ 	.word	0x00001c90


	//   ....[17]....
        /*0158*/ 	.word	0x00001ca0


	//   ....[18]....
        /*015c*/ 	.word	0x00001da0


	//   ....[19]....
        /*0160*/ 	.word	0x00001de0


	//   ....[20]....
        /*0164*/ 	.word	0x00001e00


	//   ....[21]....
        /*0168*/ 	.word	0x00001f10


	//   ....[22]....
        /*016c*/ 	.word	0x00001f50


	//   ....[23]....
        /*0170*/ 	.word	0x00001f70


	//   ....[24]....
        /*0174*/ 	.word	0x00002080


	//   ....[25]....
        /*0178*/ 	.word	0x000020c0


	//   ....[26]....
        /*017c*/ 	.word	0x000020f0


	//   ....[27]....
        /*0180*/ 	.word	0x000021f0


	//   ....[28]....
        /*0184*/ 	.word	0x00002230


	//   ....[29]....
        /*0188*/ 	.word	0x00002260


	//   ....[30]....
        /*018c*/ 	.word	0x00004560


	//   ....[31]....
        /*0190*/ 	.word	0x00004590


	//   ....[32]....
        /*0194*/ 	.word	0x000045a0


	//   ....[33]....
        /*0198*/ 	.word	0x000046a0


	//   ....[34]....
        /*019c*/ 	.word	0x000046d0


	//   ....[35]....
        /*01a0*/ 	.word	0x00004700


	//   ....[36]....
        /*01a4*/ 	.word	0x00004800


	//   ....[37]....
        /*01a8*/ 	.word	0x00004830


	//   ....[38]....
        /*01ac*/ 	.word	0x00004860


	//   ....[39]....
        /*01b0*/ 	.word	0x00004960


	//   ....[40]....
        /*01b4*/ 	.word	0x00004990


	//   ....[41]....
        /*01b8*/ 	.word	0x000049c0


	//   ....[42]....
        /*01bc*/ 	.word	0x00004ac0


	//   ....[43]....
        /*01c0*/ 	.word	0x00004b00


	//   ....[44]....
        /*01c4*/ 	.word	0x00004b30


	//----- nvinfo : EIATTR_VRC_CTA_INIT_COUNT
	.align		4
.L_488:
        /*01c8*/ 	.byte	0x02, 0x4a
	.zero		1
	.zero		1


	//----- nvinfo : EIATTR_EXIT_INSTR_OFFSETS
	.align		4
        /*01cc*/ 	.byte	0x04, 0x1c
        /*01ce*/ 	.short	(.L_490 - .L_489)


	//   ....[0]....
.L_489:
        /*01d0*/ 	.word	0x00000030


	//   ....[1]....
        /*01d4*/ 	.word	0x00005610


	//   ....[2]....
        /*01d8*/ 	.word	0x00005670


	//----- nvinfo : EIATTR_MAX_THREADS
	.align		4
.L_490:
        /*01dc*/ 	.byte	0x04, 0x05
        /*01de*/ 	.short	(.L_492 - .L_491)
.L_491:
        /*01e0*/ 	.word	0x00000100
        /*01e4*/ 	.word	0x00000001
        /*01e8*/ 	.word	0x00000001


	//----- nvinfo : EIATTR_CRS_STACK_SIZE
	.align		4
.L_492:
        /*01ec*/ 	.byte	0x04, 0x1e
        /*01ee*/ 	.short	(.L_494 - .L_493)
.L_493:
        /*01f0*/ 	.word	0x00000000


	//----- nvinfo : EIATTR_CBANK_PARAM_SIZE
	.align		4
.L_494:
        /*01f4*/ 	.byte	0x03, 0x19
        /*01f6*/ 	.short	0x001d


	//----- nvinfo : EIATTR_PARAM_CBANK
	.align		4
        /*01f8*/ 	.byte	0x04, 0x0a
        /*01fa*/ 	.short	(.L_496 - .L_495)
	.align		4
.L_495:
        /*01fc*/ 	.word	index@(.nv.constant0._ZN6thrust24THRUST_300001_SM_1000_NS8cuda_cub4core6detail13_kernel_agentINS1_8__reduce11ReduceAgentINS0_12zip_iteratorIN4cuda3std3__45tupleIJNS0_6detail15normal_iteratorINS0_10device_ptrIiEEEENS0_17counting_iteratorIlNS0_11use_defaultESI_SI_EEEEEEEPNSB_IJilEEESM_iNS1_9__extrema9arg_min_fIilNSA_4lessIiEEEEEEJSL_SN_iSS_EEEvDpT0_)
        /*0200*/ 	.short	0x0380
        /*0202*/ 	.short	0x001d


	//----- nvinfo : EIATTR_SW_WAR
	.align		4
.L_496:
        /*0204*/ 	.byte	0x04, 0x36
        /*0206*/ 	.short	(.L_498 - .L_497)
.L_497:
        /*0208*/ 	.word	0x00000008
.L_498:


//--------------------- .nv.callgraph             --------------------------
	.section	.nv.callgraph,"",@"SHT_CUDA_CALLGRAPH"
	.align	4
	.sectionentsize	8
	.align		4
        /*0000*/ 	.word	0x00000000
	.align		4
        /*0004*/ 	.word	0xffffffff
	.align		4
        /*0008*/ 	.word	0x00000000
	.align		4
        /*000c*/ 	.word	0xfffffffe
	.align		4
        /*0010*/ 	.word	0x00000000
	.align		4
        /*0014*/ 	.word	0xfffffffd
	.align		4
        /*0018*/ 	.word	0x00000000
	.align		4
        /*001c*/ 	.word	0xfffffffc


//--------------------- .nv.constant4             --------------------------
	.section	.nv.constant4,"a",@progbits
	.align	8
	.align		8
.nv.constant4:
        /*0000*/ 	.dword	_ZN34_INTERNAL_465f96d4_4_k_cu_1b42a5504cuda3std3__45__cpo5beginE
	.align		8
        /*0008*/ 	.dword	_ZN34_INTERNAL_465f96d4_4_k_cu_1b42a5504cuda3std3__45__cpo3endE
	.align		8
        /*0010*/ 	.dword	_ZN34_INTERNAL_465f96d4_4_k_cu_1b42a5504cuda3std3__45__cpo6cbeginE
	.align		8
        /*0018*/ 	.dword	_ZN34_INTERNAL_465f96d4_4_k_cu_1b42a5504cuda3std3__45__cpo4cendE
	.align		8
        /*0020*/ 	.dword	_ZN34_INTERNAL_465f96d4_4_k_cu_1b42a5504cuda3std3__45__cpo6rbeginE
	.align		8
        /*0028*/ 	.dword	_ZN34_INTERNAL_465f96d4_4_k_cu_1b42a5504cuda3std3__45__cpo4rendE
	.align		8
        /*0030*/ 	.dword	_ZN34_INTERNAL_465f96d4_4_k_cu_1b42a5504cuda3std3__45__cpo7crbeginE
	.align		8
        /*0038*/ 	.dword	_ZN34_INTERNAL_465f96d4_4_k_cu_1b42a5504cuda3std3__45__cpo5crendE
	.align		8
        /*0040*/ 	.dword	_ZN34_INTERNAL_465f96d4_4_k_cu_1b42a5504cuda3std3__436_GLOBAL__N__465f96d4_4_k_cu_1b42a5506ignoreE
	.align		8
        /*0048*/ 	.dword	_ZN34_INTERNAL_465f96d4_4_k_cu_1b42a5504cuda3std3__419piecewise_constructE
	.align		8
        /*0050*/ 	.dword	_ZN34_INTERNAL_465f96d4_4_k_cu_1b42a5504cuda3std3__48in_placeE
	.align		8
        /*0058*/ 	.dword	_ZN34_INTERNAL_465f96d4_4_k_cu_1b42a5504cuda3std3__420unreachable_sentinelE
	.align		8
        /*0060*/ 	.dword	_ZN34_INTERNAL_465f96d4_4_k_cu_1b42a5504cuda3std3__47nulloptE
	.align		8
        /*0068*/ 	.dword	_ZN34_INTERNAL_465f96d4_4_k_cu_1b42a5504cuda3std3__48unexpectE
	.align		8
        /*0070*/ 	.dword	_ZN34_INTERNAL_465f96d4_4_k_cu_1b42a5504cuda3std6ranges3__45__cpo4swapE
	.align		8
        /*0078*/ 	.dword	_ZN34_INTERNAL_465f96d4_4_k_cu_1b42a5504cuda3std6ranges3__45__cpo9iter_moveE
	.align		8
        /*0080*/ 	.dword	_ZN34_INTERNAL_465f96d4_4_k_cu_1b42a5504cuda3std6ranges3__45__cpo5beginE
	.align		8
        /*0088*/ 	.dword	_ZN34_INTERNAL_465f96d4_4_k_cu_1b42a5504cuda3std6ranges3__45__cpo3endE
	.align		8
        /*0090*/ 	.dword	_ZN34_INTERNAL_465f96d4_4_k_cu_1b42a5504cuda3std6ranges3__45__cpo6cbeginE
	.align		8
        /*0098*/ 	.dword	_ZN34_INTERNAL_465f96d4_4_k_cu_1b42a5504cuda3std6ranges3__45__cpo4cendE
	.align		8
        /*00a0*/ 	.dword	_ZN34_INTERNAL_465f96d4_4_k_cu_1b42a5504cuda3std6ranges3__45__cpo7advanceE
	.align		8
        /*00a8*/ 	.dword	_ZN34_INTERNAL_465f96d4_4_k_cu_1b42a5504cuda3std6ranges3__45__cpo9iter_swapE
	.align		8
        /*00b0*/ 	.dword	_ZN34_INTERNAL_465f96d4_4_k_cu_1b42a5504cuda3std6ranges3__45__cpo4nextE
	.align		8
        /*00b8*/ 	.dword	_ZN34_INTERNAL_465f96d4_4_k_cu_1b42a5504cuda3std6ranges3__45__cpo4prevE
	.align		8
        /*00c0*/ 	.dword	_ZN34_INTERNAL_465f96d4_4_k_cu_1b42a5504cuda3std6ranges3__45__cpo4dataE
	.align		8
        /*00c8*/ 	.dword	_ZN34_INTERNAL_465f96d4_4_k_cu_1b42a5504cuda3std6ranges3__45__cpo5cdataE
	.align		8
        /*00d0*/ 	.dword	_ZN34_INTERNAL_465f96d4_4_k_cu_1b42a5504cuda3std6ranges3__45__cpo4sizeE
	.align		8
        /*00d8*/ 	.dword	_ZN34_INTERNAL_465f96d4_4_k_cu_1b42a5504cuda3std6ranges3__45__cpo5ssizeE
	.align		8
        /*00e0*/ 	.dword	_ZN34_INTERNAL_465f96d4_4_k_cu_1b42a5504cuda3std6ranges3__45__cpo8distanceE
	.align		8
        /*00e8*/ 	.dword	_ZN34_INTERNAL_465f96d4_4_k_cu_1b42a5506thrust24THRUST_300001_SM_1000_NS8cuda_cub3parE
	.align		8
        /*00f0*/ 	.dword	_ZN34_INTERNAL_465f96d4_4_k_cu_1b42a5506thrust24THRUST_300001_SM_1000_NS8cuda_cub10par_nosyncE
	.align		8
        /*00f8*/ 	.dword	_ZN34_INTERNAL_465f96d4_4_k_cu_1b42a5506thrust24THRUST_300001_SM_1000_NS6system6detail10sequential3seqE
	.align		8
        /*0100*/ 	.dword	_ZN34_INTERNAL_465f96d4_4_k_cu_1b42a5506thrust24THRUST_300001_SM_1000_NS6system3cpp3parE
	.align		8
        /*0108*/ 	.dword	_ZN34_INTERNAL_465f96d4_4_k_cu_1b42a5506thrust24THRUST_300001_SM_1000_NS12placeholders2_1E
	.align		8
        /*0110*/ 	.dword	_ZN34_INTERNAL_465f96d4_4_k_cu_1b42a5506thrust24THRUST_300001_SM_1000_NS12placeholders2_2E
	.align		8
        /*0118*/ 	.dword	_ZN34_INTERNAL_465f96d4_4_k_cu_1b42a5506thrust24THRUST_300001_SM_1000_NS12placeholders2_3E
	.align		8
        /*0120*/ 	.dword	_ZN34_INTERNAL_465f96d4_4_k_cu_1b42a5506thrust24THRUST_300001_SM_1000_NS12placeholders2_4E
	.align		8
        /*0128*/ 	.dword	_ZN34_INTERNAL_465f96d4_4_k_cu_1b42a5506thrust24THRUST_300001_SM_1000_NS12placeholders2_5E
	.align		8
        /*0130*/ 	.dword	_ZN34_INTERNAL_465f96d4_4_k_cu_1b42a5506thrust24THRUST_300001_SM_1000_NS12placeholders2_6E
	.align		8
        /*0138*/ 	.dword	_ZN34_INTERNAL_465f96d4_4_k_cu_1b42a5506thrust24THRUST_300001_SM_1000_NS12placeholders2_7E
	.align		8
        /*0140*/ 	.dword	_ZN34_INTERNAL_465f96d4_4_k_cu_1b42a5506thrust24THRUST_300001_SM_1000_NS12placeholders2_8E
	.align		8
        /*0148*/ 	.dword	_ZN34_INTERNAL_465f96d4_4_k_cu_1b42a5506thrust24THRUST_300001_SM_1000_NS12placeholders2_9E
	.align		8
        /*0150*/ 	.dword	_ZN34_INTERNAL_465f96d4_4_k_cu_1b42a5506thrust24THRUST_300001_SM_1000_NS12placeholders3_10E
	.align		8
        /*0158*/ 	.dword	_ZN34_INTERNAL_465f96d4_4_k_cu_1b42a5506thrust24THRUST_300001_SM_1000_NS3seqE
	.align		8
        /*0160*/ 	.dword	_ZN34_INTERNAL_465f96d4_4_k_cu_1b42a5506thrust24THRUST_300001_SM_1000_NS6deviceE


//--------------------- .text._ZN3cub18CUB_300001_SM_10006detail10radix_sort29DeviceRadixSortOnesweepKernelINS1_5radix10policy_hubIiiyE10Policy1000ELNS0_9SortOrderE0EiiyiiNS1_21identity_decomposer_tEEEvPT5_SB_PT3_PKSC_PT1_PKSG_PT2_PKSK_T4_iiT6_ --------------------------
	.section	.text._ZN3cub18CUB_300001_SM_10006detail10radix_sort29DeviceRadixSortOnesweepKernelINS1_5radix10policy_hubIiiyE10Policy1000ELNS0_9SortOrderE0EiiyiiNS1_21identity_decomposer_tEEEvPT5_SB_PT3_PKSC_PT1_PKSG_PT2_PKSK_T4_iiT6_,"ax",@progbits
	.align	128
        .global         _ZN3cub18CUB_300001_SM_10006detail10radix_sort29DeviceRadixSortOnesweepKernelINS1_5radix10policy_hubIiiyE10Policy1000ELNS0_9SortOrderE0EiiyiiNS1_21identity_decomposer_tEEEvPT5_SB_PT3_PKSC_PT1_PKSG_PT2_PKSK_T4_iiT6_
        .type           _ZN3cub18CUB_300001_SM_10006detail10radix_sort29DeviceRadixSortOnesweepKernelINS1_5radix10policy_hubIiiyE10Policy1000ELNS0_9SortOrderE0EiiyiiNS1_21identity_decomposer_tEEEvPT5_SB_PT3_PKSC_PT1_PKSG_PT2_PKSK_T4_iiT6_,@function
        .size           _ZN3cub18CUB_300001_SM_10006detail10radix_sort29DeviceRadixSortOnesweepKernelINS1_5radix10policy_hubIiiyE10Policy1000ELNS0_9SortOrderE0EiiyiiNS1_21identity_decomposer_tEEEvPT5_SB_PT3_PKSC_PT1_PKSG_PT2_PKSK_T4_iiT6_,(.L_x_1052 - _ZN3cub18CUB_300001_SM_10006detail10radix_sort29DeviceRadixSortOnesweepKernelINS1_5radix10policy_hubIiiyE10Policy1000ELNS0_9SortOrderE0EiiyiiNS1_21identity_decomposer_tEEEvPT5_SB_PT3_PKSC_PT1_PKSG_PT2_PKSK_T4_iiT6_)
        .other          _ZN3cub18CUB_300001_SM_10006detail10radix_sort29DeviceRadixSortOnesweepKernelINS1_5radix10policy_hubIiiyE10Policy1000ELNS0_9SortOrderE0EiiyiiNS1_21identity_decomposer_tEEEvPT5_SB_PT3_PKSC_PT1_PKSG_PT2_PKSK_T4_iiT6_,@"STO_CUDA_ENTRY STV_DEFAULT"
_ZN3cub18CUB_300001_SM_10006detail10radix_sort29DeviceRadixSortOnesweepKernelINS1_5radix10policy_hubIiiyE10Policy1000ELNS0_9SortOrderE0EiiyiiNS1_21identity_decomposer_tEEEvPT5_SB_PT3_PKSC_PT1_PKSG_PT2_PKSK_T4_iiT6_:
.text._ZN3cub18CUB_300001_SM_10006detail10radix_sort29DeviceRadixSortOnesweepKernelINS1_5radix10policy_hubIiiyE10Policy1000ELNS0_9SortOrderE0EiiyiiNS1_21identity_decomposer_tEEEvPT5_SB_PT3_PKSC_PT1_PKSG_PT2_PKSK_T4_iiT6_:
[----:B------:R-:W-:Y:S01]  /*0000*/  LDC R1, c[0x0][0x37c] ;  /* 0x0000df00ff017b82 */ /* 0x000fe20000000800 */
[----:B------:R-:W0:Y:S01]  /*0010*/  S2R R3, SR_TID.X ;  /* 0x0000000000037919 */ /* 0x000e220000002100 */
[----:B------:R-:W-:Y:S01]  /*0020*/  MOV R7, 0x400 ;  /* 0x0000040000077802 */ /* 0x000fe20000000f00 */
[----:B------:R-:W1:Y:S01]  /*0030*/  LDCU.64 UR6, c[0x0][0x358] ;  /* 0x00006b00ff0677ac */ /* 0x000e620008000a00 */
[----:B------:R-:W-:Y:S01]  /*0040*/  BSSY.RECONVERGENT B0, `(.L_x_0) ;  /* 0x000000c000007945 */ /* 0x000fe20003800200 */
[----:B------:R-:W2:Y:S01]  /*0050*/  S2R R0, SR_CgaCtaId ;  /* 0x0000000000007919 */ /* 0x000ea20000008800 */
[----:B0-----:R-:W-:Y:S02]  /*0060*/  ISETP.NE.AND P0, PT, R3, RZ, PT ;  /* 0x000000ff0300720c */ /* 0x001fe40003f05270 */
[----:B--2---:R-:W-:-:S11]  /*0070*/  LEA R7, R0, R7, 0x18 ;  /* 0x0000000700077211 */ /* 0x004fd600078ec0ff */
[----:B-1----:R-:W-:Y:S05]  /*0080*/  @P0 BRA `(.L_x_1) ;  /* 0x00000000001c0947 */ /* 0x002fea0003800000 */
[----:B------:R-:W0:Y:S01]  /*0090*/  LDC.64 R4, c[0x0][0x388] ;  /* 0x0000e200ff047b82 */ /* 0x000e220000000a00 */
[----:B------:R-:W-:-:S05]  /*00a0*/  IMAD.MOV.U32 R9, RZ, RZ, 0x1 ;  /* 0x00000001ff097424 */ /* 0x000fca00078e00ff */
[----:B0-----:R-:W2:Y:S02]  /*00b0*/  ATOMG.E.ADD.STRONG.GPU PT, R4, desc[UR6][R4.64], R9 ;  /* 0x80000009040479a8 */ /* 0x001ea400081ef106 */
[----:B------:R-:W0:Y:S01]  /*00c0*/  S2UR UR5, SR_CgaCtaId ;  /* 0x00000000000579c3 */ /* 0x000e220000008800 */
[----:B------:R-:W-:Y:S02]  /*00d0*/  UMOV UR4, 0x400 ;  /* 0x0000040000047882 */ /* 0x000fe40000000000 */
[----:B0-----:R-:W-:-:S09]  /*00e0*/  ULEA UR4, UR5, UR4, 0x18 ;  /* 0x0000000405047291 */ /* 0x001fd2000f8ec0ff */
[----:B--2---:R0:W-:Y:S03]  /*00f0*/  STS [UR4+0x6600], R4 ;  /* 0x00660004ff007988 */ /* 0x0041e60008000804 */
.L_x_1:
[----:B------:R-:W-:Y:S05]  /*0100*/  BSYNC.RECONVERGENT B0 ;  /* 0x0000000000007941 */ /* 0x000fea0003800200 */
.L_x_0:
[----:B------:R-:W-:Y:S06]  /*0110*/  BAR.SYNC.DEFER_BLOCKING 0x0 ;  /* 0x0000000000007b1d */ /* 0x000fec0000010000 */
[----:B------:R-:W1:Y:S01]  /*0120*/  LDCU UR4, c[0x0][0x3c0] ;  /* 0x00007800ff0477ac */ /* 0x000e620008000800 */
[----:B------:R-:W2:Y:S01]  /*0130*/  S2R R24, SR_LANEID ;  /* 0x0000000000187919 */ /* 0x000ea20000000000 */
[----:B------:R-:W3:Y:S02]  /*0140*/  LDS R42, [R7+0x6600] ;  /* 0x00660000072a7984 */ /* 0x000ee40000000800 */
[----:B---3--:R-:W-:-:S04]  /*0150*/  IMAD R0, R42, 0x1980, RZ ;  /* 0x000019802a007824 */ /* 0x008fc800078e02ff */
[----:B------:R-:W-:Y:S01]  /*0160*/  VIADD R47, R0, 0x1980 ;  /* 0x00001980002f7836 */ /* 0x000fe20000000000 */
[----:B------:R-:W-:-:S04]  /*0170*/  SHF.R.S32.HI R9, RZ, 0x1f, R0 ;  /* 0x0000001fff097819 */ /* 0x000fc80000011400 */
[----:B-1----:R-:W-:-:S13]  /*0180*/  ISETP.GT.AND P0, PT, R47, UR4, PT ;  /* 0x000000042f007c0c */ /* 0x002fda000bf04270 */
[----:B--2---:R-:W-:Y:S05]  /*0190*/  @P0 BRA `(.L_x_2) ;  /* 0x0000000000680947 */ /* 0x004fea0003800000 */
[----:B------:R-:W1:Y:S01]  /*01a0*/  LDCU.64 UR4, c[0x0][0x3a8] ;  /* 0x00007500ff0477ac */ /* 0x000e620008000a00 */
[C---:B0-----:R-:W-:Y:S02]  /*01b0*/  LOP3.LUT R4, R3.reuse, 0x1f, RZ, 0xc0, !PT ;  /* 0x0000001f03047812 */ /* 0x041fe400078ec0ff */
[----:B------:R-:W-:-:S05]  /*01c0*/  LOP3.LUT R41, R3, 0x3e0, RZ, 0xc0, !PT ;  /* 0x000003e003297812 */ /* 0x000fca00078ec0ff */
[----:B------:R-:W-:-:S05]  /*01d0*/  IMAD R5, R41, 0x11, R4 ;  /* 0x0000001129057824 */ /* 0x000fca00078e0204 */
[----:B------:R-:W-:-:S05]  /*01e0*/  IADD3 R5, P0, PT, R0, R5, RZ ;  /* 0x0000000500057210 */ /* 0x000fca0007f1e0ff */
[----:B------:R-:W-:Y:S01]  /*01f0*/  IMAD.X R0, RZ, RZ, R9, P0 ;  /* 0x000000ffff007224 */ /* 0x000fe200000e0609 */
[----:B-1----:R-:W-:-:S04]  /*0200*/  LEA R8, P0, R5, UR4, 0x2 ;  /* 0x0000000405087c11 */ /* 0x002fc8000f8010ff */
[----:B------:R-:W-:-:S05]  /*0210*/  LEA.HI.X R9, R5, UR5, R0, 0x2, P0 ;  /* 0x0000000505097c11 */ /* 0x000fca00080f1400 */
[----:B------:R0:W5:Y:S04]  /*0220*/  LDG.E R28, desc[UR6][R8.64] ;  /* 0x00000006081c7981 */ /* 0x000168000c1e1900 */
        /* <DEDUP_REMOVED lines=15> */
[----:B------:R0:W5:Y:S01]  /*0320*/  LDG.E R46, desc[UR6][R8.64+0x800] ;  /* 0x00080006082e7981 */ /* 0x000162000c1e1900 */
[----:B------:R-:W-:Y:S05]  /*0330*/  BRA `(.L_x_3) ;  /* 0x0000000400307947 */ /* 0x000fea0003800000 */
.L_x_2:
[----:B------:R-:W1:Y:S01]  /*0340*/  LDCU.64 UR8, c[0x0][0x3a8] ;  /* 0x00007500ff0877ac */ /* 0x000e620008000a00 */
[C---:B0-----:R-:W-:Y:S01]  /*0350*/  LOP3.LUT R4, R3.reuse, 0x1f, RZ, 0xc0, !PT ;  /* 0x0000001f03047812 */ /* 0x041fe200078ec0ff */
[----:B------:R-:W-:Y:S01]  /*0360*/  IMAD.MOV.U32 R28, RZ, RZ, 0x7fffffff ;  /* 0x7fffffffff1c7424 */ /* 0x000fe200078e00ff */
[----:B------:R-:W-:Y:S02]  /*0370*/  LOP3.LUT R41, R3, 0x3e0, RZ, 0xc0, !PT ;  /* 0x000003e003297812 */ /* 0x000fe400078ec0ff */
[----:B------:R-:W-:-:S03]  /*0380*/  IADD3 R5, PT, PT, -R0, UR4, RZ ;  /* 0x0000000400057c10 */ /* 0x000fc6000fffe1ff */
[----:B------:R-:W-:-:S04]  /*0390*/  IMAD R10, R41, 0x11, R4 ;  /* 0x00000011290a7824 */ /* 0x000fc800078e0204 */
[----:B------:R-:W-:Y:S01]  /*03a0*/  VIADD R8, R10, 0x40 ;  /* 0x000000400a087836 */ /* 0x000fe20000000000 */
[----:B------:R-:W-:Y:S01]  /*03b0*/  IADD3 R11, P0, PT, R0, R10, RZ ;  /* 0x0000000a000b7210 */ /* 0x000fe20007f1e0ff */
[C---:B------:R-:W-:Y:S01]  /*03c0*/  VIADD R0, R10.reuse, 0x60 ;  /* 0x000000600a007836 */ /* 0x040fe20000000000 */
[CC--:B------:R-:W-:Y:S01]  /*03d0*/  ISETP.GE.AND P2, PT, R10.reuse, R5.reuse, PT ;  /* 0x000000050a00720c */ /* 0x0c0fe20003f46270 */
[----:B------:R-:W-:Y:S01]  /*03e0*/  VIADD R6, R10, 0x20 ;  /* 0x000000200a067836 */ /* 0x000fe20000000000 */
[-C--:B------:R-:W-:Y:S01]  /*03f0*/  ISETP.GE.AND P4, PT, R8, R5.reuse, PT ;  /* 0x000000050800720c */ /* 0x080fe20003f86270 */
[----:B------:R-:W-:Y:S01]  /*0400*/  IMAD.X R12, RZ, RZ, R9, P0 ;  /* 0x000000ffff0c7224 */ /* 0x000fe200000e0609 */
[-C--:B------:R-:W-:Y:S01]  /*0410*/  ISETP.GE.AND P5, PT, R0, R5.reuse, PT ;  /* 0x000000050000720c */ /* 0x080fe20003fa6270 */
[----:B------:R-:W-:Y:S01]  /*0420*/  VIADD R0, R10, 0xa0 ;  /* 0x000000a00a007836 */ /* 0x000fe20000000000 */
[C---:B-1----:R-:W-:Y:S02]  /*0430*/  LEA R8, P0, R11.reuse, UR8, 0x2 ;  /* 0x000000080b087c11 */ /* 0x042fe4000f8010ff */
[----:B------:R-:W-:Y:S01]  /*0440*/  ISETP.GE.AND P3, PT, R6, R5, PT ;  /* 0x000000050600720c */ /* 0x000fe20003f66270 */
[----:B------:R-:W-:Y:S01]  /*0450*/  VIADD R6, R10, 0x80 ;  /* 0x000000800a067836 */ /* 0x000fe20000000000 */
[----:B------:R-:W-:-:S02]  /*0460*/  LEA.HI.X R9, R11, UR9, R12, 0x2, P0 ;  /* 0x000000090b097c11 */ /* 0x000fc400080f140c */
[-C--:B------:R-:W-:Y:S01]  /*0470*/  ISETP.GE.AND P0, PT, R0, R5.reuse, PT ;  /* 0x000000050000720c */ /* 0x080fe20003f06270 */
[----:B------:R-:W-:Y:S01]  /*0480*/  VIADD R0, R10, 0xe0 ;  /* 0x000000e00a007836 */ /* 0x000fe20000000000 */
[-C--:B------:R-:W-:Y:S01]  /*0490*/  ISETP.GE.AND P6, PT, R6, R5.reuse, PT ;  /* 0x000000050600720c */ /* 0x080fe20003fc6270 */
[----:B------:R1:W5:Y:S01]  /*04a0*/  @!P2 LDG.E R28, desc[UR6][R8.64] ;  /* 0x00000006081ca981 */ /* 0x000362000c1e1900 */
[----:B------:R-:W-:Y:S02]  /*04b0*/  IMAD.MOV.U32 R29, RZ, RZ, 0x7fffffff ;  /* 0x7fffffffff1d7424 */ /* 0x000fe400078e00ff */
[-C--:B------:R-:W-:Y:S01]  /*04c0*/  ISETP.GE.AND P2, PT, R0, R5.reuse, PT ;  /* 0x000000050000720c */ /* 0x080fe20003f46270 */
[C---:B------:R-:W-:Y:S02]  /*04d0*/  VIADD R0, R10.reuse, 0x100 ;  /* 0x000001000a007836 */ /* 0x040fe40000000000 */
[----:B------:R-:W-:Y:S01]  /*04e0*/  VIADD R6, R10, 0xc0 ;  /* 0x000000c00a067836 */ /* 0x000fe20000000000 */
[----:B------:R1:W5:Y:S01]  /*04f0*/  @!P3 LDG.E R29, desc[UR6][R8.64+0x80] ;  /* 0x00008006081db981 */ /* 0x000362000c1e1900 */
[----:B------:R-:W-:Y:S01]  /*0500*/  IMAD.MOV.U32 R31, RZ, RZ, 0x7fffffff ;  /* 0x7fffffffff1f7424 */ /* 0x000fe200078e00ff */
[-C--:B------:R-:W-:Y:S01]  /*0510*/  ISETP.GE.AND P3, PT, R0, R5.reuse, PT ;  /* 0x000000050000720c */ /* 0x080fe20003f66270 */
[----:B------:R-:W-:Y:S01]  /*0520*/  VIADD R0, R10, 0x140 ;  /* 0x000001400a007836 */ /* 0x000fe20000000000 */
[----:B------:R-:W-:Y:S01]  /*0530*/  ISETP.GE.AND P1, PT, R6, R5, PT ;  /* 0x000000050600720c */ /* 0x000fe20003f26270 */
[----:B------:R-:W-:-:S02]  /*0540*/  IMAD.MOV.U32 R32, RZ, RZ, 0x7fffffff ;  /* 0x7fffffffff207424 */ /* 0x000fc400078e00ff */
[----:B------:R1:W5:Y:S01]  /*0550*/  @!P5 LDG.E R31, desc[UR6][R8.64+0x180] ;  /* 0x00018006081fd981 */ /* 0x000362000c1e1900 */
[-C--:B------:R-:W-:Y:S01]  /*0560*/  ISETP.GE.AND P5, PT, R0, R5.reuse, PT ;  /* 0x000000050000720c */ /* 0x080fe20003fa6270 */
[C---:B------:R-:W-:Y:S02]  /*0570*/  VIADD R0, R10.reuse, 0x160 ;  /* 0x000001600a007836 */ /* 0x040fe40000000000 */
[----:B------:R-:W-:Y:S01]  /*0580*/  IMAD.MOV.U32 R30, RZ, RZ, 0x7fffffff ;  /* 0x7fffffffff1e7424 */ /* 0x000fe200078e00ff */
[----:B------:R1:W5:Y:S01]  /*0590*/  @!P6 LDG.E R32, desc[UR6][R8.64+0x200] ;  /* 0x000200060820e981 */ /* 0x000362000c1e1900 */
[----:B------:R-:W-:Y:S01]  /*05a0*/  VIADD R6, R10, 0x120 ;  /* 0x000001200a067836 */ /* 0x000fe20000000000 */
[-C--:B------:R-:W-:Y:S01]  /*05b0*/  ISETP.GE.AND P6, PT, R0, R5.reuse, PT ;  /* 0x000000050000720c */ /* 0x080fe20003fc6270 */
[----:B------:R-:W-:Y:S02]  /*05c0*/  IMAD.MOV.U32 R34, RZ, RZ, 0x7fffffff ;  /* 0x7fffffffff227424 */ /* 0x000fe400078e00ff */
[----:B------:R-:W-:Y:S01]  /*05d0*/  VIADD R0, R10, 0x1a0 ;  /* 0x000001a00a007836 */ /* 0x000fe20000000000 */
[----:B------:R1:W5:Y:S01]  /*05e0*/  @!P4 LDG.E R30, desc[UR6][R8.64+0x100] ;  /* 0x00010006081ec981 */ /* 0x000362000c1e1900 */
[----:B------:R-:W-:Y:S01]  /*05f0*/  ISETP.GE.AND P4, PT, R6, R5, PT ;  /* 0x000000050600720c */ /* 0x000fe20003f86270 */
[----:B------:R-:W-:-:S02]  /*0600*/  IMAD.MOV.U32 R33, RZ, RZ, 0x7fffffff ;  /* 0x7fffffffff217424 */ /* 0x000fc400078e00ff */
[----:B------:R1:W5:Y:S01]  /*0610*/  @!P1 LDG.E R34, desc[UR6][R8.64+0x300] ;  /* 0x0003000608229981 */ /* 0x000362000c1e1900 */
[----:B------:R-:W-:Y:S01]  /*0620*/  IMAD.MOV.U32 R35, RZ, RZ, 0x7fffffff ;  /* 0x7fffffffff237424 */ /* 0x000fe200078e00ff */
[-C--:B------:R-:W-:Y:S01]  /*0630*/  ISETP.GE.AND P1, PT, R0, R5.reuse, PT ;  /* 0x000000050000720c */ /* 0x080fe20003f26270 */
[C---:B------:R-:W-:Y:S01]  /*0640*/  VIADD R6, R10.reuse, 0x180 ;  /* 0x000001800a067836 */ /* 0x040fe20000000000 */
[----:B------:R1:W5:Y:S01]  /*0650*/  @!P0 LDG.E R33, desc[UR6][R8.64+0x280] ;  /* 0x0002800608218981 */ /* 0x000362000c1e1900 */
[----:B------:R-:W-:Y:S02]  /*0660*/  VIADD R0, R10, 0x1c0 ;  /* 0x000001c00a007836 */ /* 0x000fe40000000000 */
[----:B------:R-:W-:Y:S01]  /*0670*/  IMAD.MOV.U32 R36, RZ, RZ, 0x7fffffff ;  /* 0x7fffffffff247424 */ /* 0x000fe200078e00ff */
[----:B------:R1:W5:Y:S01]  /*0680*/  @!P2 LDG.E R35, desc[UR6][R8.64+0x380] ;  /* 0x000380060823a981 */ /* 0x000362000c1e1900 */
[----:B------:R-:W-:Y:S01]  /*0690*/  IMAD.MOV.U32 R37, RZ, RZ, 0x7fffffff ;  /* 0x7fffffffff257424 */ /* 0x000fe200078e00ff */
[-C--:B------:R-:W-:Y:S01]  /*06a0*/  ISETP.GE.AND P0, PT, R6, R5.reuse, PT ;  /* 0x000000050600720c */ /* 0x080fe20003f06270 */
[----:B------:R-:W-:Y:S01]  /*06b0*/  VIADD R6, R10, 0x1e0 ;  /* 0x000001e00a067836 */ /* 0x000fe20000000000 */
[-C--:B------:R-:W-:Y:S01]  /*06c0*/  ISETP.GE.AND P2, PT, R0, R5.reuse, PT ;  /* 0x000000050000720c */ /* 0x080fe20003f46270 */
[----:B------:R-:W-:Y:S01]  /*06d0*/  VIADD R0, R10, 0x200 ;  /* 0x000002000a007836 */ /* 0x000fe20000000000 */
[----:B------:R1:W5:Y:S02]  /*06e0*/  @!P3 LDG.E R36, desc[UR6][R8.64+0x400] ;  /* 0x000400060824b981 */ /* 0x000364000c1e1900 */
[----:B------:R-:W-:-:S02]  /*06f0*/  ISETP.GE.AND P3, PT, R6, R5, PT ;  /* 0x000000050600720c */ /* 0x000fc40003f66270 */
[----:B------:R1:W5:Y:S01]  /*0700*/  @!P4 LDG.E R37, desc[UR6][R8.64+0x480] ;  /* 0x000480060825c981 */ /* 0x000362000c1e1900 */
[----:B------:R-:W-:Y:S01]  /*0710*/  ISETP.GE.AND P4, PT, R0, R5, PT ;  /* 0x000000050000720c */ /* 0x000fe20003f86270 */
[----:B------:R-:W-:Y:S02]  /*0720*/  IMAD.MOV.U32 R38, RZ, RZ, 0x7fffffff ;  /* 0x7fffffffff267424 */ /* 0x000fe400078e00ff */
[----:B------:R-:W-:Y:S02]  /*0730*/  IMAD.MOV.U32 R39, RZ, RZ, 0x7fffffff ;  /* 0x7fffffffff277424 */ /* 0x000fe400078e00ff */
[----:B------:R-:W-:Y:S02]  /*0740*/  IMAD.MOV.U32 R40, RZ, RZ, 0x7fffffff ;  /* 0x7fffffffff287424 */ /* 0x000fe400078e00ff */
[----:B------:R-:W-:Y:S01]  /*0750*/  IMAD.MOV.U32 R43, RZ, RZ, 0x7fffffff ;  /* 0x7fffffffff2b7424 */ /* 0x000fe200078e00ff */
[----:B------:R1:W5:Y:S01]  /*0760*/  @!P5 LDG.E R38, desc[UR6][R8.64+0x500] ;  /* 0x000500060826d981 */ /* 0x000362000c1e1900 */
[----:B------:R-:W-:-:S02]  /*0770*/  IMAD.MOV.U32 R44, RZ, RZ, 0x7fffffff ;  /* 0x7fffffffff2c7424 */ /* 0x000fc400078e00ff */
[----:B------:R-:W-:Y:S01]  /*0780*/  IMAD.MOV.U32 R45, RZ, RZ, 0x7fffffff ;  /* 0x7fffffffff2d7424 */ /* 0x000fe200078e00ff */
[----:B------:R1:W5:Y:S01]  /*0790*/  @!P6 LDG.E R39, desc[UR6][R8.64+0x580] ;  /* 0x000580060827e981 */ /* 0x000362000c1e1900 */
[----:B------:R-:W-:-:S03]  /*07a0*/  IMAD.MOV.U32 R46, RZ, RZ, 0x7fffffff ;  /* 0x7fffffffff2e7424 */ /* 0x000fc600078e00ff */
[----:B------:R1:W5:Y:S04]  /*07b0*/  @!P0 LDG.E R40, desc[UR6][R8.64+0x600] ;  /* 0x0006000608288981 */ /* 0x000368000c1e1900 */
[----:B------:R1:W5:Y:S04]  /*07c0*/  @!P1 LDG.E R43, desc[UR6][R8.64+0x680] ;  /* 0x00068006082b9981 */ /* 0x000368000c1e1900 */
[----:B------:R1:W5:Y:S04]  /*07d0*/  @!P2 LDG.E R44, desc[UR6][R8.64+0x700] ;  /* 0x00070006082ca981 */ /* 0x000368000c1e1900 */
[----:B------:R1:W5:Y:S04]  /*07e0*/  @!P3 LDG.E R45, desc[UR6][R8.64+0x780] ;  /* 0x00078006082db981 */ /* 0x000368000c1e1900 */
[----:B------:R1:W5:Y:S02]  /*07f0*/  @!P4 LDG.E R46, desc[UR6][R8.64+0x800] ;  /* 0x00080006082ec981 */ /* 0x000364000c1e1900 */
.L_x_3:
[----:B------:R-:W-:Y:S01]  /*0800*/  VIMNMX R5, PT, PT, R24, 0xe0, !PT ;  /* 0x000000e018057848 */ /* 0x000fe20007fe0100 */
[----:B------:R-:W2:Y:S01]  /*0810*/  LDCU UR4, c[0x0][0x3c8] ;  /* 0x00007900ff0477ac */ /* 0x000ea20008000800 */
[----:B------:R-:W-:Y:S01]  /*0820*/  SHF.R.U32.HI R0, RZ, 0x5, R3 ;  /* 0x00000005ff007819 */ /* 0x000fe20000011603 */
[----:B------:R-:W-:Y:S01]  /*0830*/  BSSY.RECONVERGENT B0, `(.L_x_4) ;  /* 0x0000025000007945 */ /* 0x000fe20003800200 */
[--C-:B------:R-:W-:Y:S01]  /*0840*/  IADD3 R5, PT, PT, R5, 0x1f, -R24.reuse ;  /* 0x0000001f05057810 */ /* 0x100fe20007ffe818 */
[----:B------:R-:W-:Y:S01]  /*0850*/  UMOV UR5, 0xffffffff ;  /* 0xffffffff00057882 */ /* 0x000fe20000000000 */
[----:B01----:R-:W-:Y:S02]  /*0860*/  IMAD.MOV.U32 R8, RZ, RZ, R24 ;  /* 0x000000ffff087224 */ /* 0x003fe400078e0018 */
[C---:B------:R-:W-:Y:S01]  /*0870*/  ISETP.GE.U32.AND P0, PT, R5.reuse, 0x1e0, PT ;  /* 0x000001e00500780c */ /* 0x040fe20003f06070 */
[----:B------:R-:W-:Y:S01]  /*0880*/  IMAD.SHL.U32 R0, R0, 0x400, RZ ;  /* 0x0000040000007824 */ /* 0x000fe200078e00ff */
[----:B------:R-:W-:-:S04]  /*0890*/  LEA.HI R6, R5, 0x1, RZ, 0x1b ;  /* 0x0000000105067811 */ /* 0x000fc800078fd8ff */
[----:B------:R-:W-:-:S04]  /*08a0*/  LOP3.LUT R9, R6, 0xf, RZ, 0xc0, !PT ;  /* 0x0000000f06097812 */ /* 0x000fc800078ec0ff */
[----:B------:R-:W-:Y:S01]  /*08b0*/  ISETP.NE.AND P1, PT, R9, RZ, PT ;  /* 0x000000ff0900720c */ /* 0x000fe20003f25270 */
[----:B--2---:R-:W-:Y:S02]  /*08c0*/  USHF.L.U32 UR4, UR5, UR4, URZ ;  /* 0x0000000405047299 */ /* 0x004fe400080006ff */
[----:B------:R-:W-:Y:S10]  /*08d0*/  @!P0 BRA `(.L_x_5) ;  /* 0x0000000000688947 */ /* 0x000ff40003800000 */
[----:B------:R-:W-:Y:S01]  /*08e0*/  IMAD R10, R24, 0x4, R0 ;  /* 0x00000004180a7824 */ /* 0x000fe200078e0200 */
[----:B------:R-:W-:Y:S01]  /*08f0*/  LOP3.LUT R5, R6, 0xffffff0, RZ, 0xc0, !PT ;  /* 0x0ffffff006057812 */ /* 0x000fe200078ec0ff */
[----:B------:R-:W-:-:S03]  /*0900*/  IMAD.MOV.U32 R8, RZ, RZ, R24 ;  /* 0x000000ffff087224 */ /* 0x000fc600078e0018 */
[----:B------:R-:W-:Y:S01]  /*0910*/  IADD3 R10, PT, PT, R10, 0x400, R7 ;  /* 0x000004000a0a7810 */ /* 0x000fe20007ffe007 */
[----:B------:R-:W-:-:S07]  /*0920*/  IMAD.MOV R5, RZ, RZ, -R5 ;  /* 0x000000ffff057224 */ /* 0x000fce00078e0a05 */
.L_x_6:
[----:B------:R-:W-:Y:S01]  /*0930*/  VIADD R5, R5, 0x10 ;  /* 0x0000001005057836 */ /* 0x000fe20000000000 */
[----:B------:R-:W-:Y:S01]  /*0940*/  STS [R10+-0x400], RZ ;  /* 0xfffc00ff0a007388 */ /* 0x000fe20000000800 */
[----:B------:R-:W-:-:S03]  /*0950*/  VIADD R8, R8, 0x200 ;  /* 0x0000020008087836 */ /* 0x000fc60000000000 */
[----:B------:R-:W-:Y:S01]  /*0960*/  ISETP.NE.AND P0, PT, R5, RZ, PT ;  /* 0x000000ff0500720c */ /* 0x000fe20003f05270 */
[----:B------:R-:W-:Y:S04]  /*0970*/  STS [R10+-0x380], RZ ;  /* 0xfffc80ff0a007388 */ /* 0x000fe80000000800 */
[----:B------:R-:W-:Y:S04]  /*0980*/  STS [R10+-0x300], RZ ;  /* 0xfffd00ff0a007388 */ /* 0x000fe80000000800 */
[----:B------:R-:W-:Y:S04]  /*0990*/  STS [R10+-0x280], RZ ;  /* 0xfffd80ff0a007388 */ /* 0x000fe80000000800 */
[----:B------:R-:W-:Y:S04]  /*09a0*/  STS [R10+-0x200], RZ ;  /* 0xfffe00ff0a007388 */ /* 0x000fe80000000800 */
[----:B------:R-:W-:Y:S04]  /*09b0*/  STS [R10+-0x180], RZ ;  /* 0xfffe80ff0a007388 */ /* 0x000fe80000000800 */
[----:B------:R-:W-:Y:S04]  /*09c0*/  STS [R10+-0x100], RZ ;  /* 0xffff00ff0a007388 */ /* 0x000fe80000000800 */
[----:B------:R-:W-:Y:S04]  /*09d0*/  STS [R10+-0x80], RZ ;  /* 0xffff80ff0a007388 */ /* 0x000fe80000000800 */
[----:B------:R-:W-:Y:S04]  /*09e0*/  STS [R10], RZ ;  /* 0x000000ff0a007388 */ /* 0x000fe80000000800 */
[----:B------:R-:W-:Y:S04]  /*09f0*/  STS [R10+0x80], RZ ;  /* 0x000080ff0a007388 */ /* 0x000fe80000000800 */
[----:B------:R-:W-:Y:S04]  /*0a00*/  STS [R10+0x100], RZ ;  /* 0x000100ff0a007388 */ /* 0x000fe80000000800 */
[----:B------:R-:W-:Y:S04]  /*0a10*/  STS [R10+0x180], RZ ;  /* 0x000180ff0a007388 */ /* 0x000fe80000000800 */
[----:B------:R-:W-:Y:S04]  /*0a20*/  STS [R10+0x200], RZ ;  /* 0x000200ff0a007388 */ /* 0x000fe80000000800 */
[----:B------:R-:W-:Y:S04]  /*0a30*/  STS [R10+0x280], RZ ;  /* 0x000280ff0a007388 */ /* 0x000fe80000000800 */
[----:B------:R-:W-:Y:S04]  /*0a40*/  STS [R10+0x300], RZ ;  /* 0x000300ff0a007388 */ /* 0x000fe80000000800 */
[----:B------:R0:W-:Y:S02]  /*0a50*/  STS [R10+0x380], RZ ;  /* 0x000380ff0a007388 */ /* 0x0001e40000000800 */
[----:B0-----:R-:W-:Y:S01]  /*0a60*/  VIADD R10, R10, 0x800 ;  /* 0x000008000a0a7836 */ /* 0x001fe20000000000 */
[----:B------:R-:W-:Y:S06]  /*0a70*/  @P0 BRA `(.L_x_6) ;  /* 0xfffffffc00ac0947 */ /* 0x000fec000383ffff */
.L_x_5:
[----:B------:R-:W-:Y:S05]  /*0a80*/  BSYNC.RECONVERGENT B0 ;  /* 0x0000000000007941 */ /* 0x000fea0003800200 */
.L_x_4:
[----:B------:R-:W-:Y:S01]  /*0a90*/  BSSY.RECONVERGENT B0, `(.L_x_7) ;  /* 0x0000026000007945 */ /* 0x000fe20003800200 */
[----:B------:R-:W-:-:S03]  /*0aa0*/  IMAD.IADD R5, R7, 0x1, R0 ;  /* 0x0000000107057824 */ /* 0x000fc600078e0200 */
[----:B------:R-:W-:Y:S05]  /*0ab0*/  @!P1 BRA `(.L_x_8) ;  /* 0x00000000008c9947 */ /* 0x000fea0003800000 */
[----:B------:R-:W-:Y:S01]  /*0ac0*/  ISETP.GE.U32.AND P0, PT, R9, 0x8, PT ;  /* 0x000000080900780c */ /* 0x000fe20003f06070 */
[----:B------:R-:W-:Y:S01]  /*0ad0*/  BSSY.RECONVERGENT B1, `(.L_x_9) ;  /* 0x000000e000017945 */ /* 0x000fe20003800200 */
[----:B------:R-:W-:-:S04]  /*0ae0*/  LOP3.LUT R10, R6, 0x7, RZ, 0xc0, !PT ;  /* 0x00000007060a7812 */ /* 0x000fc800078ec0ff */
[----:B------:R-:W-:-:S07]  /*0af0*/  ISETP.NE.AND P1, PT, R10, RZ, PT ;  /* 0x000000ff0a00720c */ /* 0x000fce0003f25270 */
[----:B------:R-:W-:Y:S06]  /*0b00*/  @!P0 BRA `(.L_x_10) ;  /* 0x0000000000288947 */ /* 0x000fec0003800000 */
[C---:B------:R-:W-:Y:S02]  /*0b10*/  IMAD R9, R8.reuse, 0x4, R5 ;  /* 0x0000000408097824 */ /* 0x040fe400078e0205 */
[----:B------:R-:W-:-:S03]  /*0b20*/  VIADD R8, R8, 0x100 ;  /* 0x0000010008087836 */ /* 0x000fc60000000000 */
[----:B------:R0:W-:Y:S04]  /*0b30*/  STS [R9], RZ ;  /* 0x000000ff09007388 */ /* 0x0001e80000000800 */
[----:B------:R0:W-:Y:S04]  /*0b40*/  STS [R9+0x80], RZ ;  /* 0x000080ff09007388 */ /* 0x0001e80000000800 */
[----:B------:R0:W-:Y:S04]  /*0b50*/  STS [R9+0x100], RZ ;  /* 0x000100ff09007388 */ /* 0x0001e80000000800 */
[----:B------:R0:W-:Y:S04]  /*0b60*/  STS [R9+0x180], RZ ;  /* 0x000180ff09007388 */ /* 0x0001e80000000800 */
[----:B------:R0:W-:Y:S04]  /*0b70*/  STS [R9+0x200], RZ ;  /* 0x000200ff09007388 */ /* 0x0001e80000000800 */
[----:B------:R0:W-:Y:S04]  /*0b80*/  STS [R9+0x280], RZ ;  /* 0x000280ff09007388 */ /* 0x0001e80000000800 */
[----:B------:R0:W-:Y:S04]  /*0b90*/  STS [R9+0x300], RZ ;  /* 0x000300ff09007388 */ /* 0x0001e80000000800 */
[----:B------:R0:W-:Y:S02]  /*0ba0*/  STS [R9+0x380], RZ ;  /* 0x000380ff09007388 */ /* 0x0001e40000000800 */
.L_x_10:
[----:B------:R-:W-:Y:S05]  /*0bb0*/  BSYNC.RECONVERGENT B1 ;  /* 0x0000000000017941 */ /* 0x000fea0003800200 */
.L_x_9:
[----:B------:R-:W-:Y:S05]  /*0bc0*/  @!P1 BRA `(.L_x_8) ;  /* 0x0000000000489947 */ /* 0x000fea0003800000 */
[----:B------:R-:W-:Y:S02]  /*0bd0*/  ISETP.GE.U32.AND P0, PT, R10, 0x4, PT ;  /* 0x000000040a00780c */ /* 0x000fe40003f06070 */
[----:B------:R-:W-:-:S04]  /*0be0*/  LOP3.LUT R6, R6, 0x3, RZ, 0xc0, !PT ;  /* 0x0000000306067812 */ /* 0x000fc800078ec0ff */
[----:B------:R-:W-:-:S07]  /*0bf0*/  ISETP.NE.AND P1, PT, R6, RZ, PT ;  /* 0x000000ff0600720c */ /* 0x000fce0003f25270 */
[C---:B0-----:R-:W-:Y:S02]  /*0c00*/  @P0 IMAD R9, R8.reuse, 0x4, R5 ;  /* 0x0000000408090824 */ /* 0x041fe400078e0205 */
[----:B------:R-:W-:-:S03]  /*0c10*/  @P0 VIADD R8, R8, 0x80 ;  /* 0x0000008008080836 */ /* 0x000fc60000000000 */
[----:B------:R1:W-:Y:S04]  /*0c20*/  @P0 STS [R9], RZ ;  /* 0x000000ff09000388 */ /* 0x0003e80000000800 */
[----:B------:R1:W-:Y:S04]  /*0c30*/  @P0 STS [R9+0x80], RZ ;  /* 0x000080ff09000388 */ /* 0x0003e80000000800 */
[----:B------:R1:W-:Y:S04]  /*0c40*/  @P0 STS [R9+0x100], RZ ;  /* 0x000100ff09000388 */ /* 0x0003e80000000800 */
[----:B------:R1:W-:Y:S01]  /*0c50*/  @P0 STS [R9+0x180], RZ ;  /* 0x000180ff09000388 */ /* 0x0003e20000000800 */
[----:B------:R-:W-:Y:S05]  /*0c60*/  @!P1 BRA `(.L_x_8) ;  /* 0x0000000000209947 */ /* 0x000fea0003800000 */
[----:B------:R-:W-:Y:S02]  /*0c70*/  IMAD R0, R8, 0x4, R0 ;  /* 0x0000000408007824 */ /* 0x000fe400078e0200 */
[----:B------:R-:W-:Y:S02]  /*0c80*/  IMAD.MOV R6, RZ, RZ, -R6 ;  /* 0x000000ffff067224 */ /* 0x000fe400078e0a06 */
[----:B------:R-:W-:-:S07]  /*0c90*/  IMAD.IADD R0, R7, 0x1, R0 ;  /* 0x0000000107007824 */ /* 0x000fce00078e0200 */
.L_x_11:
[----:B------:R-:W-:Y:S01]  /*0ca0*/  VIADD R6, R6, 0x1 ;  /* 0x0000000106067836 */ /* 0x000fe20000000000 */
[----:B------:R0:W-:Y:S04]  /*0cb0*/  STS [R0], RZ ;  /* 0x000000ff00007388 */ /* 0x0001e80000000800 */
[----:B------:R-:W-:Y:S01]  /*0cc0*/  ISETP.NE.AND P0, PT, R6, RZ, PT ;  /* 0x000000ff0600720c */ /* 0x000fe20003f05270 */
[----:B0-----:R-:W-:-:S12]  /*0cd0*/  VIADD R0, R0, 0x80 ;  /* 0x0000008000007836 */ /* 0x001fd80000000000 */
[----:B------:R-:W-:Y:S05]  /*0ce0*/  @P0 BRA `(.L_x_11) ;  /* 0xfffffffc00ec0947 */ /* 0x000fea000383ffff */
.L_x_8:
[----:B------:R-:W-:Y:S05]  /*0cf0*/  BSYNC.RECONVERGENT B0 ;  /* 0x0000000000007941 */ /* 0x000fea0003800200 */
.L_x_7:
[----:B------:R-:W2:Y:S01]  /*0d00*/  LDCU UR5, c[0x0][0x3c4] ;  /* 0x00007880ff0577ac */ /* 0x000ea20008000800 */
[----:B-----5:R-:W-:Y:S01]  /*0d10*/  LOP3.LUT R27, R28, 0x80000000, RZ, 0x3c, !PT ;  /* 0x800000001c1b7812 */ /* 0x020fe200078e3cff */
[----:B------:R-:W-:Y:S01]  /*0d20*/  BSSY.RECONVERGENT B0, `(.L_x_12) ;  /* 0x0000080000007945 */ /* 0x000fe20003800200 */
[----:B------:R-:W-:Y:S02]  /*0d30*/  LOP3.LUT R22, R29, 0x80000000, RZ, 0x3c, !PT ;  /* 0x800000001d167812 */ /* 0x000fe400078e3cff */
[----:B------:R-:W-:Y:S02]  /*0d40*/  LOP3.LUT R21, R30, 0x80000000, RZ, 0x3c, !PT ;  /* 0x800000001e157812 */ /* 0x000fe400078e3cff */
[----:B------:R-:W-:Y:S02]  /*0d50*/  LOP3.LUT R18, R31, 0x80000000, RZ, 0x3c, !PT ;  /* 0x800000001f127812 */ /* 0x000fe400078e3cff */
[----:B------:R-:W-:Y:S02]  /*0d60*/  LOP3.LUT R20, R33, 0x80000000, RZ, 0x3c, !PT ;  /* 0x8000000021147812 */ /* 0x000fe400078e3cff */
[----:B------:R-:W-:-:S02]  /*0d70*/  LOP3.LUT R23, R32, 0x80000000, RZ, 0x3c, !PT ;  /* 0x8000000020177812 */ /* 0x000fc400078e3cff */
[----:B------:R-:W-:Y:S02]  /*0d80*/  LOP3.LUT R25, R34, 0x80000000, RZ, 0x3c, !PT ;  /* 0x8000000022197812 */ /* 0x000fe400078e3cff */
[----:B------:R-:W-:Y:S02]  /*0d90*/  LOP3.LUT R17, R36, 0x80000000, RZ, 0x3c, !PT ;  /* 0x8000000024117812 */ /* 0x000fe400078e3cff */
[----:B------:R-:W-:Y:S02]  /*0da0*/  LOP3.LUT R19, R38, 0x80000000, RZ, 0x3c, !PT ;  /* 0x8000000026137812 */ /* 0x000fe400078e3cff */
[----:B--2---:R-:W-:Y:S02]  /*0db0*/  SHF.R.U32.HI R49, RZ, UR5, R27 ;  /* 0x00000005ff317c19 */ /* 0x004fe4000801161b */
[----:B------:R-:W-:Y:S02]  /*0dc0*/  SHF.R.U32.HI R52, RZ, UR5, R22 ;  /* 0x00000005ff347c19 */ /* 0x000fe40008011616 */
[----:B------:R-:W-:-:S02]  /*0dd0*/  LOP3.LUT R49, R49, UR4, RZ, 0x30, !PT ;  /* 0x0000000431317c12 */ /* 0x000fc4000f8e30ff */
[----:B------:R-:W-:Y:S02]  /*0de0*/  LOP3.LUT R52, R52, UR4, RZ, 0x30, !PT ;  /* 0x0000000434347c12 */ /* 0x000fe4000f8e30ff */
[----:B------:R-:W-:Y:S01]  /*0df0*/  SHF.R.U32.HI R56, RZ, UR5, R21 ;  /* 0x00000005ff387c19 */ /* 0x000fe20008011615 */
[--C-:B------:R-:W-:Y:S01]  /*0e00*/  IMAD R0, R49, 0x4, R5.reuse ;  /* 0x0000000431007824 */ /* 0x100fe200078e0205 */
[----:B------:R-:W-:Y:S01]  /*0e10*/  SHF.R.U32.HI R48, RZ, UR5, R18 ;  /* 0x00000005ff307c19 */ /* 0x000fe20008011612 */
[----:B------:R-:W-:Y:S01]  /*0e20*/  IMAD R6, R52, 0x4, R5 ;  /* 0x0000000434067824 */ /* 0x000fe200078e0205 */
[----:B------:R-:W-:Y:S01]  /*0e30*/  LOP3.LUT R56, R56, UR4, RZ, 0x30, !PT ;  /* 0x0000000438387c12 */ /* 0x000fe2000f8e30ff */
[----:B------:R-:W-:Y:S01]  /*0e40*/  NOP ;  /* 0x0000000000007918 */ /* 0x000fe20000000000 */
[----:B01----:R-:W-:Y:S01]  /*0e50*/  SHF.R.U32.HI R9, RZ, UR5, R20 ;  /* 0x00000005ff097c19 */ /* 0x003fe20008011614 */
[----:B------:R0:W-:Y:S01]  /*0e60*/  ATOMS.POPC.INC.32 RZ, [R0+URZ] ;  /* 0x0000000000ff7f8c */ /* 0x0001e2000d8000ff */
[----:B------:R-:W-:-:S02]  /*0e70*/  LOP3.LUT R48, R48, UR4, RZ, 0x30, !PT ;  /* 0x0000000430307c12 */ /* 0x000fc4000f8e30ff */
[----:B------:R-:W-:Y:S01]  /*0e80*/  SHF.R.U32.HI R8, RZ, UR5, R23 ;  /* 0x00000005ff087c19 */ /* 0x000fe20008011617 */
[----:B------:R1:W-:Y:S01]  /*0e90*/  ATOMS.POPC.INC.32 RZ, [R6+URZ] ;  /* 0x0000000006ff7f8c */ /* 0x0003e2000d8000ff */
[----:B------:R-:W-:Y:S02]  /*0ea0*/  SHF.R.U32.HI R11, RZ, UR5, R25 ;  /* 0x00000005ff0b7c19 */ /* 0x000fe40008011619 */
[----:B------:R-:W-:Y:S01]  /*0eb0*/  LOP3.LUT R10, R9, UR4, RZ, 0x30, !PT ;  /* 0x00000004090a7c12 */ /* 0x000fe2000f8e30ff */
[--C-:B0-----:R-:W-:Y:S01]  /*0ec0*/  IMAD R0, R56, 0x4, R5.reuse ;  /* 0x0000000438007824 */ /* 0x101fe200078e0205 */
[----:B------:R-:W-:Y:S02]  /*0ed0*/  LOP3.LUT R8, R8, UR4, RZ, 0x30, !PT ;  /* 0x0000000408087c12 */ /* 0x000fe4000f8e30ff */
[----:B------:R-:W-:Y:S01]  /*0ee0*/  LOP3.LUT R12, R11, UR4, RZ, 0x30, !PT ;  /* 0x000000040b0c7c12 */ /* 0x000fe2000f8e30ff */
[--C-:B-1----:R-:W-:Y:S01]  /*0ef0*/  IMAD R6, R48, 0x4, R5.reuse ;  /* 0x0000000430067824 */ /* 0x102fe200078e0205 */
[----:B------:R0:W-:Y:S01]  /*0f00*/  ATOMS.POPC.INC.32 RZ, [R0+URZ] ;  /* 0x0000000000ff7f8c */ /* 0x0001e2000d8000ff */
[--C-:B------:R-:W-:Y:S01]  /*0f10*/  IMAD R9, R10, 0x4, R5.reuse ;  /* 0x000000040a097824 */ /* 0x100fe200078e0205 */
[----:B------:R-:W-:Y:S01]  /*0f20*/  LOP3.LUT R10, R35, 0x80000000, RZ, 0x3c, !PT ;  /* 0x80000000230a7812 */ /* 0x000fe200078e3cff */
[--C-:B------:R-:W-:Y:S01]  /*0f30*/  IMAD R8, R8, 0x4, R5.reuse ;  /* 0x0000000408087824 */ /* 0x100fe200078e0205 */
[----:B------:R1:W-:Y:S01]  /*0f40*/  ATOMS.POPC.INC.32 RZ, [R6+URZ] ;  /* 0x0000000006ff7f8c */ /* 0x0003e2000d8000ff */
[----:B------:R-:W-:Y:S01]  /*0f50*/  IMAD R11, R12, 0x4, R5 ;  /* 0x000000040c0b7824 */ /* 0x000fe200078e0205 */
[----:B------:R-:W-:-:S02]  /*0f60*/  LOP3.LUT R12, R37, 0x80000000, RZ, 0x3c, !PT ;  /* 0x80000000250c7812 */ /* 0x000fc400078e3cff */
[----:B------:R-:W-:Y:S01]  /*0f70*/  LOP3.LUT R16, R39, 0x80000000, RZ, 0x3c, !PT ;  /* 0x8000000027107812 */ /* 0x000fe200078e3cff */
[----:B------:R-:W-:Y:S01]  /*0f80*/  ATOMS.POPC.INC.32 RZ, [R8+URZ] ;  /* 0x0000000008ff7f8c */ /* 0x000fe2000d8000ff */
[----:B0-----:R-:W-:Y:S02]  /*0f90*/  SHF.R.U32.HI R0, RZ, UR5, R10 ;  /* 0x00000005ff007c19 */ /* 0x001fe4000801160a */
[----:B-1----:R-:W-:Y:S01]  /*0fa0*/  SHF.R.U32.HI R6, RZ, UR5, R17 ;  /* 0x00000005ff067c19 */ /* 0x002fe20008011611 */
[----:B------:R0:W-:Y:S01]  /*0fb0*/  ATOMS.POPC.INC.32 RZ, [R9+URZ] ;  /* 0x0000000009ff7f8c */ /* 0x0001e2000d8000ff */
[----:B------:R-:W-:Y:S02]  /*0fc0*/  SHF.R.U32.HI R14, RZ, UR5, R19 ;  /* 0x00000005ff0e7c19 */ /* 0x000fe40008011613 */
[----:B------:R-:W-:Y:S01]  /*0fd0*/  LOP3.LUT R6, R6, UR4, RZ, 0x30, !PT ;  /* 0x0000000406067c12 */ /* 0x000fe2000f8e30ff */
[----:B------:R1:W-:Y:S01]  /*0fe0*/  ATOMS.POPC.INC.32 RZ, [R11+URZ] ;  /* 0x000000000bff7f8c */ /* 0x0003e2000d8000ff */
[----:B------:R-:W-:-:S02]  /*0ff0*/  SHF.R.U32.HI R13, RZ, UR5, R12 ;  /* 0x00000005ff0d7c19 */ /* 0x000fc4000801160c */
[----:B------:R-:W-:Y:S02]  /*1000*/  LOP3.LUT R0, R0, UR4, RZ, 0x30, !PT ;  /* 0x0000000400007c12 */ /* 0x000fe4000f8e30ff */
[----:B0-----:R-:W-:Y:S02]  /*1010*/  SHF.R.U32.HI R9, RZ, UR5, R16 ;  /* 0x00000005ff097c19 */ /* 0x001fe40008011610 */
[----:B------:R-:W-:Y:S01]  /*1020*/  LOP3.LUT R50, R14, UR4, RZ, 0x30, !PT ;  /* 0x000000040e327c12 */ /* 0x000fe2000f8e30ff */
[--C-:B------:R-:W-:Y:S01]  /*1030*/  IMAD R14, R6, 0x4, R5.reuse ;  /* 0x00000004060e7824 */ /* 0x100fe200078e0205 */
[----:B------:R-:W-:Y:S01]  /*1040*/  LOP3.LUT R8, R13, UR4, RZ, 0x30, !PT ;  /* 0x000000040d087c12 */ /* 0x000fe2000f8e30ff */
[--C-:B------:R-:W-:Y:S01]  /*1050*/  IMAD R0, R0, 0x4, R5.reuse ;  /* 0x0000000400007824 */ /* 0x100fe200078e0205 */
[----:B------:R-:W-:Y:S01]  /*1060*/  LOP3.LUT R6, R9, UR4, RZ, 0x30, !PT ;  /* 0x0000000409067c12 */ /* 0x000fe2000f8e30ff */
[--C-:B------:R-:W-:Y:S01]  /*1070*/  IMAD R50, R50, 0x4, R5.reuse ;  /* 0x0000000432327824 */ /* 0x100fe200078e0205 */
[----:B------:R-:W-:Y:S01]  /*1080*/  LOP3.LUT R9, R40, 0x80000000, RZ, 0x3c, !PT ;  /* 0x8000000028097812 */ /* 0x000fe200078e3cff */
[--C-:B------:R-:W-:Y:S01]  /*1090*/  IMAD R26, R8, 0x4, R5.reuse ;  /* 0x00000004081a7824 */ /* 0x100fe200078e0205 */
[----:B------:R0:W-:Y:S01]  /*10a0*/  ATOMS.POPC.INC.32 RZ, [R0+URZ] ;  /* 0x0000000000ff7f8c */ /* 0x0001e2000d8000ff */
[----:B------:R-:W-:Y:S01]  /*10b0*/  IMAD R51, R6, 0x4, R5 ;  /* 0x0000000406337824 */ /* 0x000fe200078e0205 */
[----:B------:R-:W-:-:S02]  /*10c0*/  LOP3.LUT R6, R43, 0x80000000, RZ, 0x3c, !PT ;  /* 0x800000002b067812 */ /* 0x000fc400078e3cff */
[----:B-1----:R-:W-:Y:S01]  /*10d0*/  LOP3.LUT R11, R44, 0x80000000, RZ, 0x3c, !PT ;  /* 0x800000002c0b7812 */ /* 0x002fe200078e3cff */
[----:B------:R1:W-:Y:S01]  /*10e0*/  ATOMS.POPC.INC.32 RZ, [R14+URZ] ;  /* 0x000000000eff7f8c */ /* 0x0003e2000d8000ff */
[----:B------:R-:W-:Y:S02]  /*10f0*/  LOP3.LUT R8, R45, 0x80000000, RZ, 0x3c, !PT ;  /* 0x800000002d087812 */ /* 0x000fe400078e3cff */
[----:B------:R-:W-:Y:S01]  /*1100*/  LOP3.LUT R13, R46, 0x80000000, RZ, 0x3c, !PT ;  /* 0x800000002e0d7812 */ /* 0x000fe200078e3cff */
[----:B------:R2:W-:Y:S01]  /*1110*/  ATOMS.POPC.INC.32 RZ, [R26+URZ] ;  /* 0x000000001aff7f8c */ /* 0x0005e2000d8000ff */
[----:B0-----:R-:W-:Y:S02]  /*1120*/  SHF.R.U32.HI R0, RZ, UR5, R9 ;  /* 0x00000005ff007c19 */ /* 0x001fe40008011609 */
[----:B------:R-:W-:Y:S01]  /*1130*/  SHF.R.U32.HI R53, RZ, UR5, R11 ;  /* 0x00000005ff357c19 */ /* 0x000fe2000801160b */
[----:B-1----:R-:W0:Y:S01]  /*1140*/  LDC.64 R14, c[0x0][0x380] ;  /* 0x0000e000ff0e7b82 */ /* 0x002e220000000a00 */
[----:B------:R-:W-:Y:S01]  /*1150*/  SHF.R.U32.HI R55, RZ, UR5, R8 ;  /* 0x00000005ff377c19 */ /* 0x000fe20008011608 */
[----:B------:R1:W-:Y:S01]  /*1160*/  ATOMS.POPC.INC.32 RZ, [R50+URZ] ;  /* 0x0000000032ff7f8c */ /* 0x0003e2000d8000ff */
[----:B------:R-:W-:-:S02]  /*1170*/  SHF.R.U32.HI R57, RZ, UR5, R13 ;  /* 0x00000005ff397c19 */ /* 0x000fc4000801160d */
[----:B--2---:R-:W-:Y:S01]  /*1180*/  SHF.R.U32.HI R26, RZ, UR5, R6 ;  /* 0x00000005ff1a7c19 */ /* 0x004fe20008011606 */
[----:B------:R2:W-:Y:S01]  /*1190*/  ATOMS.POPC.INC.32 RZ, [R51+URZ] ;  /* 0x0000000033ff7f8c */ /* 0x0005e2000d8000ff */
[----:B------:R-:W-:Y:S02]  /*11a0*/  LOP3.LUT R0, R0, UR4, RZ, 0x30, !PT ;  /* 0x0000000400007c12 */ /* 0x000fe4000f8e30ff */
[----:B------:R-:W-:Y:S02]  /*11b0*/  LOP3.LUT R54, R26, UR4, RZ, 0x30, !PT ;  /* 0x000000041a367c12 */ /* 0x000fe4000f8e30ff */
[----:B------:R-:W-:Y:S01]  /*11c0*/  LOP3.LUT R58, R53, UR4, RZ, 0x30, !PT ;  /* 0x00000004353a7c12 */ /* 0x000fe2000f8e30ff */
[--C-:B------:R-:W-:Y:S01]  /*11d0*/  IMAD R53, R0, 0x4, R5.reuse ;  /* 0x0000000400357824 */ /* 0x100fe200078e0205 */
[----:B------:R-:W-:Y:S01]  /*11e0*/  ISETP.GT.U32.AND P2, PT, R3, 0xff, PT ;  /* 0x000000ff0300780c */ /* 0x000fe20003f44070 */
[--C-:B------:R-:W-:Y:S01]  /*11f0*/  IMAD R54, R54, 0x4, R5.reuse ;  /* 0x0000000436367824 */ /* 0x100fe200078e0205 */
[----:B------:R-:W-:Y:S01]  /*1200*/  LOP3.LUT R60, R55, UR4, RZ, 0x30, !PT ;  /* 0x00000004373c7c12 */ /* 0x000fe2000f8e30ff */
[--C-:B------:R-:W-:Y:S01]  /*1210*/  IMAD R58, R58, 0x4, R5.reuse ;  /* 0x000000043a3a7824 */ /* 0x100fe200078e0205 */
[----:B------:R-:W-:Y:S01]  /*1220*/  LOP3.LUT R26, R57, UR4, RZ, 0x30, !PT ;  /* 0x00000004391a7c12 */ /* 0x000fe2000f8e30ff */
[----:B------:R3:W-:Y:S01]  /*1230*/  ATOMS.POPC.INC.32 RZ, [R53+URZ] ;  /* 0x0000000035ff7f8c */ /* 0x0007e2000d8000ff */
[----:B-1----:R-:W-:Y:S01]  /*1240*/  P2R R50, PR, RZ, 0x4 ;  /* 0x00000004ff327803 */ /* 0x002fe20000000000 */
[----:B------:R-:W-:-:S02]  /*1250*/  IMAD R60, R60, 0x4, R5 ;  /* 0x000000043c3c7824 */ /* 0x000fc400078e0205 */
[----:B------:R-:W-:Y:S01]  /*1260*/  IMAD R5, R26, 0x4, R5 ;  /* 0x000000041a057824 */ /* 0x000fe200078e0205 */
[----:B------:R3:W-:Y:S01]  /*1270*/  ATOMS.POPC.INC.32 RZ, [R54+URZ] ;  /* 0x0000000036ff7f8c */ /* 0x0007e2000d8000ff */
[----:B--2---:R-:W-:Y:S02]  /*1280*/  IMAD R51, R3, 0x4, R7 ;  /* 0x0000000403337824 */ /* 0x004fe400078e0207 */
[----:B------:R-:W-:Y:S01]  /*1290*/  IMAD.MOV.U32 R0, RZ, RZ, RZ ;  /* 0x000000ffff007224 */ /* 0x000fe200078e00ff */
[----:B------:R3:W-:Y:S04]  /*12a0*/  ATOMS.POPC.INC.32 RZ, [R58+URZ] ;  /* 0x000000003aff7f8c */ /* 0x0007e8000d8000ff */
[----:B------:R3:W-:Y:S04]  /*12b0*/  ATOMS.POPC.INC.32 RZ, [R60+URZ] ;  /* 0x000000003cff7f8c */ /* 0x0007e8000d8000ff */
[----:B------:R3:W-:Y:S01]  /*12c0*/  ATOMS.POPC.INC.32 RZ, [R5+URZ] ;  /* 0x0000000005ff7f8c */ /* 0x0007e2000d8000ff */
[----:B------:R-:W-:Y:S06]  /*12d0*/  BAR.SYNC.DEFER_BLOCKING 0x0 ;  /* 0x0000000000007b1d */ /* 0x000fec0000010000 */
[----:B------:R-:W-:Y:S05]  /*12e0*/  @P2 BRA `(.L_x_13) ;  /* 0x00000000008c2947 */ /* 0x000fea0003800000 */
[----:B------:R-:W1:Y:S04]  /*12f0*/  LDS R0, [R51] ;  /* 0x0000000033007984 */ /* 0x000e680000000800 */
[----:B---3--:R-:W2:Y:S04]  /*1300*/  LDS R5, [R51+0x400] ;  /* 0x0004000033057984 */ /* 0x008ea80000000800 */
[----:B------:R-:W3:Y:S04]  /*1310*/  LDS R53, [R51+0x800] ;  /* 0x0008000033357984 */ /* 0x000ee80000000800 */
[----:B------:R-:W4:Y:S04]  /*1320*/  LDS R55, [R51+0xc00] ;  /* 0x000c000033377984 */ /* 0x000f280000000800 */
[----:B------:R-:W5:Y:S04]  /*1330*/  LDS R57, [R51+0x1000] ;  /* 0x0010000033397984 */ /* 0x000f680000000800 */
[----:B------:R-:W0:Y:S04]  /*1340*/  LDS R59, [R51+0x1400] ;  /* 0x00140000333b7984 */ /* 0x000e280000000800 */
[----:B------:R-:W-:Y:S04]  /*1350*/  LDS R61, [R51+0x2000] ;  /* 0x00200000333d7984 */ /* 0x000fe80000000800 */
[----:B------:R-:W-:Y:S04]  /*1360*/  LDS R63, [R51+0x2400] ;  /* 0x00240000333f7984 */ /* 0x000fe80000000800 */
[----:B------:R-:W-:Y:S04]  /*1370*/  LDS R65, [R51+0x2800] ;  /* 0x0028000033417984 */ /* 0x000fe80000000800 */
[----:B------:R-:W-:Y:S04]  /*1380*/  STS [R51], RZ ;  /* 0x000000ff33007388 */ /* 0x000fe80000000800 */
[----:B-1----:R-:W-:Y:S01]  /*1390*/  STS [R51+0x400], R0 ;  /* 0x0004000033007388 */ /* 0x002fe20000000800 */
[----:B--2---:R-:W-:-:S03]  /*13a0*/  IMAD.IADD R54, R0, 0x1, R5 ;  /* 0x0000000100367824 */ /* 0x004fc600078e0205 */
[----:B------:R-:W1:Y:S01]  /*13b0*/  LDS R5, [R51+0x1800] ;  /* 0x0018000033057984 */ /* 0x000e620000000800 */
[----:B---3--:R-:W-:-:S03]  /*13c0*/  IMAD.IADD R58, R54, 0x1, R53 ;  /* 0x00000001363a7824 */ /* 0x008fc600078e0235 */
[----:B------:R-:W2:Y:S01]  /*13d0*/  LDS R53, [R51+0x1c00] ;  /* 0x001c000033357984 */ /* 0x000ea20000000800 */
[----:B----4-:R-:W-:-:S03]  /*13e0*/  IMAD.IADD R60, R58, 0x1, R55 ;  /* 0x000000013a3c7824 */ /* 0x010fc600078e0237 */
[----:B------:R1:W-:Y:S01]  /*13f0*/  STS [R51+0x800], R54 ;  /* 0x0008003633007388 */ /* 0x0003e20000000800 */
[----:B-----5:R-:W-:-:S03]  /*1400*/  IMAD.IADD R62, R60, 0x1, R57 ;  /* 0x000000013c3e7824 */ /* 0x020fc600078e0239 */
[----:B------:R-:W3:Y:S01]  /*1410*/  LDS R55, [R51+0x2c00] ;  /* 0x002c000033377984 */ /* 0x000ee20000000800 */
[----:B0-----:R-:W-:-:S03]  /*1420*/  IMAD.IADD R64, R62, 0x1, R59 ;  /* 0x000000013e407824 */ /* 0x001fc600078e023b */
[----:B------:R0:W-:Y:S04]  /*1430*/  STS [R51+0xc00], R58 ;  /* 0x000c003a33007388 */ /* 0x0001e80000000800 */
[----:B------:R4:W-:Y:S04]  /*1440*/  STS [R51+0x1000], R60 ;  /* 0x0010003c33007388 */ /* 0x0009e80000000800 */
[----:B------:R4:W-:Y:S04]  /*1450*/  STS [R51+0x1400], R62 ;  /* 0x0014003e33007388 */ /* 0x0009e80000000800 */
[----:B------:R4:W-:Y:S01]  /*1460*/  STS [R51+0x1800], R64 ;  /* 0x0018004033007388 */ /* 0x0009e20000000800 */
[----:B-1----:R-:W-:-:S04]  /*1470*/  IMAD.IADD R54, R64, 0x1, R5 ;  /* 0x0000000140367824 */ /* 0x002fc800078e0205 */
[----:B--2---:R-:W-:Y:S01]  /*1480*/  IMAD.IADD R66, R54, 0x1, R53 ;  /* 0x0000000136427824 */ /* 0x004fe200078e0235 */
[----:B------:R4:W-:Y:S03]  /*1490*/  STS [R51+0x1c00], R54 ;  /* 0x001c003633007388 */ /* 0x0009e60000000800 */
[----:B------:R-:W-:Y:S01]  /*14a0*/  IMAD.IADD R68, R66, 0x1, R61 ;  /* 0x0000000142447824 */ /* 0x000fe200078e023d */
[----:B------:R4:W-:Y:S03]  /*14b0*/  STS [R51+0x2000], R66 ;  /* 0x0020004233007388 */ /* 0x0009e60000000800 */
[----:B------:R-:W-:Y:S01]  /*14c0*/  IMAD.IADD R70, R68, 0x1, R63 ;  /* 0x0000000144467824 */ /* 0x000fe200078e023f */
[----:B------:R4:W-:Y:S03]  /*14d0*/  STS [R51+0x2400], R68 ;  /* 0x0024004433007388 */ /* 0x0009e60000000800 */
[----:B0-----:R-:W-:Y:S01]  /*14e0*/  IMAD.IADD R58, R70, 0x1, R65 ;  /* 0x00000001463a7824 */ /* 0x001fe200078e0241 */
[----:B------:R4:W-:Y:S03]  /*14f0*/  STS [R51+0x2800], R70 ;  /* 0x0028004633007388 */ /* 0x0009e60000000800 */
[----:B---3--:R-:W-:Y:S01]  /*1500*/  IMAD.IADD R0, R58, 0x1, R55 ;  /* 0x000000013a007824 */ /* 0x008fe200078e0237 */
[----:B------:R4:W-:Y:S06]  /*1510*/  STS [R51+0x2c00], R58 ;  /* 0x002c003a33007388 */ /* 0x0009ec0000000800 */
.L_x_13:
[----:B------:R-:W-:Y:S05]  /*1520*/  BSYNC.RECONVERGENT B0 ;  /* 0x0000000000007941 */ /* 0x000fea0003800200 */
.L_x_12:
[----:B------:R-:W-:Y:S01]  /*1530*/  ISETP.NE.AND P0, PT, R0, 0x1980, PT ;  /* 0x000019800000780c */ /* 0x000fe20003f05270 */
[----:B---3--:R-:W-:Y:S01]  /*1540*/  IMAD R5, R42, 0x100, R3 ;  /* 0x000001002a057824 */ /* 0x008fe200078e0203 */
[----:B------:R-:W-:Y:S01]  /*1550*/  @!P2 LOP3.LUT R53, R0, 0x40000000, RZ, 0xfc, !PT ;  /* 0x400000000035a812 */ /* 0x000fe200078efcff */
[----:B------:R-:W-:Y:S01]  /*1560*/  IMAD R41, R41, 0x11, RZ ;  /* 0x0000001129297824 */ /* 0x000fe200078e02ff */
[----:B------:R-:W-:Y:S01]  /*1570*/  ISETP.LT.U32.AND P0, PT, R3, 0x100, !P0 ;  /* 0x000001000300780c */ /* 0x000fe20004701070 */
[----:B0-----:R-:W-:-:S03]  /*1580*/  IMAD.WIDE R14, R5, 0x4, R14 ;  /* 0x00000004050e7825 */ /* 0x001fc600078e020e */
[----:B------:R-:W-:Y:S01]  /*1590*/  LOP3.LUT R57, R41, R4, RZ, 0xfc, !PT ;  /* 0x0000000429397212 */ /* 0x000fe200078efcff */
[----:B----4-:R-:W-:Y:S01]  /*15a0*/  IMAD R54, R42, 0x1980, RZ ;  /* 0x000019802a367824 */ /* 0x010fe200078e02ff */
[----:B------:R0:W-:Y:S07]  /*15b0*/  @!P2 STG.E.STRONG.SYS desc[UR6][R14.64], R53 ;  /* 0x000000350e00a986 */ /* 0x0001ee000c115906 */
[----:B------:R-:W-:Y:S06]  /*15c0*/  BAR.RED.OR.DEFER_BLOCKING 0x0, P0 ;  /* 0x0000000000007b1d */ /* 0x000fec0000014800 */
[----:B------:R-:W1:Y:S01]  /*15d0*/  B2R.RESULT RZ, P0 ;  /* 0x0000000000ff731c */ /* 0x000e620000004000 */
[----:B------:R-:W-:-:S04]  /*15e0*/  IADD3 R4, P1, PT, R54, R57, RZ ;  /* 0x0000003936047210 */ /* 0x000fc80007f3e0ff */
[----:B------:R-:W-:Y:S01]  /*15f0*/  LEA.HI.X.SX32 R55, R54, RZ, 0x1, P1 ;  /* 0x000000ff36377211 */ /* 0x000fe200008f0eff */
[----:B------:R-:W-:-:S03]  /*1600*/  IMAD.SHL.U32 R5, R4, 0x4, RZ ;  /* 0x0000000404057824 */ /* 0x000fc600078e00ff */
[----:B------:R-:W-:Y:S01]  /*1610*/  SHF.L.U64.HI R4, R4, 0x2, R55 ;  /* 0x0000000204047819 */ /* 0x000fe20000010237 */
[----:B01----:R-:W-:Y:S06]  /*1620*/  @!P0 BRA `(.L_x_14) ;  /* 0x0000001000b48947 */ /* 0x003fec0003800000 */
[----:B------:R-:W0:Y:S01]  /*1630*/  LDCU.64 UR8, c[0x0][0x3b8] ;  /* 0x00007700ff0877ac */ /* 0x000e220008000a00 */
[----:B------:R-:W-:Y:S01]  /*1640*/  BSSY B1, `(.L_x_15) ;  /* 0x0000032000017945 */ /* 0x000fe20003800000 */
[----:B------:R-:W-:Y:S01]  /*1650*/  IMAD R13, R3, 0x8, R7 ;  /* 0x00000008030d7824 */ /* 0x000fe200078e0207 */
[----:B0-----:R-:W-:-:S04]  /*1660*/  IADD3 R8, P0, PT, R5, UR8, RZ ;  /* 0x0000000805087c10 */ /* 0x001fc8000ff1e0ff */
[----:B------:R-:W-:Y:S01]  /*1670*/  IADD3.X R9, PT, PT, R4, UR9, RZ, P0, !PT ;  /* 0x0000000904097c10 */ /* 0x000fe200087fe4ff */
[----:B------:R-:W-:Y:S08]  /*1680*/  @P2 BRA `(.L_x_16) ;  /* 0x0000000000b42947 */ /* 0x000ff00003800000 */
[----:B------:R-:W0:Y:S02]  /*1690*/  LDCU.64 UR8, c[0x0][0x398] ;  /* 0x00007300ff0877ac */ /* 0x000e240008000a00 */
[----:B0-----:R-:W-:-:S04]  /*16a0*/  LEA R10, P0, R3, UR8, 0x3 ;  /* 0x00000008030a7c11 */ /* 0x001fc8000f8018ff */
[----:B------:R-:W-:-:S05]  /*16b0*/  LEA.HI.X R11, R3, UR9, RZ, 0x3, P0 ;  /* 0x00000009030b7c11 */ /* 0x000fca00080f1cff */
[----:B------:R-:W2:Y:S01]  /*16c0*/  LDG.E.64 R4, desc[UR6][R10.64] ;  /* 0x000000060a047981 */ /* 0x000ea2000c1e1b00 */
[----:B------:R-:W-:-:S04]  /*16d0*/  ISETP.GT.U32.AND P0, PT, R3, R49, PT ;  /* 0x000000310300720c */ /* 0x000fc80003f04070 */
[----:B------:R-:W-:-:S04]  /*16e0*/  SEL R17, RZ, 0x1980, !P0 ;  /* 0x00001980ff117807 */ /* 0x000fc80004000000 */
[----:B--2---:R-:W-:Y:S01]  /*16f0*/  IADD3 R4, P0, PT, R4, -R17, RZ ;  /* 0x8000001104047210 */ /* 0x004fe20007f1e0ff */
[----:B------:R-:W-:-:S03]  /*1700*/  IMAD.MOV.U32 R17, RZ, RZ, R0 ;  /* 0x000000ffff117224 */ /* 0x000fc600078e0000 */
[----:B------:R-:W-:Y:S02]  /*1710*/  IADD3.X R5, PT, PT, R5, -0x1, RZ, P0, !PT ;  /* 0xffffffff05057810 */ /* 0x000fe400007fe4ff */
[----:B------:R-:W-:-:S03]  /*1720*/  ISETP.GE.AND P0, PT, R42, 0x1, PT ;  /* 0x000000012a00780c */ /* 0x000fc60003f06270 */
[----:B------:R0:W-:Y:S10]  /*1730*/  STS.64 [R13+0x6600], R4 ;  /* 0x006600040d007388 */ /* 0x0001f40000000a00 */
[----:B------:R-:W-:Y:S05]  /*1740*/  @!P0 BRA `(.L_x_17) ;  /* 0x00000000006c8947 */ /* 0x000fea0003800000 */
[----:B------:R-:W-:Y:S01]  /*1750*/  BSSY B0, `(.L_x_18) ;  /* 0x0000019000007945 */ /* 0x000fe20003800000 */
[----:B------:R-:W-:Y:S02]  /*1760*/  IMAD.MOV.U32 R6, RZ, RZ, -0x1 ;  /* 0xffffffffff067424 */ /* 0x000fe400078e00ff */
[----:B------:R-:W-:Y:S02]  /*1770*/  IMAD.MOV.U32 R10, RZ, RZ, R42 ;  /* 0x000000ffff0a7224 */ /* 0x000fe400078e002a */
[----:B------:R-:W-:-:S07]  /*1780*/  IMAD.MOV.U32 R17, RZ, RZ, R0 ;  /* 0x000000ffff117224 */ /* 0x000fce00078e0000 */
.L_x_22:
[----:B0-----:R-:W0:Y:S01]  /*1790*/  LDC.64 R4, c[0x0][0x380] ;  /* 0x0000e000ff047b82 */ /* 0x001e220000000a00 */
[----:B------:R-:W-:Y:S01]  /*17a0*/  VIADD R19, R10, 0xffffffff ;  /* 0xffffffff0a137836 */ /* 0x000fe20000000000 */
[----:B------:R-:W-:Y:S03]  /*17b0*/  BSSY B2, `(.L_x_19) ;  /* 0x0000008000027945 */ /* 0x000fe60003800000 */
[----:B------:R-:W-:-:S04]  /*17c0*/  IMAD R11, R19, 0x100, R3 ;  /* 0x00000100130b7824 */ /* 0x000fc800078e0203 */
[----:B0-----:R-:W-:-:S07]  /*17d0*/  IMAD.WIDE R4, R11, 0x4, R4 ;  /* 0x000000040b047825 */ /* 0x001fce00078e0204 */
.L_x_20:
[----:B------:R-:W-:Y:S05]  /*17e0*/  YIELD ;  /* 0x0000000000007946 */ /* 0x000fea0003800000 */
[----:B------:R0:W-:Y:S06]  /*17f0*/  MEMBAR.SC.CTA ;  /* 0x0000000000007992 */ /* 0x0001ec0000000000 */
[----:B0-----:R-:W2:Y:S02]  /*1800*/  LDG.E.STRONG.SYS R11, desc[UR6][R4.64] ;  /* 0x00000006040b7981 */ /* 0x001ea4000c1f5900 */
[----:B--2---:R-:W-:-:S13]  /*1810*/  ISETP.NE.AND P0, PT, R11, RZ, PT ;  /* 0x000000ff0b00720c */ /* 0x004fda0003f05270 */
[----:B------:R-:W-:Y:S05]  /*1820*/  @!P0 BRA `(.L_x_20) ;  /* 0xfffffffc00ec8947 */ /* 0x000fea000383ffff */
[----:B------:R-:W-:Y:S05]  /*1830*/  BSYNC B2 ;  /* 0x0000000000027941 */ /* 0x000fea0003800000 */
.L_x_19:
[----:B------:R-:W-:Y:S01]  /*1840*/  BSSY.RECONVERGENT B2, `(.L_x_21) ;  /* 0x0000006000027945 */ /* 0x000fe20003800200 */
[C---:B------:R-:W-:Y:S02]  /*1850*/  ISETP.GT.AND P0, PT, R11.reuse, -0x1, PT ;  /* 0xffffffff0b00780c */ /* 0x040fe40003f04270 */
[----:B------:R-:W-:Y:S01]  /*1860*/  LOP3.LUT R4, R11, 0x3fffffff, RZ, 0xc0, !PT ;  /* 0x3fffffff0b047812 */ /* 0x000fe200078ec0ff */
[----:B------:R-:W-:Y:S05]  /*1870*/  WARPSYNC.EXCLUSIVE R6 ;  /* 0x0000000006007348 */ /* 0x000fea0003a00000 */
[----:B------:R-:W-:-:S05]  /*1880*/  IMAD.IADD R17, R4, 0x1, R17 ;  /* 0x0000000104117824 */ /* 0x000fca00078e0211 */
[----:B------:R-:W-:-:S07]  /*1890*/  VOTE.ANY R6, PT, P0 ;  /* 0x0000000000067806 */ /* 0x000fce00000e0100 */
[----:B------:R-:W-:Y:S05]  /*18a0*/  BSYNC.RECONVERGENT B2 ;  /* 0x0000000000027941 */ /* 0x000fea0003800200 */
.L_x_21:
[----:B------:R-:W-:Y:S01]  /*18b0*/  ISETP.GT.U32.AND P1, PT, R10, 0x1, PT ;  /* 0x000000010a00780c */ /* 0x000fe20003f24070 */
[----:B------:R-:W-:-:S12]  /*18c0*/  IMAD.MOV.U32 R10, RZ, RZ, R19 ;  /* 0x000000ffff0a7224 */ /* 0x000fd800078e0013 */
[----:B------:R-:W-:Y:S05]  /*18d0*/  @P0 BRA P1, `(.L_x_22) ;  /* 0xfffffffc00ac0947 */ /* 0x000fea000083ffff */
[----:B------:R-:W-:Y:S05]  /*18e0*/  BSYNC B0 ;  /* 0x0000000000007941 */ /* 0x000fea0003800000 */
.L_x_18:
[----:B------:R1:W2:Y:S02]  /*18f0*/  LDS.64 R4, [R13+0x6600] ;  /* 0x006600000d047984 */ /* 0x0002a40000000a00 */
.L_x_17:
[C---:B------:R-:W-:Y:S01]  /*1900*/  IMAD.IADD R19, R17.reuse, 0x1, -R0 ;  /* 0x0000000111137824 */ /* 0x040fe200078e0a00 */
[----:B------:R-:W-:-:S04]  /*1910*/  LOP3.LUT R11, R17, 0x80000000, RZ, 0xfc, !PT ;  /* 0x80000000110b7812 */ /* 0x000fc800078efcff */
[C---:B0-2---:R-:W-:Y:S01]  /*1920*/  IADD3 R4, P0, PT, R19.reuse, R4, RZ ;  /* 0x0000000413047210 */ /* 0x045fe20007f1e0ff */
[----:B------:R0:W-:Y:S03]  /*1930*/  STG.E.STRONG.SYS desc[UR6][R14.64], R11 ;  /* 0x0000000b0e007986 */ /* 0x0001e6000c115906 */
[----:B------:R-:W-:-:S05]  /*1940*/  LEA.HI.X.SX32 R5, R19, R5, 0x1, P0 ;  /* 0x0000000513057211 */ /* 0x000fca00000f0eff */
[----:B------:R0:W-:Y:S04]  /*1950*/  STS.64 [R13+0x6600], R4 ;  /* 0x006600040d007388 */ /* 0x0001e80000000a00 */
.L_x_16:
[----:B------:R-:W-:Y:S05]  /*1960*/  BSYNC B1 ;  /* 0x0000000000017941 */ /* 0x000fea0003800000 */
.L_x_15:
[----:B0-----:R-:W0:Y:S01]  /*1970*/  LDC R5, c[0x0][0x3c0] ;  /* 0x0000f000ff057b82 */ /* 0x001e220000000800 */
[----:B------:R-:W-:-:S07]  /*1980*/  IMAD R4, R49, 0x8, R7 ;  /* 0x0000000831047824 */ /* 0x000fce00078e0207 */
[----:B------:R-:W2:Y:S01]  /*1990*/  LDC.64 R16, c[0x0][0x390] ;  /* 0x0000e400ff107b82 */ /* 0x000ea20000000a00 */
[----:B0-----:R-:W-:Y:S02]  /*19a0*/  ISETP.GE.AND P0, PT, R47, R5, PT ;  /* 0x000000052f00720c */ /* 0x001fe40003f06270 */
[----:B--2---:R-:W-:-:S04]  /*19b0*/  ISETP.EQ.U32.AND P1, PT, R16, RZ, PT ;  /* 0x000000ff1000720c */ /* 0x004fc80003f22070 */
[----:B------:R-:W-:-:S04]  /*19c0*/  ISETP.EQ.OR.EX P0, PT, R17, RZ, !P0, P1 ;  /* 0x000000ff1100720c */ /* 0x000fc80004702710 */
[----:B------:R-:W-:-:S13]  /*19d0*/  ISETP.GT.U32.OR P0, PT, R3, 0xff, P0 ;  /* 0x000000ff0300780c */ /* 0x000fda0000704470 */
[----:B------:R-:W-:Y:S05]  /*19e0*/  @P0 BRA `(.L_x_23) ;  /* 0x0000000000240947 */ /* 0x000fea0003800000 */
[----:B------:R-:W0:Y:S01]  /*19f0*/  LDS.64 R10, [R13+0x6600] ;  /* 0x006600000d0a7984 */ /* 0x000e220000000a00 */
[C---:B------:R-:W-:Y:S02]  /*1a00*/  ISETP.GT.U32.AND P0, PT, R3.reuse, R49, PT ;  /* 0x000000310300720c */ /* 0x040fe40003f04070 */
[C---:B------:R-:W-:Y:S02]  /*1a10*/  LEA R6, P2, R3.reuse, R16, 0x3 ;  /* 0x0000001003067211 */ /* 0x040fe400078418ff */
[----:B------:R-:W-:Y:S02]  /*1a20*/  SEL R7, RZ, 0x1980, !P0 ;  /* 0x00001980ff077807 */ /* 0x000fe40004000000 */
[--C-:B------:R-:W-:Y:S02]  /*1a30*/  SHF.R.S32.HI R15, RZ, 0x1f, R0.reuse ;  /* 0x0000001fff0f7819 */ /* 0x100fe40000011400 */
[----:B0-----:R-:W-:Y:S02]  /*1a40*/  IADD3 R2, P0, P1, R10, R7, R0 ;  /* 0x000000070a027210 */ /* 0x001fe4000791e000 */
[----:B------:R-:W-:-:S02]  /*1a50*/  LEA.HI.X R7, R3, R17, RZ, 0x3, P2 ;  /* 0x0000001103077211 */ /* 0x000fc400010f1cff */
[----:B------:R-:W-:-:S05]  /*1a60*/  IADD3.X R3, PT, PT, R11, RZ, R15, P0, P1 ;  /* 0x000000ff0b037210 */ /* 0x000fca00007e240f */
[----:B------:R0:W-:Y:S04]  /*1a70*/  STG.E.64 desc[UR6][R6.64], R2 ;  /* 0x0000000206007986 */ /* 0x0001e8000c101b06 */
.L_x_23:
[----:B------:R-:W-:Y:S05]  /*1a80*/  WARPSYNC.ALL ;  /* 0x0000000000007948 */ /* 0x000fea0003800000 */
[----:B------:R-:W-:Y:S01]  /*1a90*/  BAR.SYNC.DEFER_BLOCKING 0x0 ;  /* 0x0000000000007b1d */ /* 0x000fe20000010000 */
[----:B------:R-:W-:-:S05]  /*1aa0*/  ISETP.GT.AND P0, PT, R47, R5, PT ;  /* 0x000000052f00720c */ /* 0x000fca0003f04270 */
[----:B0-----:R0:W2:Y:S08]  /*1ab0*/  LDS.64 R2, [R4+0x6600] ;  /* 0x0066000004027984 */ /* 0x0010b00000000a00 */
[----:B0-----:R-:W-:Y:S05]  /*1ac0*/  @P0 BRA `(.L_x_24) ;  /* 0x00000000005c0947 */ /* 0x001fea0003800000 */
[----:B------:R-:W0:Y:S01]  /*1ad0*/  LDCU.64 UR4, c[0x0][0x3a0] ;  /* 0x00007400ff0477ac */ /* 0x000e220008000a00 */
[----:B--2---:R-:W-:-:S05]  /*1ae0*/  IADD3 R0, P1, PT, R57, R2, RZ ;  /* 0x0000000239007210 */ /* 0x004fca0007f3e0ff */
[----:B------:R-:W-:Y:S01]  /*1af0*/  IMAD.X R7, RZ, RZ, R3, P1 ;  /* 0x000000ffff077224 */ /* 0x000fe200008e0603 */
[----:B0-----:R-:W-:-:S04]  /*1b00*/  LEA R2, P1, R0, UR4, 0x2 ;  /* 0x0000000400027c11 */ /* 0x001fc8000f8210ff */
[----:B------:R-:W-:-:S05]  /*1b10*/  LEA.HI.X R3, R0, UR5, R7, 0x2, P1 ;  /* 0x0000000500037c11 */ /* 0x000fca00088f1407 */
[----:B------:R2:W-:Y:S04]  /*1b20*/  STG.E desc[UR6][R2.64], R28 ;  /* 0x0000001c02007986 */ /* 0x0005e8000c101906 */
        /* <DEDUP_REMOVED lines=15> */
[----:B------:R2:W-:Y:S01]  /*1c20*/  STG.E desc[UR6][R2.64+0x800], R46 ;  /* 0x0008002e02007986 */ /* 0x0005e2000c101906 */
[----:B------:R-:W-:Y:S05]  /*1c30*/  BRA `(.L_x_25) ;  /* 0x0000000000e07947 */ /* 0x000fea0003800000 */
.L_x_24:
[----:B------:R-:W0:Y:S01]  /*1c40*/  LDCU.64 UR4, c[0x0][0x3a0] ;  /* 0x00007400ff0477ac */ /* 0x000e220008000a00 */
[----:B------:R-:W-:Y:S01]  /*1c50*/  IMAD R4, R42, -0x1980, R5 ;  /* 0xffffe6802a047824 */ /* 0x000fe200078e0205 */
[C---:B--2---:R-:W-:Y:S01]  /*1c60*/  IADD3 R0, P1, PT, R57.reuse, R2, RZ ;  /* 0x0000000239007210 */ /* 0x044fe20007f3e0ff */
[C---:B------:R-:W-:Y:S02]  /*1c70*/  VIADD R11, R57.reuse, 0x20 ;  /* 0x00000020390b7836 */ /* 0x040fe40000000000 */
[C---:B-1----:R-:W-:Y:S01]  /*1c80*/  VIADD R13, R57.reuse, 0x40 ;  /* 0x00000040390d7836 */ /* 0x042fe20000000000 */
[-C--:B------:R-:W-:Y:S01]  /*1c90*/  ISETP.GE.AND P5, PT, R57, R4.reuse, PT ;  /* 0x000000043900720c */ /* 0x080fe20003fa6270 */
[----:B------:R-:W-:Y:S01]  /*1ca0*/  IMAD.X R7, RZ, RZ, R3, P1 ;  /* 0x000000ffff077224 */ /* 0x000fe200008e0603 */
[-C--:B------:R-:W-:Y:S01]  /*1cb0*/  ISETP.GE.AND P4, PT, R11, R4.reuse, PT ;  /* 0x000000040b00720c */ /* 0x080fe20003f86270 */
[----:B------:R-:W-:Y:S01]  /*1cc0*/  VIADD R11, R57, 0x60 ;  /* 0x00000060390b7836 */ /* 0x000fe20000000000 */
[----:B------:R-:W-:Y:S01]  /*1cd0*/  ISETP.GE.AND P3, PT, R13, R4, PT ;  /* 0x000000040d00720c */ /* 0x000fe20003f66270 */
[----:B------:R-:W-:-:S02]  /*1ce0*/  VIADD R13, R57, 0x80 ;  /* 0x00000080390d7836 */ /* 0x000fc40000000000 */
[----:B------:R-:W-:Y:S01]  /*1cf0*/  VIADD R15, R57, 0xa0 ;  /* 0x000000a0390f7836 */ /* 0x000fe20000000000 */
[-C--:B------:R-:W-:Y:S01]  /*1d00*/  ISETP.GE.AND P2, PT, R11, R4.reuse, PT ;  /* 0x000000040b00720c */ /* 0x080fe20003f46270 */
[----:B------:R-:W-:Y:S01]  /*1d10*/  VIADD R11, R57, 0xc0 ;  /* 0x000000c0390b7836 */ /* 0x000fe20000000000 */
[C---:B0-----:R-:W-:Y:S02]  /*1d20*/  LEA R2, P1, R0.reuse, UR4, 0x2 ;  /* 0x0000000400027c11 */ /* 0x041fe4000f8210ff */
[-C--:B------:R-:W-:Y:S02]  /*1d30*/  ISETP.GE.AND P6, PT, R15, R4.reuse, PT ;  /* 0x000000040f00720c */ /* 0x080fe40003fc6270 */
[----:B------:R-:W-:Y:S02]  /*1d40*/  LEA.HI.X R3, R0, UR5, R7, 0x2, P1 ;  /* 0x0000000500037c11 */ /* 0x000fe400088f1407 */
[----:B------:R-:W-:Y:S01]  /*1d50*/  ISETP.GE.AND P1, PT, R13, R4, PT ;  /* 0x000000040d00720c */ /* 0x000fe20003f26270 */
[----:B------:R-:W-:-:S02]  /*1d60*/  VIADD R13, R57, 0xe0 ;  /* 0x000000e0390d7836 */ /* 0x000fc40000000000 */
[----:B------:R0:W-:Y:S01]  /*1d70*/  @!P5 STG.E desc[UR6][R2.64], R28 ;  /* 0x0000001c0200d986 */ /* 0x0001e2000c101906 */
[-C--:B------:R-:W-:Y:S01]  /*1d80*/  ISETP.GE.AND P5, PT, R11, R4.reuse, PT ;  /* 0x000000040b00720c */ /* 0x080fe20003fa6270 */
[----:B------:R-:W-:Y:S02]  /*1d90*/  VIADD R11, R57, 0x100 ;  /* 0x00000100390b7836 */ /* 0x000fe40000000000 */
[----:B------:R0:W-:Y:S01]  /*1da0*/  @!P4 STG.E desc[UR6][R2.64+0x80], R29 ;  /* 0x0000801d0200c986 */ /* 0x0001e2000c101906 */
[-C--:B------:R-:W-:Y:S01]  /*1db0*/  ISETP.GE.AND P4, PT, R13, R4.reuse, PT ;  /* 0x000000040d00720c */ /* 0x080fe20003f86270 */
[----:B------:R-:W-:Y:S02]  /*1dc0*/  VIADD R13, R57, 0x120 ;  /* 0x00000120390d7836 */ /* 0x000fe40000000000 */
[----:B------:R0:W-:Y:S01]  /*1dd0*/  @!P3 STG.E desc[UR6][R2.64+0x100], R30 ;  /* 0x0001001e0200b986 */ /* 0x0001e2000c101906 */
        /* <DEDUP_REMOVED lines=21> */
[----:B------:R-:W-:-:S03]  /*1f30*/  ISETP.GE.AND P2, PT, R13, R4, PT ;  /* 0x000000040d00720c */ /* 0x000fc60003f46270 */
[----:B------:R0:W-:Y:S01]  /*1f40*/  @!P1 STG.E desc[UR6][R2.64+0x500], R38 ;  /* 0x0005002602009986 */ /* 0x0001e2000c101906 */
[----:B------:R-:W-:-:S03]  /*1f50*/  ISETP.GE.AND P1, PT, R11, R4, PT ;  /* 0x000000040b00720c */ /* 0x000fc60003f26270 */
[----:B------:R0:W-:Y:S04]  /*1f60*/  @!P6 STG.E desc[UR6][R2.64+0x580], R39 ;  /* 0x000580270200e986 */ /* 0x0001e8000c101906 */
[----:B------:R0:W-:Y:S04]  /*1f70*/  @!P5 STG.E desc[UR6][R2.64+0x600], R40 ;  /* 0x000600280200d986 */ /* 0x0001e8000c101906 */
[----:B------:R0:W-:Y:S04]  /*1f80*/  @!P4 STG.E desc[UR6][R2.64+0x680], R43 ;  /* 0x0006802b0200c986 */ /* 0x0001e8000c101906 */
[----:B------:R0:W-:Y:S04]  /*1f90*/  @!P3 STG.E desc[UR6][R2.64+0x700], R44 ;  /* 0x0007002c0200b986 */ /* 0x0001e8000c101906 */
[----:B------:R0:W-:Y:S04]  /*1fa0*/  @!P2 STG.E desc[UR6][R2.64+0x780], R45 ;  /* 0x0007802d0200a986 */ /* 0x0001e8000c101906 */
[----:B------:R0:W-:Y:S02]  /*1fb0*/  @!P1 STG.E desc[UR6][R2.64+0x800], R46 ;  /* 0x0008002e02009986 */ /* 0x0001e4000c101906 */
.L_x_25:
[----:B------:R-:W-:Y:S05]  /*1fc0*/  @P0 BRA `(.L_x_26) ;  /* 0x0000000000480947 */ /* 0x000fea0003800000 */
[----:B------:R3:W5:Y:S04]  /*1fd0*/  LDG.E R11, desc[UR6][R8.64] ;  /* 0x00000006080b7981 */ /* 0x000768000c1e1900 */
[----:B-1----:R3:W5:Y:S04]  /*1fe0*/  LDG.E R13, desc[UR6][R8.64+0x80] ;  /* 0x00008006080d7981 */ /* 0x002768000c1e1900 */
[----:B------:R3:W5:Y:S04]  /*1ff0*/  LDG.E R15, desc[UR6][R8.64+0x100] ;  /* 0x00010006080f7981 */ /* 0x000768000c1e1900 */
[----:B------:R3:W5:Y:S04]  /*2000*/  LDG.E R17, desc[UR6][R8.64+0x180] ;  /* 0x0001800608117981 */ /* 0x000768000c1e1900 */
[----:B------:R3:W5:Y:S04]  /*2010*/  LDG.E R19, desc[UR6][R8.64+0x200] ;  /* 0x0002000608137981 */ /* 0x000768000c1e1900 */
[----:B------:R3:W5:Y:S04]  /*2020*/  LDG.E R21, desc[UR6][R8.64+0x280] ;  /* 0x0002800608157981 */ /* 0x000768000c1e1900 */
[----:B------:R3:W5:Y:S04]  /*2030*/  LDG.E R23, desc[UR6][R8.64+0x300] ;  /* 0x0003000608177981 */ /* 0x000768000c1e1900 */
[----:B------:R3:W5:Y:S04]  /*2040*/  LDG.E R25, desc[UR6][R8.64+0x380] ;  /* 0x0003800608197981 */ /* 0x000768000c1e1900 */
[----:B------:R3:W5:Y:S04]  /*2050*/  LDG.E R27, desc[UR6][R8.64+0x400] ;  /* 0x00040006081b7981 */ /* 0x000768000c1e1900 */
[----:B0-2---:R3:W5:Y:S04]  /*2060*/  LDG.E R29, desc[UR6][R8.64+0x480] ;  /* 0x00048006081d7981 */ /* 0x005768000c1e1900 */
        /* <DEDUP_REMOVED lines=8> */
.L_x_26:
[----:B------:R-:W-:Y:S02]  /*20f0*/  IMAD.IADD R54, R5, 0x1, -R54 ;  /* 0x0000000105367824 */ /* 0x000fe400078e0a36 */
[C---:B0-2---:R-:W-:Y:S02]  /*2100*/  VIADD R3, R57.reuse, 0x20 ;  /* 0x0000002039037836 */ /* 0x045fe40000000000 */
[C---:B------:R-:W-:Y:S01]  /*2110*/  VIADD R45, R57.reuse, 0x40 ;  /* 0x00000040392d7836 */ /* 0x040fe20000000000 */
[CC--:B------:R-:W-:Y:S01]  /*2120*/  ISETP.GE.AND P5, PT, R57.reuse, R54.reuse, PT ;  /* 0x000000363900720c */ /* 0x0c0fe20003fa6270 */
[----:B------:R-:W-:Y:S01]  /*2130*/  VIADD R47, R57, 0x80 ;  /* 0x00000080392f7836 */ /* 0x000fe20000000000 */
[-C--:B------:R-:W-:Y:S01]  /*2140*/  ISETP.GE.AND P4, PT, R3, R54.reuse, PT ;  /* 0x000000360300720c */ /* 0x080fe20003f86270 */
[----:B------:R-:W-:Y:S01]  /*2150*/  VIADD R3, R57, 0x60 ;  /* 0x0000006039037836 */ /* 0x000fe20000000000 */
[-C--:B------:R-:W-:Y:S01]  /*2160*/  ISETP.GE.AND P3, PT, R45, R54.reuse, PT ;  /* 0x000000362d00720c */ /* 0x080fe20003f66270 */
[----:B------:R-:W-:Y:S01]  /*2170*/  VIADD R45, R57, 0xa0 ;  /* 0x000000a0392d7836 */ /* 0x000fe20000000000 */
[----:B------:R-:W-:-:S02]  /*2180*/  ISETP.GE.AND P1, PT, R47, R54, PT ;  /* 0x000000362f00720c */ /* 0x000fc40003f26270 */
[-C--:B------:R-:W-:Y:S01]  /*2190*/  ISETP.GE.AND P2, PT, R3, R54.reuse, PT ;  /* 0x000000360300720c */ /* 0x080fe20003f46270 */
[----:B------:R-:W-:Y:S01]  /*21a0*/  VIADD R3, R57, 0xc0 ;  /* 0x000000c039037836 */ /* 0x000fe20000000000 */
[-C--:B------:R-:W-:Y:S01]  /*21b0*/  ISETP.GE.AND P6, PT, R45, R54.reuse, PT ;  /* 0x000000362d00720c */ /* 0x080fe20003fc6270 */
[----:B------:R-:W-:Y:S02]  /*21c0*/  VIADD R45, R57, 0xe0 ;  /* 0x000000e0392d7836 */ /* 0x000fe40000000000 */
[----:B------:R0:W5:Y:S01]  /*21d0*/  @!P5 LDG.E R11, desc[UR6][R8.64] ;  /* 0x00000006080bd981 */ /* 0x000162000c1e1900 */
[-C--:B------:R-:W-:Y:S01]  /*21e0*/  ISETP.GE.AND P5, PT, R3, R54.reuse, PT ;  /* 0x000000360300720c */ /* 0x080fe20003fa6270 */
[----:B------:R-:W-:Y:S02]  /*21f0*/  VIADD R3, R57, 0x100 ;  /* 0x0000010039037836 */ /* 0x000fe40000000000 */
[----:B-1----:R0:W5:Y:S01]  /*2200*/  @!P4 LDG.E R13, desc[UR6][R8.64+0x80] ;  /* 0x00008006080dc981 */ /* 0x002162000c1e1900 */
[----:B------:R-:W-:Y:S01]  /*2210*/  ISETP.GE.AND P4, PT, R45, R54, PT ;  /* 0x000000362d00720c */ /* 0x000fe20003f86270 */
[----:B------:R-:W-:-:S02]  /*2220*/  VIADD R45, R57, 0x120 ;  /* 0x00000120392d7836 */ /* 0x000fc40000000000 */
[----:B------:R0:W5:Y:S01]  /*2230*/  @!P3 LDG.E R15, desc[UR6][R8.64+0x100] ;  /* 0x00010006080fb981 */ /* 0x000162000c1e1900 */
[-C--:B------:R-:W-:Y:S01]  /*2240*/  ISETP.GE.AND P3, PT, R3, R54.reuse, PT ;  /* 0x000000360300720c */ /* 0x080fe20003f66270 */
[----:B------:R-:W-:Y:S02]  /*2250*/  VIADD R3, R57, 0x140 ;  /* 0x0000014039037836 */ /* 0x000fe40000000000 */
[----:B------:R0:W5:Y:S01]  /*2260*/  @!P2 LDG.E R17, desc[UR6][R8.64+0x180] ;  /* 0x000180060811a981 */ /* 0x000162000c1e1900 */
[-C--:B------:R-:W-:Y:S01]  /*2270*/  ISETP.GE.AND P2, PT, R45, R54.reuse, PT ;  /* 0x000000362d00720c */ /* 0x080fe20003f46270 */
[----:B------:R-:W-:Y:S02]  /*2280*/  VIADD R45, R57, 0x160 ;  /* 0x00000160392d7836 */ /* 0x000fe40000000000 */
[----:B------:R0:W5:Y:S01]  /*2290*/  @!P1 LDG.E R19, desc[UR6][R8.64+0x200] ;  /* 0x0002000608139981 */ /* 0x000162000c1e1900 */
        /* <DEDUP_REMOVED lines=15> */
[----:B------:R-:W-:-:S03]  /*2390*/  ISETP.GE.AND P2, PT, R45, R54, PT ;  /* 0x000000362d00720c */ /* 0x000fc60003f46270 */
[----:B------:R0:W5:Y:S01]  /*23a0*/  @!P1 LDG.E R31, desc[UR6][R8.64+0x500] ;  /* 0x00050006081f9981 */ /* 0x000162000c1e1900 */
[----:B------:R-:W-:-:S03]  /*23b0*/  ISETP.GE.AND P1, PT, R3, R54, PT ;  /* 0x000000360300720c */ /* 0x000fc60003f26270 */
[----:B------:R0:W5:Y:S04]  /*23c0*/  @!P6 LDG.E R33, desc[UR6][R8.64+0x580] ;  /* 0x000580060821e981 */ /* 0x000168000c1e1900 */
[----:B------:R0:W5:Y:S04]  /*23d0*/  @!P5 LDG.E R35, desc[UR6][R8.64+0x600] ;  /* 0x000600060823d981 */ /* 0x000168000c1e1900 */
[----:B------:R0:W5:Y:S04]  /*23e0*/  @!P4 LDG.E R37, desc[UR6][R8.64+0x680] ;  /* 0x000680060825c981 */ /* 0x000168000c1e1900 */
[----:B------:R0:W5:Y:S04]  /*23f0*/  @!P3 LDG.E R39, desc[UR6][R8.64+0x700] ;  /* 0x000700060827b981 */ /* 0x000168000c1e1900 */
[----:B------:R0:W5:Y:S04]  /*2400*/  @!P2 LDG.E R41, desc[UR6][R8.64+0x780] ;  /* 0x000780060829a981 */ /* 0x000168000c1e1900 */
[----:B------:R0:W5:Y:S02]  /*2410*/  @!P1 LDG.E R43, desc[UR6][R8.64+0x800] ;  /* 0x00080006082b9981 */ /* 0x000164000c1e1900 */
.L_x_27:
[----:B------:R-:W-:Y:S05]  /*2420*/  @P0 BRA `(.L_x_28) ;  /* 0x0000000000540947 */ /* 0x000fea0003800000 */
[----:B------:R-:W1:Y:S02]  /*2430*/  LDCU.64 UR4, c[0x0][0x3b0] ;  /* 0x00007600ff0477ac */ /* 0x000e640008000a00 */
[----:B-1----:R-:W-:-:S04]  /*2440*/  LEA R2, P0, R0, UR4, 0x2 ;  /* 0x0000000400027c11 */ /* 0x002fc8000f8010ff */
[----:B------:R-:W-:-:S05]  /*2450*/  LEA.HI.X R3, R0, UR5, R7, 0x2, P0 ;  /* 0x0000000500037c11 */ /* 0x000fca00080f1407 */
[----:B-----5:R-:W-:Y:S04]  /*2460*/  STG.E desc[UR6][R2.64], R11 ;  /* 0x0000000b02007986 */ /* 0x020fe8000c101906 */
[----:B------:R-:W-:Y:S04]  /*2470*/  STG.E desc[UR6][R2.64+0x80], R13 ;  /* 0x0000800d02007986 */ /* 0x000fe8000c101906 */
        /* <DEDUP_REMOVED lines=14> */
[----:B------:R-:W-:Y:S01]  /*2560*/  STG.E desc[UR6][R2.64+0x800], R43 ;  /* 0x0008002b02007986 */ /* 0x000fe2000c101906 */
[----:B------:R-:W-:Y:S05]  /*2570*/  EXIT ;  /* 0x000000000000794d */ /* 0x000fea0003800000 */
.L_x_28:
[----:B------:R-:W1:Y:S01]  /*2580*/  LDCU.64 UR4, c[0x0][0x3b0] ;  /* 0x00007600ff0477ac */ /* 0x000e620008000a00 */
[----:B------:R-:W-:Y:S02]  /*2590*/  IMAD R42, R42, -0x1980, R5 ;  /* 0xffffe6802a2a7824 */ /* 0x000fe400078e0205 */
[C---:B------:R-:W-:Y:S02]  /*25a0*/  VIADD R5, R57.reuse, 0x40 ;  /* 0x0000004039057836 */ /* 0x040fe40000000000 */
[C---:B------:R-:W-:Y:S01]  /*25b0*/  VIADD R3, R57.reuse, 0x20 ;  /* 0x0000002039037836 */ /* 0x040fe20000000000 */
[CC--:B------:R-:W-:Y:S01]  /*25c0*/  ISETP.GE.AND P3, PT, R57.reuse, R42.reuse, PT ;  /* 0x0000002a3900720c */ /* 0x0c0fe20003f66270 */
[----:B0--3--:R-:W-:Y:S01]  /*25d0*/  VIADD R9, R57, 0x60 ;  /* 0x0000006039097836 */ /* 0x009fe20000000000 */
[-C--:B------:R-:W-:Y:S01]  /*25e0*/  ISETP.GE.AND P1, PT, R5, R42.reuse, PT ;  /* 0x0000002a0500720c */ /* 0x080fe20003f26270 */
[----:B------:R-:W-:Y:S01]  /*25f0*/  VIADD R5, R57, 0x80 ;  /* 0x0000008039057836 */ /* 0x000fe20000000000 */
[-C--:B------:R-:W-:Y:S01]  /*2600*/  ISETP.GE.AND P2, PT, R3, R42.reuse, PT ;  /* 0x0000002a0300720c */ /* 0x080fe20003f46270 */
[----:B------:R-:W-:Y:S01]  /*2610*/  VIADD R45, R57, 0xc0 ;  /* 0x000000c0392d7836 */ /* 0x000fe20000000000 */
[-C--:B------:R-:W-:Y:S01]  /*2620*/  ISETP.GE.AND P0, PT, R9, R42.reuse, PT ;  /* 0x0000002a0900720c */ /* 0x080fe20003f06270 */
[----:B------:R-:W-:Y:S01]  /*2630*/  VIADD R9, R57, 0xa0 ;  /* 0x000000a039097836 */ /* 0x000fe20000000000 */
[----:B------:R-:W-:Y:S01]  /*2640*/  ISETP.GE.AND P6, PT, R5, R42, PT ;  /* 0x0000002a0500720c */ /* 0x000fe20003fc6270 */
[----:B------:R-:W-:Y:S01]  /*2650*/  VIADD R5, R57, 0xe0 ;  /* 0x000000e039057836 */ /* 0x000fe20000000000 */
[----:B-1----:R-:W-:-:S02]  /*2660*/  LEA R2, P4, R0, UR4, 0x2 ;  /* 0x0000000400027c11 */ /* 0x002fc4000f8810ff */
[-C--:B------:R-:W-:Y:S02]  /*2670*/  ISETP.GE.AND P5, PT, R9, R42.reuse, PT ;  /* 0x0000002a0900720c */ /* 0x080fe40003fa6270 */
[----:B------:R-:W-:Y:S01]  /*2680*/  LEA.HI.X R3, R0, UR5, R7, 0x2, P4 ;  /* 0x0000000500037c11 */ /* 0x000fe2000a0f1407 */
[----:B------:R-:W-:Y:S01]  /*2690*/  VIADD R7, R57, 0x100 ;  /* 0x0000010039077836 */ /* 0x000fe20000000000 */
[----:B------:R-:W-:-:S03]  /*26a0*/  ISETP.GE.AND P4, PT, R45, R42, PT ;  /* 0x0000002a2d00720c */ /* 0x000fc60003f86270 */
[----:B-----5:R0:W-:Y:S01]  /*26b0*/  @!P3 STG.E desc[UR6][R2.64], R11 ;  /* 0x0000000b0200b986 */ /* 0x0201e2000c101906 */
        /* <DEDUP_REMOVED lines=19> */
[C---:B------:R-:W-:Y:S02]  /*27f0*/  VIADD R5, R57.reuse, 0x1e0 ;  /* 0x000001e039057836 */ /* 0x040fe40000000000 */
[----:B------:R-:W-:Y:S01]  /*2800*/  VIADD R57, R57, 0x200 ;  /* 0x0000020039397836 */ /* 0x000fe20000000000 */
[----:B------:R0:W-:Y:S01]  /*2810*/  @!P3 STG.E desc[UR6][R2.64+0x380], R25 ;  /* 0x000380190200b986 */ /* 0x0001e2000c101906 */
[----:B------:R-:W-:-:S03]  /*2820*/  ISETP.GE.AND P3, PT, R7, R42, PT ;  /* 0x0000002a0700720c */ /* 0x000fc60003f66270 */
        /* <DEDUP_REMOVED lines=9> */
[----:B------:R0:W-:Y:S01]  /*28c0*/  @!P2 STG.E desc[UR6][R2.64+0x780], R41 ;  /* 0x000780290200a986 */ /* 0x0001e2000c101906 */
[----:B------:R-:W-:Y:S05]  /*28d0*/  @P1 EXIT ;  /* 0x000000000000194d */ /* 0x000fea0003800000 */
[----:B------:R-:W-:Y:S01]  /*28e0*/  STG.E desc[UR6][R2.64+0x800], R43 ;  /* 0x0008002b02007986 */ /* 0x000fe2000c101906 */
[----:B------:R-:W-:Y:S05]  /*28f0*/  EXIT ;  /* 0x000000000000794d */ /* 0x000fea0003800000 */
.L_x_14:
[----:B------:R-:W-:Y:S01]  /*2900*/  IMAD.MOV.U32 R2, RZ, RZ, RZ ;  /* 0x000000ffff027224 */ /* 0x000fe200078e00ff */
[C---:B------:R-:W-:Y:S01]  /*2910*/  ISETP.GT.U32.AND P0, PT, R3.reuse, 0x1f, PT ;  /* 0x0000001f0300780c */ /* 0x040fe20003f04070 */
[----:B------:R-:W-:Y:S05]  /*2920*/  WARPSYNC.ALL ;  /* 0x0000000000007948 */ /* 0x000fea0003800000 */
[----:B------:R-:W-:-:S04]  /*2930*/  IMAD.HI.U32 R14, R3, 0x15555556, R2 ;  /* 0x15555556030e7827 */ /* 0x000fc800078e0002 */
[----:B------:R-:W-:-:S05]  /*2940*/  IMAD R15, R14, 0x4, R7 ;  /* 0x000000040e0f7824 */ /* 0x000fca00078e0207 */
[----:B------:R0:W-:Y:S01]  /*2950*/  STS [R15+0x3410], R0 ;  /* 0x003410000f007388 */ /* 0x0001e20000000800 */
[----:B------:R-:W-:Y:S06]  /*2960*/  BAR.SYNC.DEFER_BLOCKING 0x0 ;  /* 0x0000000000007b1d */ /* 0x000fec0000010000 */
[----:B------:R-:W-:Y:S05]  /*2970*/  @P0 BRA `(.L_x_29) ;  /* 0x0000000000dc0947 */ /* 0x000fea0003800000 */
[----:B------:R-:W-:Y:S01]  /*2980*/  IMAD R14, R3, 0x34, R7 ;  /* 0x00000034030e7824 */ /* 0x000fe200078e0207 */
[----:B------:R-:W-:-:S04]  /*2990*/  UMOV UR8, 0xffffffff ;  /* 0xffffffff00087882 */ /* 0x000fc80000000000 */
[----:B------:R-:W-:Y:S04]  /*29a0*/  LDS R28, [R14+0x3410] ;  /* 0x003410000e1c7984 */ /* 0x000fe80000000800 */
[----:B------:R-:W-:Y:S04]  /*29b0*/  LDS R29, [R14+0x3414] ;  /* 0x003414000e1d7984 */ /* 0x000fe80000000800 */
[----:B------:R-:W1:Y:S04]  /*29c0*/  LDS R30, [R14+0x3418] ;  /* 0x003418000e1e7984 */ /* 0x000e680000000800 */
[----:B------:R-:W-:Y:S04]  /*29d0*/  LDS R31, [R14+0x341c] ;  /* 0x00341c000e1f7984 */ /* 0x000fe80000000800 */
[----:B------:R-:W2:Y:S04]  /*29e0*/  LDS R32, [R14+0x3420] ;  /* 0x003420000e207984 */ /* 0x000ea80000000800 */
[----:B------:R-:W-:Y:S04]  /*29f0*/  LDS R33, [R14+0x3424] ;  /* 0x003424000e217984 */ /* 0x000fe80000000800 */
[----:B------:R-:W3:Y:S04]  /*2a00*/  LDS R34, [R14+0x3428] ;  /* 0x003428000e227984 */ /* 0x000ee80000000800 */
[----:B------:R-:W-:Y:S04]  /*2a10*/  LDS R35, [R14+0x342c] ;  /* 0x00342c000e237984 */ /* 0x000fe80000000800 */
[----:B------:R-:W4:Y:S04]  /*2a20*/  LDS R36, [R14+0x3430] ;  /* 0x003430000e247984 */ /* 0x000f280000000800 */
[----:B------:R-:W-:Y:S04]  /*2a30*/  LDS R37, [R14+0x3434] ;  /* 0x003434000e257984 */ /* 0x000fe80000000800 */
[----:B------:R-:W5:Y:S04]  /*2a40*/  LDS R38, [R14+0x3438] ;  /* 0x003438000e267984 */ /* 0x000f680000000800 */
[----:B------:R-:W0:Y:S01]  /*2a50*/  LDS R39, [R14+0x343c] ;  /* 0x00343c000e277984 */ /* 0x000e220000000800 */
[----:B-1----:R-:W-:-:S04]  /*2a60*/  IADD3 R40, PT, PT, R30, R29, R28 ;  /* 0x0000001d1e287210 */ /* 0x002fc80007ffe01c */
[----:B--2---:R-:W-:-:S04]  /*2a70*/  IADD3 R40, PT, PT, R32, R40, R31 ;  /* 0x0000002820287210 */ /* 0x004fc80007ffe01f */
[----:B---3--:R-:W-:-:S04]  /*2a80*/  IADD3 R40, PT, PT, R34, R40, R33 ;  /* 0x0000002822287210 */ /* 0x008fc80007ffe021 */
[----:B----4-:R-:W-:-:S04]  /*2a90*/  IADD3 R40, PT, PT, R36, R40, R35 ;  /* 0x0000002824287210 */ /* 0x010fc80007ffe023 */
[----:B-----5:R-:W-:-:S05]  /*2aa0*/  IADD3 R40, PT, PT, R38, R40, R37 ;  /* 0x0000002826287210 */ /* 0x020fca0007ffe025 */
[----:B0-----:R-:W-:Y:S01]  /*2ab0*/  IMAD.IADD R39, R39, 0x1, R40 ;  /* 0x0000000127277824 */ /* 0x001fe200078e0228 */
[----:B------:R-:W-:Y:S06]  /*2ac0*/  BRA.DIV UR8, `(.L_x_30) ;  /* 0x0000007a08547947 */ /* 0x000fec000b800000 */
[----:B------:R-:W0:Y:S02]  /*2ad0*/  SHFL.UP P0, R40, R39, 0x1, RZ ;  /* 0x0420000027287989 */ /* 0x000e2400000000ff */
[----:B0-----:R-:W-:-:S05]  /*2ae0*/  @P0 IMAD.IADD R40, R39, 0x1, R40 ;  /* 0x0000000127280824 */ /* 0x001fca00078e0228 */
[----:B------:R-:W0:Y:S02]  /*2af0*/  SHFL.UP P0, R43, R40, 0x2, RZ ;  /* 0x04400000282b7989 */ /* 0x000e2400000000ff */
[----:B0-----:R-:W-:-:S05]  /*2b00*/  @P0 IMAD.IADD R43, R40, 0x1, R43 ;  /* 0x00000001282b0824 */ /* 0x001fca00078e022b */
[----:B------:R-:W0:Y:S02]  /*2b10*/  SHFL.UP P0, R44, R43, 0x4, RZ ;  /* 0x048000002b2c7989 */ /* 0x000e2400000000ff */
[----:B0-----:R-:W-:-:S05]  /*2b20*/  @P0 IMAD.IADD R44, R43, 0x1, R44 ;  /* 0x000000012b2c0824 */ /* 0x001fca00078e022c */
[----:B------:R-:W0:Y:S02]  /*2b30*/  SHFL.UP P0, R45, R44, 0x8, RZ ;  /* 0x050000002c2d7989 */ /* 0x000e2400000000ff */
[----:B0-----:R-:W-:-:S05]  /*2b40*/  @P0 IMAD.IADD R45, R44, 0x1, R45 ;  /* 0x000000012c2d0824 */ /* 0x001fca00078e022d */
[----:B------:R0:W1:Y:S02]  /*2b50*/  SHFL.UP P0, R46, R45, 0x10, RZ ;  /* 0x060000002d2e7989 */ /* 0x00006400000000ff */
.L_x_120:
[----:B-1----:R-:W-:-:S04]  /*2b60*/  @P0 IMAD.IADD R46, R45, 0x1, R46 ;  /* 0x000000012d2e0824 */ /* 0x002fc800078e022e */
[----:B------:R-:W-:-:S04]  /*2b70*/  IMAD.IADD R39, R46, 0x1, -R39 ;  /* 0x000000012e277824 */ /* 0x000fc800078e0a27 */
[----:B------:R-:W-:Y:S01]  /*2b80*/  IMAD.IADD R28, R28, 0x1, R39 ;  /* 0x000000011c1c7824 */ /* 0x000fe200078e0227 */
[----:B------:R1:W-:Y:S03]  /*2b90*/  STS [R14+0x3410], R39 ;  /* 0x003410270e007388 */ /* 0x0003e60000000800 */
        /* <DEDUP_REMOVED lines=19> */
[----:B------:R1:W-:Y:S04]  /*2cd0*/  STS [R14+0x3438], R37 ;  /* 0x003438250e007388 */ /* 0x0003e80000000800 */
[----:B------:R1:W-:Y:S02]  /*2ce0*/  STS [R14+0x343c], R43 ;  /* 0x00343c2b0e007388 */ /* 0x0003e40000000800 */
.L_x_29:
[----:B------:R-:W-:Y:S05]  /*2cf0*/  WARPSYNC.ALL ;  /* 0x0000000000007948 */ /* 0x000fea0003800000 */
[----:B------:R-:W-:Y:S01]  /*2d00*/  BAR.SYNC.DEFER_BLOCKING 0x0 ;  /* 0x0000000000007b1d */ /* 0x000fe20000010000 */
[----:B------:R-:W-:Y:S02]  /*2d10*/  ISETP.NE.AND P0, PT, R50, RZ, PT ;  /* 0x000000ff3200720c */ /* 0x000fe40003f05270 */
[----:B-1----:R-:W-:-:S03]  /*2d20*/  SHF.R.U32.HI R28, RZ, UR5, R27 ;  /* 0x00000005ff1c7c19 */ /* 0x002fc6000801161b */
[----:B------:R-:W-:Y:S01]  /*2d30*/  BSSY.RECONVERGENT B0, `(.L_x_31) ;  /* 0x0000028000007945 */ /* 0x000fe20003800200 */
[----:B------:R-:W-:Y:S01]  /*2d40*/  LOP3.LUT R28, R28, UR4, RZ, 0x30, !PT ;  /* 0x000000041c1c7c12 */ /* 0x000fe2000f8e30ff */
[----:B0-----:R-:W0:Y:S06]  /*2d50*/  LDS R15, [R15+0x3410] ;  /* 0x003410000f0f7984 */ /* 0x001e2c0000000800 */
[----:B------:R-:W-:Y:S05]  /*2d60*/  @P0 BRA `(.L_x_32) ;  /* 0x0000000000900947 */ /* 0x000fea0003800000 */
[----:B------:R-:W0:Y:S04]  /*2d70*/  LDS R14, [R51] ;  /* 0x00000000330e7984 */ /* 0x000e280000000800 */
[----:B------:R-:W1:Y:S04]  /*2d80*/  LDS R30, [R51+0x400] ;  /* 0x00040000331e7984 */ /* 0x000e680000000800 */
[----:B------:R-:W2:Y:S04]  /*2d90*/  LDS R32, [R51+0x800] ;  /* 0x0008000033207984 */ /* 0x000ea80000000800 */
[----:B------:R-:W3:Y:S04]  /*2da0*/  LDS R34, [R51+0xc00] ;  /* 0x000c000033227984 */ /* 0x000ee80000000800 */
[----:B------:R-:W4:Y:S04]  /*2db0*/  LDS R36, [R51+0x1000] ;  /* 0x0010000033247984 */ /* 0x000f280000000800 */
[----:B------:R-:W5:Y:S04]  /*2dc0*/  LDS R38, [R51+0x1400] ;  /* 0x0014000033267984 */ /* 0x000f680000000800 */
[----:B------:R-:W5:Y:S04]  /*2dd0*/  LDS R40, [R51+0x1800] ;  /* 0x0018000033287984 */ /* 0x000f680000000800 */
[----:B------:R-:W5:Y:S04]  /*2de0*/  LDS R44, [R51+0x1c00] ;  /* 0x001c0000332c7984 */ /* 0x000f680000000800 */
[----:B------:R-:W5:Y:S04]  /*2df0*/  LDS R46, [R51+0x2000] ;  /* 0x00200000332e7984 */ /* 0x000f680000000800 */
[----:B------:R-:W5:Y:S04]  /*2e00*/  LDS R58, [R51+0x2400] ;  /* 0x00240000333a7984 */ /* 0x000f680000000800 */
[----:B------:R-:W5:Y:S01]  /*2e10*/  LDS R60, [R51+0x2800] ;  /* 0x00280000333c7984 */ /* 0x000f620000000800 */
[----:B0-----:R-:W-:-:S03]  /*2e20*/  IMAD.IADD R14, R15, 0x1, R14 ;  /* 0x000000010f0e7824 */ /* 0x001fc600078e020e */
[----:B------:R-:W0:Y:S01]  /*2e30*/  LDS R62, [R51+0x2c00] ;  /* 0x002c0000333e7984 */ /* 0x000e220000000800 */
[C---:B-1----:R-:W-:Y:S02]  /*2e40*/  IMAD.IADD R30, R15.reuse, 0x1, R30 ;  /* 0x000000010f1e7824 */ /* 0x042fe400078e021e */
[C---:B--2---:R-:W-:Y:S01]  /*2e50*/  IMAD.IADD R32, R15.reuse, 0x1, R32 ;  /* 0x000000010f207824 */ /* 0x044fe200078e0220 */
[----:B------:R1:W-:Y:S01]  /*2e60*/  STS [R51], R14 ;  /* 0x0000000e33007388 */ /* 0x0003e20000000800 */
[----:B---3--:R-:W-:-:S03]  /*2e70*/  IMAD.IADD R34, R15, 0x1, R34 ;  /* 0x000000010f227824 */ /* 0x008fc600078e0222 */
[----:B------:R1:W-:Y:S01]  /*2e80*/  STS [R51+0x400], R30 ;  /* 0x0004001e33007388 */ /* 0x0003e20000000800 */
[----:B----4-:R-:W-:-:S03]  /*2e90*/  IMAD.IADD R36, R15, 0x1, R36 ;  /* 0x000000010f247824 */ /* 0x010fc600078e0224 */
[----:B------:R1:W-:Y:S01]  /*2ea0*/  STS [R51+0x800], R32 ;  /* 0x0008002033007388 */ /* 0x0003e20000000800 */
[----:B-----5:R-:W-:-:S03]  /*2eb0*/  IMAD.IADD R38, R15, 0x1, R38 ;  /* 0x000000010f267824 */ /* 0x020fc600078e0226 */
[----:B------:R1:W-:Y:S01]  /*2ec0*/  STS [R51+0xc00], R34 ;  /* 0x000c002233007388 */ /* 0x0003e20000000800 */
[----:B------:R-:W-:-:S03]  /*2ed0*/  IMAD.IADD R40, R15, 0x1, R40 ;  /* 0x000000010f287824 */ /* 0x000fc600078e0228 */
        /* <DEDUP_REMOVED lines=9> */
[----:B0-----:R-:W-:-:S03]  /*2f70*/  IMAD.IADD R62, R15, 0x1, R62 ;  /* 0x000000010f3e7824 */ /* 0x001fc600078e023e */
[----:B------:R1:W-:Y:S04]  /*2f80*/  STS [R51+0x2400], R58 ;  /* 0x0024003a33007388 */ /* 0x0003e80000000800 */
[----:B------:R1:W-:Y:S04]  /*2f90*/  STS [R51+0x2800], R60 ;  /* 0x0028003c33007388 */ /* 0x0003e80000000800 */
[----:B------:R1:W-:Y:S02]  /*2fa0*/  STS [R51+0x2c00], R62 ;  /* 0x002c003e33007388 */ /* 0x0003e40000000800 */
.L_x_32:
[----:B------:R-:W-:Y:S05]  /*2fb0*/  BSYNC.RECONVERGENT B0 ;  /* 0x0000000000007941 */ /* 0x000fea0003800200 */
.L_x_31:
[----:B------:R-:W-:Y:S01]  /*2fc0*/  BAR.SYNC.DEFER_BLOCKING 0x0 ;  /* 0x0000000000007b1d */ /* 0x000fe20000010000 */
[----:B------:R-:W-:Y:S01]  /*2fd0*/  R2P PR, R28, 0x7f ;  /* 0x0000007f1c007804 */ /* 0x000fe20000000000 */
[----:B------:R-:W-:-:S04]  /*2fe0*/  IMAD.MOV.U32 R47, RZ, RZ, RZ ;  /* 0x000000ffff2f7224 */ /* 0x000fc800078e00ff */
[----:B------:R-:W-:Y:S08]  /*2ff0*/  BSSY.RECONVERGENT B0, `(.L_x_33) ;  /* 0x0000024000007945 */ /* 0x000ff00003800200 */
[----:B-1----:R-:W-:Y:S02]  /*3000*/  VOTE.ANY R14, PT, P0 ;  /* 0x00000000000e7806 */ /* 0x002fe400000e0100 */
[----:B------:R-:W-:-:S02]  /*3010*/  VOTE.ANY R29, PT, P1 ;  /* 0x00000000001d7806 */ /* 0x000fc400008e0100 */
[----:B------:R-:W-:Y:S02]  /*3020*/  @!P0 LOP3.LUT R14, RZ, R14, RZ, 0x33, !PT ;  /* 0x0000000eff0e8212 */ /* 0x000fe400078e33ff */
[----:B------:R-:W-:Y:S02]  /*3030*/  VOTE.ANY R31, PT, P2 ;  /* 0x00000000001f7806 */ /* 0x000fe400010e0100 */
[----:B------:R-:W-:Y:S02]  /*3040*/  @!P1 LOP3.LUT R29, RZ, R29, RZ, 0x33, !PT ;  /* 0x0000001dff1d9212 */ /* 0x000fe400078e33ff */
[----:B------:R-:W-:Y:S02]  /*3050*/  VOTE.ANY R33, PT, P3 ;  /* 0x0000000000217806 */ /* 0x000fe400018e0100 */
[----:B------:R-:W-:Y:S02]  /*3060*/  @!P2 LOP3.LUT R31, RZ, R31, RZ, 0x33, !PT ;  /* 0x0000001fff1fa212 */ /* 0x000fe400078e33ff */
[----:B------:R-:W-:-:S02]  /*3070*/  LOP3.LUT R14, R29, R14, RZ, 0xc0, !PT ;  /* 0x0000000e1d0e7212 */ /* 0x000fc400078ec0ff */
[----:B------:R-:W-:Y:S02]  /*3080*/  @!P3 LOP3.LUT R33, RZ, R33, RZ, 0x33, !PT ;  /* 0x00000021ff21b212 */ /* 0x000fe400078e33ff */
[----:B------:R-:W-:Y:S02]  /*3090*/  LOP3.LUT R14, R31, R14, RZ, 0xc0, !PT ;  /* 0x0000000e1f0e7212 */ /* 0x000fe400078ec0ff */
[----:B------:R-:W-:Y:S02]  /*30a0*/  VOTE.ANY R29, PT, P4 ;  /* 0x00000000001d7806 */ /* 0x000fe400020e0100 */
[----:B------:R-:W-:Y:S02]  /*30b0*/  LOP3.LUT R14, R33, R14, RZ, 0xc0, !PT ;  /* 0x0000000e210e7212 */ /* 0x000fe400078ec0ff */
[----:B------:R-:W-:Y:S02]  /*30c0*/  @!P4 LOP3.LUT R29, RZ, R29, RZ, 0x33, !PT ;  /* 0x0000001dff1dc212 */ /* 0x000fe400078e33ff */
[----:B------:R-:W-:-:S02]  /*30d0*/  VOTE.ANY R31, PT, P5 ;  /* 0x00000000001f7806 */ /* 0x000fc400028e0100 */
[----:B------:R-:W-:Y:S01]  /*30e0*/  LOP3.LUT R14, R29, R14, RZ, 0xc0, !PT ;  /* 0x0000000e1d0e7212 */ /* 0x000fe200078ec0ff */
[----:B------:R-:W-:Y:S01]  /*30f0*/  IMAD.SHL.U32 R29, R3, 0x20, RZ ;  /* 0x00000020031d7824 */ /* 0x000fe200078e00ff */
[----:B------:R-:W-:Y:S02]  /*3100*/  LOP3.LUT P0, RZ, R28, 0x80, RZ, 0xc0, !PT ;  /* 0x000000801cff7812 */ /* 0x000fe4000780c0ff */
[----:B------:R-:W-:Y:S02]  /*3110*/  @!P5 LOP3.LUT R31, RZ, R31, RZ, 0x33, !PT ;  /* 0x0000001fff1fd212 */ /* 0x000fe400078e33ff */
[----:B------:R-:W-:Y:S02]  /*3120*/  VOTE.ANY R30, PT, P6 ;  /* 0x00000000001e7806 */ /* 0x000fe400030e0100 */
[----:B------:R-:W-:Y:S02]  /*3130*/  LOP3.LUT R31, R31, R14, RZ, 0xc0, !PT ;  /* 0x0000000e1f1f7212 */ /* 0x000fe400078ec0ff */
[----:B------:R-:W1:Y:S01]  /*3140*/  S2R R14, SR_LEMASK ;  /* 0x00000000000e7919 */ /* 0x000e620000003a00 */
[----:B------:R-:W-:-:S04]  /*3150*/  @!P6 LOP3.LUT R30, RZ, R30, RZ, 0x33, !PT ;  /* 0x0000001eff1ee212 */ /* 0x000fc800078e33ff */
[----:B------:R-:W-:Y:S02]  /*3160*/  VOTE.ANY R32, PT, P0 ;  /* 0x0000000000207806 */ /* 0x000fe400000e0100 */
[----:B------:R-:W-:Y:S02]  /*3170*/  LOP3.LUT R31, R30, R31, RZ, 0xc0, !PT ;  /* 0x0000001f1e1f7212 */ /* 0x000fe400078ec0ff */
[----:B------:R-:W-:Y:S02]  /*3180*/  @!P0 LOP3.LUT R32, RZ, R32, RZ, 0x33, !PT ;  /* 0x00000020ff208212 */ /* 0x000fe400078e33ff */
[----:B------:R-:W-:Y:S02]  /*3190*/  LOP3.LUT R30, R29, 0x7c00, RZ, 0xc0, !PT ;  /* 0x00007c001d1e7812 */ /* 0x000fe400078ec0ff */
[----:B------:R-:W-:-:S03]  /*31a0*/  LOP3.LUT R31, R32, R31, RZ, 0xc0, !PT ;  /* 0x0000001f201f7212 */ /* 0x000fc600078ec0ff */
[----:B------:R-:W-:Y:S01]  /*31b0*/  IMAD.IADD R29, R7, 0x1, R30 ;  /* 0x00000001071d7824 */ /* 0x000fe200078e021e */
[----:B------:R-:W2:Y:S01]  /*31c0*/  FLO.U32 R32, R31 ;  /* 0x0000001f00207300 */ /* 0x000ea200000e0000 */
[----:B-1----:R-:W-:Y:S02]  /*31d0*/  LOP3.LUT R44, R14, R31, RZ, 0xc0, !PT ;  /* 0x0000001f0e2c7212 */ /* 0x002fe400078ec0ff */
[----:B--2---:R-:W-:-:S05]  /*31e0*/  ISETP.NE.AND P0, PT, R24, R32, PT ;  /* 0x000000201800720c */ /* 0x004fca0003f05270 */
[----:B------:R-:W1:Y:S08]  /*31f0*/  POPC R44, R44 ;  /* 0x0000002c002c7309 */ /* 0x000e700000000000 */
[----:B------:R-:W-:Y:S05]  /*3200*/  @P0 BRA `(.L_x_34) ;  /* 0x0000000000080947 */ /* 0x000fea0003800000 */
[----:B------:R-:W-:-:S06]  /*3210*/  IMAD R47, R28, 0x4, R29 ;  /* 0x000000041c2f7824 */ /* 0x000fcc00078e021d */
[----:B-1----:R2:W3:Y:S02]  /*3220*/  ATOMS.ADD R47, [R47], R44 ;  /* 0x0000002c2f2f738c */ /* 0x0024e40000000000 */
.L_x_34:
[----:B------:R-:W-:Y:S05]  /*3230*/  BSYNC.RECONVERGENT B0 ;  /* 0x0000000000007941 */ /* 0x000fea0003800200 */
.L_x_33:
[----:B------:R-:W-:Y:S01]  /*3240*/  R2P PR, R52, 0x7f ;  /* 0x0000007f34007804 */ /* 0x000fe20000000000 */
[----:B---3--:R3:W4:Y:S01]  /*3250*/  SHFL.IDX PT, R47, R47, R32, 0x1f ;  /* 0x00001f202f2f7589 */ /* 0x00872200000e0000 */
[----:B------:R-:W-:Y:S01]  /*3260*/  BSSY.RECONVERGENT B0, `(.L_x_35) ;  /* 0x0000021000007945 */ /* 0x000fe20003800200 */
[----:B------:R-:W-:-:S10]  /*3270*/  IMAD.MOV.U32 R49, RZ, RZ, RZ ;  /* 0x000000ffff317224 */ /* 0x000fd400078e00ff */
[----:B------:R-:W-:Y:S02]  /*3280*/  VOTE.ANY R28, PT, P0 ;  /* 0x00000000001c7806 */ /* 0x000fe400000e0100 */
[----:B------:R-:W-:Y:S02]  /*3290*/  VOTE.ANY R31, PT, P1 ;  /* 0x00000000001f7806 */ /* 0x000fe400008e0100 */
[----:B------:R-:W-:Y:S02]  /*32a0*/  @!P0 LOP3.LUT R28, RZ, R28, RZ, 0x33, !PT ;  /* 0x0000001cff1c8212 */ /* 0x000fe400078e33ff */
[----:B------:R-:W-:Y:S02]  /*32b0*/  VOTE.ANY R33, PT, P2 ;  /* 0x0000000000217806 */ /* 0x000fe400010e0100 */
[----:B------:R-:W-:Y:S02]  /*32c0*/  @!P1 LOP3.LUT R31, RZ, R31, RZ, 0x33, !PT ;  /* 0x0000001fff1f9212 */ /* 0x000fe400078e33ff */
[----:B------:R-:W-:-:S02]  /*32d0*/  @!P2 LOP3.LUT R33, RZ, R33, RZ, 0x33, !PT ;  /* 0x00000021ff21a212 */ /* 0x000fc400078e33ff */
[----:B------:R-:W-:Y:S02]  /*32e0*/  LOP3.LUT R28, R31, R28, RZ, 0xc0, !PT ;  /* 0x0000001c1f1c7212 */ /* 0x000fe400078ec0ff */
[----:B------:R-:W-:Y:S02]  /*32f0*/  VOTE.ANY R31, PT, P3 ;  /* 0x00000000001f7806 */ /* 0x000fe400018e0100 */
[----:B------:R-:W-:Y:S02]  /*3300*/  LOP3.LUT R28, R33, R28, RZ, 0xc0, !PT ;  /* 0x0000001c211c7212 */ /* 0x000fe400078ec0ff */
[----:B------:R-:W-:Y:S02]  /*3310*/  LOP3.LUT P0, RZ, R52, 0x80, RZ, 0xc0, !PT ;  /* 0x0000008034ff7812 */ /* 0x000fe4000780c0ff */
[----:B------:R-:W-:Y:S02]  /*3320*/  VOTE.ANY R33, PT, P4 ;  /* 0x0000000000217806 */ /* 0x000fe400020e0100 */
[----:B------:R-:W-:-:S02]  /*3330*/  @!P3 LOP3.LUT R31, RZ, R31, RZ, 0x33, !PT ;  /* 0x0000001fff1fb212 */ /* 0x000fc400078e33ff */
[----:B------:R-:W-:Y:S02]  /*3340*/  @!P4 LOP3.LUT R33, RZ, R33, RZ, 0x33, !PT ;  /* 0x00000021ff21c212 */ /* 0x000fe400078e33ff */
[----:B------:R-:W-:Y:S02]  /*3350*/  LOP3.LUT R28, R31, R28, RZ, 0xc0, !PT ;  /* 0x0000001c1f1c7212 */ /* 0x000fe400078ec0ff */
[----:B------:R-:W-:Y:S02]  /*3360*/  VOTE.ANY R31, PT, P5 ;  /* 0x00000000001f7806 */ /* 0x000fe400028e0100 */
[----:B------:R-:W-:Y:S02]  /*3370*/  LOP3.LUT R28, R33, R28, RZ, 0xc0, !PT ;  /* 0x0000001c211c7212 */ /* 0x000fe400078ec0ff */
[----:B------:R-:W-:Y:S02]  /*3380*/  VOTE.ANY R33, PT, P6 ;  /* 0x0000000000217806 */ /* 0x000fe400030e0100 */
[----:B------:R-:W-:-:S02]  /*3390*/  @!P5 LOP3.LUT R31, RZ, R31, RZ, 0x33, !PT ;  /* 0x0000001fff1fd212 */ /* 0x000fc400078e33ff */
[----:B------:R-:W-:Y:S02]  /*33a0*/  VOTE.ANY R35, PT, P0 ;  /* 0x0000000000237806 */ /* 0x000fe400000e0100 */
[----:B------:R-:W-:Y:S02]  /*33b0*/  @!P6 LOP3.LUT R33, RZ, R33, RZ, 0x33, !PT ;  /* 0x00000021ff21e212 */ /* 0x000fe400078e33ff */
[----:B------:R-:W-:Y:S02]  /*33c0*/  LOP3.LUT R28, R31, R28, RZ, 0xc0, !PT ;  /* 0x0000001c1f1c7212 */ /* 0x000fe400078ec0ff */
[----:B------:R-:W-:Y:S02]  /*33d0*/  @!P0 LOP3.LUT R35, RZ, R35, RZ, 0x33, !PT ;  /* 0x00000023ff238212 */ /* 0x000fe400078e33ff */
[----:B------:R-:W-:-:S04]  /*33e0*/  LOP3.LUT R28, R33, R28, RZ, 0xc0, !PT ;  /* 0x0000001c211c7212 */ /* 0x000fc800078ec0ff */
[----:B------:R-:W-:-:S04]  /*33f0*/  LOP3.LUT R35, R35, R28, RZ, 0xc0, !PT ;  /* 0x0000001c23237212 */ /* 0x000fc800078ec0ff */
[----:B------:R-:W5:Y:S01]  /*3400*/  FLO.U32 R30, R35 ;  /* 0x00000023001e7300 */ /* 0x000f6200000e0000 */
[----:B------:R-:W-:-:S07]  /*3410*/  LOP3.LUT R46, R14, R35, RZ, 0xc0, !PT ;  /* 0x000000230e2e7212 */ /* 0x000fce00078ec0ff */
[----:B------:R-:W0:Y:S01]  /*3420*/  POPC R46, R46 ;  /* 0x0000002e002e7309 */ /* 0x000e220000000000 */
[----:B-----5:R-:W-:-:S13]  /*3430*/  ISETP.NE.AND P0, PT, R24, R30, PT ;  /* 0x0000001e1800720c */ /* 0x020fda0003f05270 */
[----:B0--34-:R-:W-:Y:S05]  /*3440*/  @P0 BRA `(.L_x_36) ;  /* 0x0000000000080947 */ /* 0x019fea0003800000 */
[----:B------:R-:W-:-:S06]  /*3450*/  IMAD R49, R52, 0x4, R29 ;  /* 0x0000000434317824 */ /* 0x000fcc00078e021d */
[----:B------:R0:W3:Y:S02]  /*3460*/  ATOMS.ADD R49, [R49], R46 ;  /* 0x0000002e3131738c */ /* 0x0000e40000000000 */
.L_x_36:
[----:B------:R-:W-:Y:S05]  /*3470*/  BSYNC.RECONVERGENT B0 ;  /* 0x0000000000007941 */ /* 0x000fea0003800200 */
.L_x_35:
        /* <DEDUP_REMOVED lines=35> */
.L_x_38:
[----:B------:R-:W-:Y:S05]  /*36b0*/  BSYNC.RECONVERGENT B0 ;  /* 0x0000000000007941 */ /* 0x000fea0003800200 */
.L_x_37:
        /* <DEDUP_REMOVED lines=27> */
[----:B------:R-:W-:Y:S02]  /*3870*/  LOP3.LUT R35, R35, R28, RZ, 0xc0, !PT ;  /* 0x0000001c23237212 */ /* 0x000fe400078ec0ff */
[----:B------:R-:W-:Y:S02]  /*3880*/  SHF.R.U32.HI R28, RZ, UR5, R23 ;  /* 0x00000005ff1c7c19 */ /* 0x000fe40008011617 */
[----:B------:R-:W5:Y:S01]  /*3890*/  FLO.U32 R39, R35 ;  /* 0x0000002300277300 */ /* 0x000f6200000e0000 */
[----:B------:R-:W-:Y:S02]  /*38a0*/  LOP3.LUT R53, R14, R35, RZ, 0xc0, !PT ;  /* 0x000000230e357212 */ /* 0x000fe400078ec0ff */
[----:B------:R-:W-:-:S05]  /*38b0*/  LOP3.LUT R30, R28, UR4, RZ, 0x30, !PT ;  /* 0x000000041c1e7c12 */ /* 0x000fca000f8e30ff */
[----:B------:R-:W0:Y:S01]  /*38c0*/  POPC R53, R53 ;  /* 0x0000003500357309 */ /* 0x000e220000000000 */
[----:B-----5:R-:W-:-:S13]  /*38d0*/  ISETP.NE.AND P0, PT, R24, R39, PT ;  /* 0x000000271800720c */ /* 0x020fda0003f05270 */
[----:B0--34-:R-:W-:Y:S05]  /*38e0*/  @P0 BRA `(.L_x_40) ;  /* 0x0000000000080947 */ /* 0x019fea0003800000 */
[----:B------:R-:W-:-:S05]  /*38f0*/  IMAD R48, R48, 0x4, R29 ;  /* 0x0000000430307824 */ /* 0x000fca00078e021d */
[----:B------:R0:W3:Y:S02]  /*3900*/  ATOMS.ADD R56, [R48], R53 ;  /* 0x000000353038738c */ /* 0x0000e40000000000 */
.L_x_40:
[----:B------:R-:W-:Y:S05]  /*3910*/  BSYNC.RECONVERGENT B0 ;  /* 0x0000000000007941 */ /* 0x000fea0003800200 */
.L_x_39:
        /* <DEDUP_REMOVED lines=30> */
[----:B0-----:R-:W-:Y:S02]  /*3b00*/  LOP3.LUT R48, R14, R35, RZ, 0xc0, !PT ;  /* 0x000000230e307212 */ /* 0x001fe400078ec0ff */
[----:B------:R-:W-:-:S05]  /*3b10*/  LOP3.LUT R34, R28, UR4, RZ, 0x30, !PT ;  /* 0x000000041c227c12 */ /* 0x000fca000f8e30ff */
[----:B------:R-:W0:Y:S01]  /*3b20*/  POPC R48, R48 ;  /* 0x0000003000307309 */ /* 0x000e220000000000 */
[----:B-----5:R-:W-:-:S13]  /*3b30*/  ISETP.NE.AND P0, PT, R24, R32, PT ;  /* 0x000000201800720c */ /* 0x020fda0003f05270 */
[----:B0--34-:R-:W-:Y:S05]  /*3b40*/  @P0 BRA `(.L_x_42) ;  /* 0x0000000000080947 */ /* 0x019fea0003800000 */
[----:B------:R-:W-:-:S06]  /*3b50*/  IMAD R45, R30, 0x4, R29 ;  /* 0x000000041e2d7824 */ /* 0x000fcc00078e021d */
[----:B------:R0:W3:Y:S02]  /*3b60*/  ATOMS.ADD R45, [R45], R48 ;  /* 0x000000302d2d738c */ /* 0x0000e40000000000 */
.L_x_42:
[----:B------:R-:W-:Y:S05]  /*3b70*/  BSYNC.RECONVERGENT B0 ;  /* 0x0000000000007941 */ /* 0x000fea0003800200 */
.L_x_41:
        /* <DEDUP_REMOVED lines=35> */
[----:B------:R-:W-:-:S06]  /*3db0*/  IMAD R36, R34, 0x4, R29 ;  /* 0x0000000422247824 */ /* 0x000fcc00078e021d */
[----:B------:R0:W3:Y:S02]  /*3dc0*/  ATOMS.ADD R36, [R36], R37 ;  /* 0x000000252424738c */ /* 0x0000e40000000000 */
.L_x_44:
[----:B------:R-:W-:Y:S05]  /*3dd0*/  BSYNC.RECONVERGENT B0 ;  /* 0x0000000000007941 */ /* 0x000fea0003800200 */
.L_x_43:
        /* <DEDUP_REMOVED lines=37> */
.L_x_46:
[----:B------:R-:W-:Y:S05]  /*4030*/  BSYNC.RECONVERGENT B0 ;  /* 0x0000000000007941 */ /* 0x000fea0003800200 */
.L_x_45:
        /* <DEDUP_REMOVED lines=37> */
.L_x_48:
[----:B------:R-:W-:Y:S05]  /*4290*/  BSYNC.RECONVERGENT B0 ;  /* 0x0000000000007941 */ /* 0x000fea0003800200 */
.L_x_47:
[----:B------:R-:W-:Y:S01]  /*42a0*/  R2P PR, R40, 0x7f ;  /* 0x0000007f28007804 */ /* 0x000fe20000000000 */
[----:B---3--:R3:W4:Y:S01]  /*42b0*/  SHFL.IDX PT, R32, R32, R55, 0x1f ;  /* 0x00001f3720207589 */ /* 0x00872200000e0000 */
[----:B------:R-:W-:Y:S01]  /*42c0*/  SHF.R.U32.HI R38, RZ, UR5, R12 ;  /* 0x00000005ff267c19 */ /* 0x000fe2000801160c */
[----:B------:R-:W-:Y:S01]  /*42d0*/  BSSY.RECONVERGENT B0, `(.L_x_49) ;  /* 0x0000022000007945 */ /* 0x000fe20003800200 */
[----:B------:R-:W-:Y:S02]  /*42e0*/  IMAD.MOV.U32 R30, RZ, RZ, RZ ;  /* 0x000000ffff1e7224 */ /* 0x000fe400078e00ff */
[----:B------:R-:W-:-:S07]  /*42f0*/  LOP3.LUT R38, R38, UR4, RZ, 0x30, !PT ;  /* 0x0000000426267c12 */ /* 0x000fce000f8e30ff */
        /* <DEDUP_REMOVED lines=31> */
.L_x_50:
[----:B------:R-:W-:Y:S05]  /*44f0*/  BSYNC.RECONVERGENT B0 ;  /* 0x0000000000007941 */ /* 0x000fea0003800200 */
.L_x_49:
        /* <DEDUP_REMOVED lines=9> */
[----:B------:R-:W-:Y:S02]  /*4590*/  @!P1 LOP3.LUT R39, RZ, R39, RZ, 0x33, !PT ;  /* 0x00000027ff279212 */ /* 0x000fe400078e33ff */
[----:B------:R-:W-:Y:S02]  /*45a0*/  VOTE.ANY R55, PT, P2 ;  /* 0x0000000000377806 */ /* 0x000fe400010e0100 */
[----:B------:R-:W-:-:S02]  /*45b0*/  LOP3.LUT R28, R39, R28, RZ, 0xc0, !PT ;  /* 0x0000001c271c7212 */ /* 0x000fc400078ec0ff */
[----:B------:R-:W-:Y:S02]  /*45c0*/  VOTE.ANY R39, PT, P3 ;  /* 0x0000000000277806 */ /* 0x000fe400018e0100 */
[----:B------:R-:W-:Y:S02]  /*45d0*/  @!P2 LOP3.LUT R55, RZ, R55, RZ, 0x33, !PT ;  /* 0x00000037ff37a212 */ /* 0x000fe400078e33ff */
[----:B------:R-:W-:Y:S02]  /*45e0*/  @!P3 LOP3.LUT R39, RZ, R39, RZ, 0x33, !PT ;  /* 0x00000027ff27b212 */ /* 0x000fe400078e33ff */
[----:B------:R-:W-:Y:S02]  /*45f0*/  LOP3.LUT R28, R55, R28, RZ, 0xc0, !PT ;  /* 0x0000001c371c7212 */ /* 0x000fe400078ec0ff */
[----:B------:R-:W-:Y:S02]  /*4600*/  LOP3.LUT P0, RZ, R38, 0x80, RZ, 0xc0, !PT ;  /* 0x0000008026ff7812 */ /* 0x000fe4000780c0ff */
[----:B------:R-:W-:-:S02]  /*4610*/  VOTE.ANY R55, PT, P4 ;  /* 0x0000000000377806 */ /* 0x000fc400020e0100 */
[----:B------:R-:W-:Y:S02]  /*4620*/  LOP3.LUT R28, R39, R28, RZ, 0xc0, !PT ;  /* 0x0000001c271c7212 */ /* 0x000fe400078ec0ff */
[----:B------:R-:W-:Y:S02]  /*4630*/  VOTE.ANY R39, PT, P5 ;  /* 0x0000000000277806 */ /* 0x000fe400028e0100 */
[----:B------:R-:W-:Y:S02]  /*4640*/  @!P4 LOP3.LUT R55, RZ, R55, RZ, 0x33, !PT ;  /* 0x00000037ff37c212 */ /* 0x000fe400078e33ff */
[----:B------:R-:W-:Y:S02]  /*4650*/  @!P5 LOP3.LUT R39, RZ, R39, RZ, 0x33, !PT ;  /* 0x00000027ff27d212 */ /* 0x000fe400078e33ff */
[----:B------:R-:W-:Y:S02]  /*4660*/  LOP3.LUT R28, R55, R28, RZ, 0xc0, !PT ;  /* 0x0000001c371c7212 */ /* 0x000fe400078ec0ff */
[----:B------:R-:W-:-:S02]  /*4670*/  VOTE.ANY R55, PT, P6 ;  /* 0x0000000000377806 */ /* 0x000fc400030e0100 */
[----:B------:R-:W-:Y:S02]  /*4680*/  LOP3.LUT R28, R39, R28, RZ, 0xc0, !PT ;  /* 0x0000001c271c7212 */ /* 0x000fe400078ec0ff */
[----:B------:R-:W-:Y:S02]  /*4690*/  VOTE.ANY R39, PT, P0 ;  /* 0x0000000000277806 */ /* 0x000fe400000e0100 */
[----:B------:R-:W-:Y:S02]  /*46a0*/  @!P6 LOP3.LUT R55, RZ, R55, RZ, 0x33, !PT ;  /* 0x00000037ff37e212 */ /* 0x000fe400078e33ff */
        /* <DEDUP_REMOVED lines=8> */
[----:B------:R-:W-:-:S05]  /*4730*/  IMAD R43, R38, 0x4, R29 ;  /* 0x00000004262b7824 */ /* 0x000fca00078e021d */
[----:B------:R0:W3:Y:S02]  /*4740*/  ATOMS.ADD R60, [R43], R28 ;  /* 0x0000001c2b3c738c */ /* 0x0000e40000000000 */
.L_x_52:
[----:B------:R-:W-:Y:S05]  /*4750*/  BSYNC.RECONVERGENT B0 ;  /* 0x0000000000007941 */ /* 0x000fea0003800200 */
.L_x_51:
[----:B------:R-:W-:Y:S01]  /*4760*/  R2P PR, R40, 0x7f ;  /* 0x0000007f28007804 */ /* 0x000fe20000000000 */
[----:B---3--:R3:W4:Y:S01]  /*4770*/  SHFL.IDX PT, R39, R60, R39, 0x1f ;  /* 0x00001f273c277589 */ /* 0x00872200000e0000 */
[----:B------:R-:W-:Y:S01]  /*4780*/  SHF.R.U32.HI R58, RZ, UR5, R16 ;  /* 0x00000005ff3a7c19 */ /* 0x000fe20008011610 */
[----:B------:R-:W-:Y:S01]  /*4790*/  BSSY.RECONVERGENT B0, `(.L_x_53) ;  /* 0x0000022000007945 */ /* 0x000fe20003800200 */
[----:B------:R-:W-:Y:S02]  /*47a0*/  IMAD.MOV.U32 R64, RZ, RZ, RZ ;  /* 0x000000ffff407224 */ /* 0x000fe400078e00ff */
[----:B------:R-:W-:-:S07]  /*47b0*/  LOP3.LUT R58, R58, UR4, RZ, 0x30, !PT ;  /* 0x000000043a3a7c12 */ /* 0x000fce000f8e30ff */
[----:B------:R-:W-:Y:S02]  /*47c0*/  VOTE.ANY R38, PT, P0 ;  /* 0x0000000000267806 */ /* 0x000fe400000e0100 */
[----:B0-----:R-:W-:Y:S02]  /*47d0*/  VOTE.ANY R43, PT, P1 ;  /* 0x00000000002b7806 */ /* 0x001fe400008e0100 */
[----:B------:R-:W-:Y:S02]  /*47e0*/  @!P0 LOP3.LUT R38, RZ, R38, RZ, 0x33, !PT ;  /* 0x00000026ff268212 */ /* 0x000fe400078e33ff */
[----:B------:R-:W-:Y:S02]  /*47f0*/  @!P1 LOP3.LUT R43, RZ, R43, RZ, 0x33, !PT ;  /* 0x0000002bff2b9212 */ /* 0x000fe400078e33ff */
[----:B------:R-:W-:Y:S02]  /*4800*/  LOP3.LUT P0, RZ, R40, 0x80, RZ, 0xc0, !PT ;  /* 0x0000008028ff7812 */ /* 0x000fe4000780c0ff */
[----:B------:R-:W-:-:S02]  /*4810*/  LOP3.LUT R38, R43, R38, RZ, 0xc0, !PT ;  /* 0x000000262b267212 */ /* 0x000fc400078ec0ff */
[----:B------:R-:W-:-:S04]  /*4820*/  VOTE.ANY R43, PT, P2 ;  /* 0x00000000002b7806 */ /* 0x000fc800010e0100 */
[----:B------:R-:W-:-:S04]  /*4830*/  @!P2 LOP3.LUT R43, RZ, R43, RZ, 0x33, !PT ;  /* 0x0000002bff2ba212 */ /* 0x000fc800078e33ff */
[----:B------:R-:W-:Y:S02]  /*4840*/  LOP3.LUT R38, R43, R38, RZ, 0xc0, !PT ;  /* 0x000000262b267212 */ /* 0x000fe400078ec0ff */
        /* <DEDUP_REMOVED lines=14> */
[----:B------:R-:W-:-:S04]  /*4930*/  LOP3.LUT R55, R43, R38, RZ, 0xc0, !PT ;  /* 0x000000262b377212 */ /* 0x000fc800078ec0ff */
[----:B------:R-:W0:Y:S01]  /*4940*/  FLO.U32 R43, R55 ;  /* 0x00000037002b7300 */ /* 0x000e2200000e0000 */
[----:B------:R-:W-:-:S07]  /*4950*/  LOP3.LUT R38, R14, R55, RZ, 0xc0, !PT ;  /* 0x000000370e267212 */ /* 0x000fce00078ec0ff */
[----:B------:R-:W1:Y:S01]  /*4960*/  POPC R38, R38 ;  /* 0x0000002600267309 */ /* 0x000e620000000000 */
[----:B0-----:R-:W-:-:S13]  /*4970*/  ISETP.NE.AND P0, PT, R24, R43, PT ;  /* 0x0000002b1800720c */ /* 0x001fda0003f05270 */
[----:B-1-34-:R-:W-:Y:S05]  /*4980*/  @P0 BRA `(.L_x_54) ;  /* 0x0000000000080947 */ /* 0x01afea0003800000 */
[----:B------:R-:W-:-:S05]  /*4990*/  IMAD R55, R40, 0x4, R29 ;  /* 0x0000000428377824 */ /* 0x000fca00078e021d */
[----:B------:R0:W1:Y:S02]  /*49a0*/  ATOMS.ADD R64, [R55], R38 ;  /* 0x000000263740738c */ /* 0x0000640000000000 */
.L_x_54:
[----:B------:R-:W-:Y:S05]  /*49b0*/  BSYNC.RECONVERGENT B0 ;  /* 0x0000000000007941 */ /* 0x000fea0003800200 */
.L_x_53:
[----:B------:R-:W-:Y:S01]  /*49c0*/  R2P PR, R58, 0x7f ;  /* 0x0000007f3a007804 */ /* 0x000fe20000000000 */
[----:B-1----:R1:W3:Y:S01]  /*49d0*/  SHFL.IDX PT, R43, R64, R43, 0x1f ;  /* 0x00001f2b402b7589 */ /* 0x0022e200000e0000 */
        /* <DEDUP_REMOVED lines=30> */
[----:B------:R-:W4:Y:S01]  /*4bc0*/  POPC R40, R40 ;  /* 0x0000002800287309 */ /* 0x000f220000000000 */
[----:B0-----:R-:W-:-:S13]  /*4bd0*/  ISETP.NE.AND P0, PT, R24, R55, PT ;  /* 0x000000371800720c */ /* 0x001fda0003f05270 */
[----:B-1-34-:R-:W-:Y:S05]  /*4be0*/  @P0 BRA `(.L_x_56) ;  /* 0x0000000000080947 */ /* 0x01afea0003800000 */
[----:B------:R-:W-:-:S05]  /*4bf0*/  IMAD R59, R58, 0x4, R29 ;  /* 0x000000043a3b7824 */ /* 0x000fca00078e021d */
[----:B------:R0:W1:Y:S02]  /*4c00*/  ATOMS.ADD R62, [R59], R40 ;  /* 0x000000283b3e738c */ /* 0x0000640000000000 */
.L_x_56:
[----:B------:R-:W-:Y:S05]  /*4c10*/  BSYNC.RECONVERGENT B0 ;  /* 0x0000000000007941 */ /* 0x000fea0003800200 */
.L_x_55:
[----:B------:R-:W-:Y:S01]  /*4c20*/  R2P PR, R60, 0x7f ;  /* 0x0000007f3c007804 */ /* 0x000fe20000000000 */
[----:B--2---:R-:W-:Y:S01]  /*4c30*/  IMAD.IADD R44, R44, 0x1, R47 ;  /* 0x000000012c2c7824 */ /* 0x004fe200078e022f */
[----:B------:R-:W-:Y:S01]  /*4c40*/  BSSY.RECONVERGENT B0, `(.L_x_57) ;  /* 0x0000025000007945 */ /* 0x000fe20003800200 */
[----:B------:R-:W-:Y:S02]  /*4c50*/  IMAD.IADD R46, R46, 0x1, R49 ;  /* 0x000000012e2e7824 */ /* 0x000fe400078e0231 */
[----:B-1----:R1:W2:Y:S01]  /*4c60*/  SHFL.IDX PT, R49, R62, R55, 0x1f ;  /* 0x00001f373e317589 */ /* 0x0022a200000e0000 */
[----:B------:R-:W-:-:S07]  /*4c70*/  IMAD.MOV.U32 R64, RZ, RZ, RZ ;  /* 0x000000ffff407224 */ /* 0x000fce00078e00ff */
[----:B------:R-:W-:Y:S02]  /*4c80*/  VOTE.ANY R58, PT, P0 ;  /* 0x00000000003a7806 */ /* 0x000fe400000e0100 */
[----:B------:R-:W-:Y:S02]  /*4c90*/  VOTE.ANY R47, PT, P1 ;  /* 0x00000000002f7806 */ /* 0x000fe400008e0100 */
        /* <DEDUP_REMOVED lines=22> */
[----:B------:R-:W-:Y:S02]  /*4e00*/  SHF.R.U32.HI R58, RZ, UR5, R6 ;  /* 0x00000005ff3a7c19 */ /* 0x000fe40008011606 */
[----:B0-----:R-:W0:Y:S01]  /*4e10*/  FLO.U32 R59, R61 ;  /* 0x0000003d003b7300 */ /* 0x001e2200000e0000 */
[----:B------:R-:W-:Y:S02]  /*4e20*/  LOP3.LUT R47, R14, R61, RZ, 0xc0, !PT ;  /* 0x0000003d0e2f7212 */ /* 0x000fe400078ec0ff */
[----:B------:R-:W-:-:S05]  /*4e30*/  LOP3.LUT R58, R58, UR4, RZ, 0x30, !PT ;  /* 0x000000043a3a7c12 */ /* 0x000fca000f8e30ff */
[----:B------:R-:W3:Y:S01]  /*4e40*/  POPC R47, R47 ;  /* 0x0000002f002f7309 */ /* 0x000ee20000000000 */
[----:B0-----:R-:W-:-:S13]  /*4e50*/  ISETP.NE.AND P0, PT, R24, R59, PT ;  /* 0x0000003b1800720c */ /* 0x001fda0003f05270 */
[----:B-123--:R-:W-:Y:S05]  /*4e60*/  @P0 BRA `(.L_x_58) ;  /* 0x0000000000080947 */ /* 0x00efea0003800000 */
[----:B------:R-:W-:-:S05]  /*4e70*/  IMAD R60, R60, 0x4, R29 ;  /* 0x000000043c3c7824 */ /* 0x000fca00078e021d */
[----:B------:R0:W1:Y:S02]  /*4e80*/  ATOMS.ADD R64, [R60], R47 ;  /* 0x0000002f3c40738c */ /* 0x0000640000000000 */
.L_x_58:
[----:B------:R-:W-:Y:S05]  /*4e90*/  BSYNC.RECONVERGENT B0 ;  /* 0x0000000000007941 */ /* 0x000fea0003800200 */
.L_x_57:
[----:B------:R-:W-:Y:S01]  /*4ea0*/  R2P PR, R58, 0x7f ;  /* 0x0000007f3a007804 */ /* 0x000fe20000000000 */
[----:B------:R-:W-:Y:S01]  /*4eb0*/  IMAD.IADD R52, R51, 0x1, R52 ;  /* 0x0000000133347824 */ /* 0x000fe200078e0234 */
[----:B-1----:R1:W2:Y:S01]  /*4ec0*/  SHFL.IDX PT, R64, R64, R59, 0x1f ;  /* 0x00001f3b40407589 */ /* 0x0022a200000e0000 */
[----:B------:R-:W-:Y:S01]  /*4ed0*/  BSSY.RECONVERGENT B0, `(.L_x_59) ;  /* 0x0000024000007945 */ /* 0x000fe20003800200 */
[----:B------:R-:W-:Y:S02]  /*4ee0*/  IMAD.IADD R56, R53, 0x1, R56 ;  /* 0x0000000135387824 */ /* 0x000fe400078e0238 */
[----:B------:R-:W-:-:S07]  /*4ef0*/  IMAD.MOV.U32 R62, RZ, RZ, RZ ;  /* 0x000000ffff3e7224 */ /* 0x000fce00078e00ff */
        /* <DEDUP_REMOVED lines=25> */
[----:B------:R-:W0:Y:S01]  /*5090*/  FLO.U32 R55, R61 ;  /* 0x0000003d00377300 */ /* 0x000e2200000e0000 */
[----:B------:R-:W-:Y:S02]  /*50a0*/  LOP3.LUT R51, R14, R61, RZ, 0xc0, !PT ;  /* 0x0000003d0e337212 */ /* 0x000fe400078ec0ff */
[----:B------:R-:W-:-:S05]  /*50b0*/  LOP3.LUT R60, R60, UR4, RZ, 0x30, !PT ;  /* 0x000000043c3c7c12 */ /* 0x000fca000f8e30ff */
[----:B------:R-:W3:Y:S01]  /*50c0*/  POPC R51, R51 ;  /* 0x0000003300337309 */ /* 0x000ee20000000000 */
[----:B0-----:R-:W-:-:S13]  /*50d0*/  ISETP.NE.AND P0, PT, R24, R55, PT ;  /* 0x000000371800720c */ /* 0x001fda0003f05270 */
[----:B-123--:R-:W-:Y:S05]  /*50e0*/  @P0 BRA `(.L_x_60) ;  /* 0x0000000000080947 */ /* 0x00efea0003800000 */
[----:B------:R-:W-:-:S05]  /*50f0*/  IMAD R58, R58, 0x4, R29 ;  /* 0x000000043a3a7824 */ /* 0x000fca00078e021d */
[----:B------:R0:W1:Y:S02]  /*5100*/  ATOMS.ADD R62, [R58], R51 ;  /* 0x000000333a3e738c */ /* 0x0000640000000000 */
.L_x_60:
[----:B------:R-:W-:Y:S05]  /*5110*/  BSYNC.RECONVERGENT B0 ;  /* 0x0000000000007941 */ /* 0x000fea0003800200 */
.L_x_59:
[----:B------:R-:W-:Y:S01]  /*5120*/  R2P PR, R60, 0x7f ;  /* 0x0000007f3c007804 */ /* 0x000fe20000000000 */
[----:B------:R-:W-:Y:S01]  /*5130*/  IMAD.IADD R48, R48, 0x1, R45 ;  /* 0x0000000130307824 */ /* 0x000fe200078e022d */
[----:B-1----:R1:W2:Y:S01]  /*5140*/  SHFL.IDX PT, R62, R62, R55, 0x1f ;  /* 0x00001f373e3e7589 */ /* 0x0022a200000e0000 */
[----:B------:R-:W-:Y:S01]  /*5150*/  BSSY.RECONVERGENT B0, `(.L_x_61) ;  /* 0x0000024000007945 */ /* 0x000fe20003800200 */
[----:B------:R-:W-:-:S09]  /*5160*/  IMAD.MOV.U32 R66, RZ, RZ, RZ ;  /* 0x000000ffff427224 */ /* 0x000fd200078e00ff */
        /* <DEDUP_REMOVED lines=23> */
[----:B------:R-:W-:Y:S01]  /*52e0*/  LOP3.LUT R53, R58, R53, RZ, 0xc0, !PT ;  /* 0x000000353a357212 */ /* 0x000fe200078ec0ff */
[----:B------:R-:W-:Y:S01]  /*52f0*/  IMAD.IADD R58, R37, 0x1, R36 ;  /* 0x00000001253a7824 */ /* 0x000fe200078e0224 */
        /* <DEDUP_REMOVED lines=9> */
.L_x_62:
[----:B------:R-:W-:Y:S05]  /*5390*/  BSYNC.RECONVERGENT B0 ;  /* 0x0000000000007941 */ /* 0x000fea0003800200 */
.L_x_61:
[----:B------:R-:W-:Y:S01]  /*53a0*/  R2P PR, R36, 0x7f ;  /* 0x0000007f24007804 */ /* 0x000fe20000000000 */
[----:B------:R-:W-:Y:S01]  /*53b0*/  IMAD.IADD R34, R35, 0x1, R34 ;  /* 0x0000000123227824 */ /* 0x000fe200078e0222 */
[----:B------:R-:W-:Y:S01]  /*53c0*/  BSSY.RECONVERGENT B0, `(.L_x_63) ;  /* 0x0000022000007945 */ /* 0x000fe20003800200 */
[----:B------:R-:W-:-:S10]  /*53d0*/  IMAD.MOV.U32 R55, RZ, RZ, RZ ;  /* 0x000000ffff377224 */ /* 0x000fd400078e00ff */
        /* <DEDUP_REMOVED lines=24> */
[----:B-1----:R0:W1:Y:S02]  /*5560*/  SHFL.IDX PT, R60, R66, R45, 0x1f ;  /* 0x00001f2d423c7589 */ /* 0x00206400000e0000 */
[----:B------:R-:W2:Y:S01]  /*5570*/  FLO.U32 R59, R53 ;  /* 0x00000035003b7300 */ /* 0x000ea200000e0000 */
[----:B------:R-:W-:-:S07]  /*5580*/  LOP3.LUT R35, R14, R53, RZ, 0xc0, !PT ;  /* 0x000000350e237212 */ /* 0x000fce00078ec0ff */
[----:B------:R-:W3:Y:S01]  /*5590*/  POPC R35, R35 ;  /* 0x0000002300237309 */ /* 0x000ee20000000000 */
[----:B--2---:R-:W-:-:S13]  /*55a0*/  ISETP.NE.AND P0, PT, R24, R59, PT ;  /* 0x0000003b1800720c */ /* 0x004fda0003f05270 */
[----:B01-3--:R-:W-:Y:S05]  /*55b0*/  @P0 BRA `(.L_x_64) ;  /* 0x0000000000080947 */ /* 0x00bfea0003800000 */
[----:B------:R-:W-:-:S05]  /*55c0*/  IMAD R36, R36, 0x4, R29 ;  /* 0x0000000424247824 */ /* 0x000fca00078e021d */
[----:B------:R0:W1:Y:S02]  /*55d0*/  ATOMS.ADD R55, [R36], R35 ;  /* 0x000000232437738c */ /* 0x0000640000000000 */
.L_x_64:
[----:B------:R-:W-:Y:S05]  /*55e0*/  BSYNC.RECONVERGENT B0 ;  /* 0x0000000000007941 */ /* 0x000fea0003800200 */
.L_x_63:
[----:B------:R-:W-:Y:S01]  /*55f0*/  R2P PR, R26, 0x7f ;  /* 0x0000007f1a007804 */ /* 0x000fe20000000000 */
[----:B01----:R0:W1:Y:S01]  /*5600*/  SHFL.IDX PT, R36, R55, R59, 0x1f ;  /* 0x00001f3b37247589 */ /* 0x00306200000e0000 */
[----:B------:R-:W-:Y:S11]  /*5610*/  BSSY.RECONVERGENT B0, `(.L_x_65) ;  /* 0x0000021000007945 */ /* 0x000ff60003800200 */
[----:B------:R-:W-:-:S02]  /*5620*/  VOTE.ANY R45, PT, P0 ;  /* 0x00000000002d7806 */ /* 0x000fc400000e0100 */
[----:B------:R-:W-:Y:S02]  /*5630*/  VOTE.ANY R66, PT, P1 ;  /* 0x0000000000427806 */ /* 0x000fe400008e0100 */
[----:B------:R-:W-:Y:S02]  /*5640*/  @!P0 LOP3.LUT R45, RZ, R45, RZ, 0x33, !PT ;  /* 0x0000002dff2d8212 */ /* 0x000fe400078e33ff */
[----:B------:R-:W-:Y:S02]  /*5650*/  @!P1 LOP3.LUT R66, RZ, R66, RZ, 0x33, !PT ;  /* 0x00000042ff429212 */ /* 0x000fe400078e33ff */
[----:B------:R-:W-:Y:S02]  /*5660*/  LOP3.LUT P0, RZ, R26, 0x80, RZ, 0xc0, !PT ;  /* 0x000000801aff7812 */ /* 0x000fe4000780c0ff */
        /* <DEDUP_REMOVED lines=19> */
[----:B------:R-:W2:Y:S01]  /*57a0*/  FLO.U32 R53, R45 ;  /* 0x0000002d00357300 */ /* 0x000ea200000e0000 */
[----:B------:R-:W-:-:S07]  /*57b0*/  LOP3.LUT R14, R14, R45, RZ, 0xc0, !PT ;  /* 0x0000002d0e0e7212 */ /* 0x000fce00078ec0ff */
[----:B0-----:R0:W3:Y:S01]  /*57c0*/  POPC R55, R14 ;  /* 0x0000000e00377309 */ /* 0x0010e20000000000 */
[----:B--2---:R-:W-:Y:S01]  /*57d0*/  ISETP.NE.AND P0, PT, R24, R53, PT ;  /* 0x000000351800720c */ /* 0x004fe20003f05270 */
[----:B------:R-:W-:-:S12]  /*57e0*/  IMAD.MOV.U32 R24, RZ, RZ, RZ ;  /* 0x000000ffff187224 */ /* 0x000fd800078e00ff */
[----:B01-3--:R-:W-:Y:S05]  /*57f0*/  @P0 BRA `(.L_x_66) ;  /* 0x0000000000080947 */ /* 0x00bfea0003800000 */
[----:B------:R-:W-:-:S06]  /*5800*/  IMAD R24, R26, 0x4, R29 ;  /* 0x000000041a187824 */ /* 0x000fcc00078e021d */
[----:B------:R0:W1:Y:S02]  /*5810*/  ATOMS.ADD R24, [R24], R55 ;  /* 0x000000371818738c */ /* 0x0000640000000000 */
.L_x_66:
[----:B------:R-:W-:Y:S05]  /*5820*/  BSYNC.RECONVERGENT B0 ;  /* 0x0000000000007941 */ /* 0x000fea0003800200 */
.L_x_65:
[----:B------:R-:W-:Y:S01]  /*5830*/  BAR.SYNC.DEFER_BLOCKING 0x0 ;  /* 0x0000000000007b1d */ /* 0x000fe20000010000 */
[----:B------:R-:W-:Y:S01]  /*5840*/  IMAD.IADD R26, R40, 0x1, R49 ;  /* 0x00000001281a7824 */ /* 0x000fe200078e0231 */
[----:B------:R-:W-:Y:S01]  /*5850*/  ISETP.NE.AND P0, PT, R50, RZ, PT ;  /* 0x000000ff3200720c */ /* 0x000fe20003f05270 */
[----:B------:R-:W-:Y:S02]  /*5860*/  IMAD.IADD R28, R28, 0x1, R39 ;  /* 0x000000011c1c7824 */ /* 0x000fe400078e0227 */
[----:B------:R-:W-:Y:S01]  /*5870*/  IMAD R40, R44, 0x4, R7 ;  /* 0x000000042c287824 */ /* 0x000fe200078e0207 */
[----:B------:R-:W-:Y:S01]  /*5880*/  BSSY B1, `(.L_x_67) ;  /* 0x000005c000017945 */ /* 0x000fe20003800000 */
[----:B------:R-:W-:Y:S01]  /*5890*/  IMAD.IADD R14, R38, 0x1, R43 ;  /* 0x00000001260e7824 */ /* 0x000fe200078e022b */
[----:B-1----:R-:W1:Y:S01]  /*58a0*/  SHFL.IDX PT, R24, R24, R53, 0x1f ;  /* 0x00001f3518187589 */ /* 0x002e6200000e0000 */
[----:B------:R-:W-:Y:S02]  /*58b0*/  IMAD R39, R46, 0x4, R7 ;  /* 0x000000042e277824 */ /* 0x000fe400078e0207 */
[----:B------:R-:W-:-:S02]  /*58c0*/  IMAD.IADD R60, R37, 0x1, R60 ;  /* 0x00000001253c7824 */ /* 0x000fc400078e023c */
[--C-:B------:R-:W-:Y:S02]  /*58d0*/  IMAD R38, R52, 0x4, R7.reuse ;  /* 0x0000000434267824 */ /* 0x100fe400078e0207 */
[----:B------:R-:W-:Y:S02]  /*58e0*/  IMAD.IADD R32, R33, 0x1, R32 ;  /* 0x0000000121207824 */ /* 0x000fe400078e0220 */
[----:B------:R-:W-:Y:S02]  /*58f0*/  IMAD.IADD R44, R35, 0x1, R36 ;  /* 0x00000001232c7824 */ /* 0x000fe400078e0224 */
[--C-:B------:R-:W-:Y:S02]  /*5900*/  IMAD R37, R56, 0x4, R7.reuse ;  /* 0x0000000438257824 */ /* 0x100fe400078e0207 */
[----:B------:R-:W-:Y:S02]  /*5910*/  IMAD.IADD R30, R31, 0x1, R30 ;  /* 0x000000011f1e7824 */ /* 0x000fe400078e021e */
[--C-:B------:R-:W-:Y:S01]  /*5920*/  IMAD R36, R48, 0x4, R7.reuse ;  /* 0x0000000430247824 */ /* 0x100fe200078e0207 */
[----:B------:R2:W-:Y:S01]  /*5930*/  STS [R40+-0x4], R27 ;  /* 0xfffffc1b28007388 */ /* 0x0005e20000000800 */
[----:B------:R-:W-:-:S02]  /*5940*/  IMAD R35, R58, 0x4, R7 ;  /* 0x000000043a237824 */ /* 0x000fc400078e0207 */
[--C-:B------:R-:W-:Y:S01]  /*5950*/  IMAD R34, R34, 0x4, R7.reuse ;  /* 0x0000000422227824 */ /* 0x100fe200078e0207 */
[----:B------:R-:W-:Y:S01]  /*5960*/  STS [R39+-0x4], R22 ;  /* 0xfffffc1627007388 */ /* 0x000fe20000000800 */
[--C-:B------:R-:W-:Y:S02]  /*5970*/  IMAD R33, R32, 0x4, R7.reuse ;  /* 0x0000000420217824 */ /* 0x100fe400078e0207 */
[----:B------:R-:W-:Y:S01]  /*5980*/  IMAD.IADD R64, R47, 0x1, R64 ;  /* 0x000000012f407824 */ /* 0x000fe200078e0240 */
[----:B------:R-:W-:Y:S01]  /*5990*/  STS [R38+-0x4], R21 ;  /* 0xfffffc1526007388 */ /* 0x000fe20000000800 */
[--C-:B------:R-:W-:Y:S02]  /*59a0*/  IMAD R32, R30, 0x4, R7.reuse ;  /* 0x000000041e207824 */ /* 0x100fe400078e0207 */
[----:B------:R-:W-:Y:S01]  /*59b0*/  IMAD.IADD R62, R51, 0x1, R62 ;  /* 0x00000001333e7824 */ /* 0x000fe200078e023e */
[----:B------:R-:W-:Y:S01]  /*59c0*/  STS [R37+-0x4], R18 ;  /* 0xfffffc1225007388 */ /* 0x000fe20000000800 */
[----:B------:R-:W-:-:S02]  /*59d0*/  IMAD R31, R28, 0x4, R7 ;  /* 0x000000041c1f7824 */ /* 0x000fc400078e0207 */
[--C-:B------:R-:W-:Y:S01]  /*59e0*/  IMAD R30, R14, 0x4, R7.reuse ;  /* 0x000000040e1e7824 */ /* 0x100fe200078e0207 */
[----:B------:R-:W-:Y:S01]  /*59f0*/  STS [R36+-0x4], R23 ;  /* 0xfffffc1724007388 */ /* 0x000fe20000000800 */
[--C-:B------:R-:W-:Y:S02]  /*5a00*/  IMAD R29, R26, 0x4, R7.reuse ;  /* 0x000000041a1d7824 */ /* 0x100fe400078e0207 */
[----:B-1----:R-:W-:Y:S01]  /*5a10*/  IMAD.IADD R24, R55, 0x1, R24 ;  /* 0x0000000137187824 */ /* 0x002fe200078e0218 */
[----:B------:R-:W-:Y:S01]  /*5a20*/  STS [R35+-0x4], R20 ;  /* 0xfffffc1423007388 */ /* 0x000fe20000000800 */
[--C-:B------:R-:W-:Y:S02]  /*5a30*/  IMAD R28, R64, 0x4, R7.reuse ;  /* 0x00000004401c7824 */ /* 0x100fe400078e0207 */
[--C-:B--2---:R-:W-:Y:S01]  /*5a40*/  IMAD R27, R62, 0x4, R7.reuse ;  /* 0x000000043e1b7824 */ /* 0x104fe200078e0207 */
[----:B------:R1:W-:Y:S01]  /*5a50*/  STS [R34+-0x4], R25 ;  /* 0xfffffc1922007388 */ /* 0x0003e20000000800 */
[----:B------:R-:W-:-:S02]  /*5a60*/  IMAD R26, R60, 0x4, R7 ;  /* 0x000000043c1a7824 */ /* 0x000fc400078e0207 */
[--C-:B------:R-:W-:Y:S01]  /*5a70*/  IMAD R24, R24, 0x4, R7.reuse ;  /* 0x0000000418187824 */ /* 0x100fe200078e0207 */
[----:B------:R-:W-:Y:S04]  /*5a80*/  STS [R33+-0x4], R10 ;  /* 0xfffffc0a21007388 */ /* 0x000fe80000000800 */
[----:B------:R-:W-:Y:S01]  /*5a90*/  STS [R32+-0x4], R17 ;  /* 0xfffffc1120007388 */ /* 0x000fe20000000800 */
[----:B-1----:R-:W-:-:S03]  /*5aa0*/  IMAD R25, R44, 0x4, R7 ;  /* 0x000000042c197824 */ /* 0x002fc600078e0207 */
[----:B------:R-:W-:Y:S04]  /*5ab0*/  STS [R31+-0x4], R12 ;  /* 0xfffffc0c1f007388 */ /* 0x000fe80000000800 */
[----:B------:R1:W-:Y:S04]  /*5ac0*/  STS [R30+-0x4], R19 ;  /* 0xfffffc131e007388 */ /* 0x0003e80000000800 */
[----:B------:R2:W-:Y:S04]  /*5ad0*/  STS [R29+-0x4], R16 ;  /* 0xfffffc101d007388 */ /* 0x0005e80000000800 */
[----:B------:R2:W-:Y:S01]  /*5ae0*/  STS [R28+-0x4], R9 ;  /* 0xfffffc091c007388 */ /* 0x0005e20000000800 */
[----:B-1----:R-:W-:-:S03]  /*5af0*/  IMAD R19, R3, 0x8, R7 ;  /* 0x0000000803137824 */ /* 0x002fc600078e0207 */
[----:B------:R2:W-:Y:S04]  /*5b00*/  STS [R27+-0x4], R6 ;  /* 0xfffffc061b007388 */ /* 0x0005e80000000800 */
[----:B------:R2:W-:Y:S04]  /*5b10*/  STS [R26+-0x4], R11 ;  /* 0xfffffc0b1a007388 */ /* 0x0005e80000000800 */
[----:B------:R2:W-:Y:S04]  /*5b20*/  STS [R25+-0x4], R8 ;  /* 0xfffffc0819007388 */ /* 0x0005e80000000800 */
[----:B------:R2:W-:Y:S01]  /*5b30*/  STS [R24+-0x4], R13 ;  /* 0xfffffc0d18007388 */ /* 0x0005e20000000800 */
[----:B------:R-:W-:Y:S05]  /*5b40*/  @P0 BRA `(.L_x_68) ;  /* 0x0000000000bc0947 */ /* 0x000fea0003800000 */
[----:B------:R-:W1:Y:S02]  /*5b50*/  LDCU.64 UR8, c[0x0][0x398] ;  /* 0x00007300ff0877ac */ /* 0x000e640008000a00 */
[----:B-1----:R-:W-:-:S04]  /*5b60*/  LEA R10, P0, R3, UR8, 0x3 ;  /* 0x00000008030a7c11 */ /* 0x002fc8000f8018ff */
[----:B--2---:R-:W-:-:S05]  /*5b70*/  LEA.HI.X R11, R3, UR9, RZ, 0x3, P0 ;  /* 0x00000009030b7c11 */ /* 0x004fca00080f1cff */
[----:B------:R-:W2:Y:S01]  /*5b80*/  LDG.E.64 R8, desc[UR6][R10.64] ;  /* 0x000000060a087981 */ /* 0x000ea2000c1e1b00 */
[----:B------:R-:W-:Y:S02]  /*5b90*/  SHF.R.S32.HI R13, RZ, 0x1f, R15 ;  /* 0x0000001fff0d7819 */ /* 0x000fe4000001140f */
[----:B--2---:R-:W-:-:S05]  /*5ba0*/  IADD3 R8, P0, PT, -R15, R8, RZ ;  /* 0x000000080f087210 */ /* 0x004fca0007f1e1ff */
[----:B------:R-:W-:Y:S01]  /*5bb0*/  IMAD.X R9, R9, 0x1, ~R13, P0 ;  /* 0x0000000109097824 */ /* 0x000fe200000e0e0d */
[----:B------:R-:W-:Y:S01]  /*5bc0*/  ISETP.GE.AND P0, PT, R42, 0x1, PT ;  /* 0x000000012a00780c */ /* 0x000fe20003f06270 */
[----:B------:R-:W-:-:S03]  /*5bd0*/  IMAD.MOV.U32 R13, RZ, RZ, R0 ;  /* 0x000000ffff0d7224 */ /* 0x000fc600078e0000 */
[----:B------:R1:W-:Y:S09]  /*5be0*/  STS.64 [R19+0x6600], R8 ;  /* 0x0066000813007388 */ /* 0x0003f20000000a00 */
[----:B------:R-:W-:Y:S05]  /*5bf0*/  @!P0 BRA `(.L_x_69) ;  /* 0x00000000006c8947 */ /* 0x000fea0003800000 */
[----:B------:R-:W-:Y:S01]  /*5c00*/  BSSY B0, `(.L_x_70) ;  /* 0x0000019000007945 */ /* 0x000fe20003800000 */
[----:B------:R-:W-:Y:S02]  /*5c10*/  IMAD.MOV.U32 R6, RZ, RZ, -0x1 ;  /* 0xffffffffff067424 */ /* 0x000fe400078e00ff */
[----:B------:R-:W-:Y:S02]  /*5c20*/  IMAD.MOV.U32 R10, RZ, RZ, R42 ;  /* 0x000000ffff0a7224 */ /* 0x000fe400078e002a */
[----:B------:R-:W-:-:S07]  /*5c30*/  IMAD.MOV.U32 R13, RZ, RZ, R0 ;  /* 0x000000ffff0d7224 */ /* 0x000fce00078e0000 */
.L_x_74:
[----:B-1----:R-:W1:Y:S01]  /*5c40*/  LDC.64 R8, c[0x0][0x380] ;  /* 0x0000e000ff087b82 */ /* 0x002e620000000a00 */
[----:B------:R-:W-:Y:S01]  /*5c50*/  VIADD R17, R10, 0xffffffff ;  /* 0xffffffff0a117836 */ /* 0x000fe20000000000 */
[----:B------:R-:W-:Y:S03]  /*5c60*/  BSSY B2, `(.L_x_71) ;  /* 0x0000008000027945 */ /* 0x000fe60003800000 */
[----:B------:R-:W-:-:S04]  /*5c70*/  IMAD R11, R17, 0x100, R3 ;  /* 0x00000100110b7824 */ /* 0x000fc800078e0203 */
[----:B-1----:R-:W-:-:S07]  /*5c80*/  IMAD.WIDE R8, R11, 0x4, R8 ;  /* 0x000000040b087825 */ /* 0x002fce00078e0208 */
.L_x_72:
[----:B------:R-:W-:Y:S05]  /*5c90*/  YIELD ;  /* 0x0000000000007946 */ /* 0x000fea0003800000 */
[----:B------:R1:W-:Y:S06]  /*5ca0*/  MEMBAR.SC.CTA ;  /* 0x0000000000007992 */ /* 0x0003ec0000000000 */
[----:B-1----:R-:W2:Y:S02]  /*5cb0*/  LDG.E.STRONG.SYS R11, desc[UR6][R8.64] ;  /* 0x00000006080b7981 */ /* 0x002ea4000c1f5900 */
[----:B--2---:R-:W-:-:S13]  /*5cc0*/  ISETP.NE.AND P0, PT, R11, RZ, PT ;  /* 0x000000ff0b00720c */ /* 0x004fda0003f05270 */
[----:B------:R-:W-:Y:S05]  /*5cd0*/  @!P0 BRA `(.L_x_72) ;  /* 0xfffffffc00ec8947 */ /* 0x000fea000383ffff */
[----:B------:R-:W-:Y:S05]  /*5ce0*/  BSYNC B2 ;  /* 0x0000000000027941 */ /* 0x000fea0003800000 */
.L_x_71:
[----:B------:R-:W-:Y:S01]  /*5cf0*/  BSSY.RECONVERGENT B2, `(.L_x_73) ;  /* 0x0000006000027945 */ /* 0x000fe20003800200 */
[C---:B------:R-:W-:Y:S02]  /*5d00*/  ISETP.GT.AND P0, PT, R11.reuse, -0x1, PT ;  /* 0xffffffff0b00780c */ /* 0x040fe40003f04270 */
[----:B------:R-:W-:Y:S01]  /*5d10*/  LOP3.LUT R8, R11, 0x3fffffff, RZ, 0xc0, !PT ;  /* 0x3fffffff0b087812 */ /* 0x000fe200078ec0ff */
[----:B------:R-:W-:Y:S05]  /*5d20*/  WARPSYNC.EXCLUSIVE R6 ;  /* 0x0000000006007348 */ /* 0x000fea0003a00000 */
[----:B------:R-:W-:-:S05]  /*5d30*/  IMAD.IADD R13, R8, 0x1, R13 ;  /* 0x00000001080d7824 */ /* 0x000fca00078e020d */
[----:B------:R-:W-:-:S07]  /*5d40*/  VOTE.ANY R6, PT, P0 ;  /* 0x0000000000067806 */ /* 0x000fce00000e0100 */
[----:B------:R-:W-:Y:S05]  /*5d50*/  BSYNC.RECONVERGENT B2 ;  /* 0x0000000000027941 */ /* 0x000fea0003800200 */
.L_x_73:
[----:B------:R-:W-:Y:S01]  /*5d60*/  ISETP.GT.U32.AND P1, PT, R10, 0x1, PT ;  /* 0x000000010a00780c */ /* 0x000fe20003f24070 */
[----:B------:R-:W-:-:S12]  /*5d70*/  IMAD.MOV.U32 R10, RZ, RZ, R17 ;  /* 0x000000ffff0a7224 */ /* 0x000fd800078e0011 */
[----:B------:R-:W-:Y:S05]  /*5d80*/  @P0 BRA P1, `(.L_x_74) ;  /* 0xfffffffc00ac0947 */ /* 0x000fea000083ffff */
[----:B------:R-:W-:Y:S05]  /*5d90*/  BSYNC B0 ;  /* 0x0000000000007941 */ /* 0x000fea0003800000 */
.L_x_70:
[----:B------:R2:W3:Y:S02]  /*5da0*/  LDS.64 R8, [R19+0x6600] ;  /* 0x0066000013087984 */ /* 0x0004e40000000a00 */
.L_x_69:
[----:B------:R-:W4:Y:S01]  /*5db0*/  LDC.64 R10, c[0x0][0x380] ;  /* 0x0000e000ff0a7b82 */ /* 0x000f220000000a00 */
[C---:B------:R-:W-:Y:S01]  /*5dc0*/  IMAD.IADD R17, R13.reuse, 0x1, -R0 ;  /* 0x000000010d117824 */ /* 0x040fe200078e0a00 */
[----:B------:R-:W-:Y:S01]  /*5dd0*/  LOP3.LUT R13, R13, 0x80000000, RZ, 0xfc, !PT ;  /* 0x800000000d0d7812 */ /* 0x000fe200078efcff */
[----:B------:R-:W-:-:S03]  /*5de0*/  IMAD R21, R42, 0x100, R3 ;  /* 0x000001002a157824 */ /* 0x000fc600078e0203 */
[----:B-1-3--:R-:W-:-:S04]  /*5df0*/  IADD3 R8, P0, PT, R17, R8, RZ ;  /* 0x0000000811087210 */ /* 0x00afc80007f1e0ff */
[----:B------:R-:W-:-:S05]  /*5e00*/  LEA.HI.X.SX32 R9, R17, R9, 0x1, P0 ;  /* 0x0000000911097211 */ /* 0x000fca00000f0eff */
[----:B------:R1:W-:Y:S01]  /*5e10*/  STS.64 [R19+0x6600], R8 ;  /* 0x0066000813007388 */ /* 0x0003e20000000a00 */
[----:B----4-:R-:W-:-:S05]  /*5e20*/  IMAD.WIDE R10, R21, 0x4, R10 ;  /* 0x00000004150a7825 */ /* 0x010fca00078e020a */
[----:B------:R1:W-:Y:S02]  /*5e30*/  STG.E.STRONG.SYS desc[UR6][R10.64], R13 ;  /* 0x0000000d0a007986 */ /* 0x0003e4000c115906 */
.L_x_68:
[----:B------:R-:W-:Y:S05]  /*5e40*/  BSYNC B1 ;  /* 0x0000000000017941 */ /* 0x000fea0003800000 */
.L_x_67:
[----:B------:R-:W3:Y:S01]  /*5e50*/  LDC R23, c[0x0][0x3c0] ;  /* 0x0000f000ff177b82 */ /* 0x000ee20000000800 */
[----:B--2---:R-:W-:-:S07]  /*5e60*/  VIADD R6, R54, 0x1980 ;  /* 0x0000198036067836 */ /* 0x004fce0000000000 */
[----:B-1----:R-:W1:Y:S01]  /*5e70*/  LDC.64 R10, c[0x0][0x390] ;  /* 0x0000e400ff0a7b82 */ /* 0x002e620000000a00 */
[----:B---3--:R-:W-:Y:S02]  /*5e80*/  ISETP.GE.AND P0, PT, R6, R23, PT ;  /* 0x000000170600720c */ /* 0x008fe40003f06270 */
[----:B-1----:R-:W-:-:S04]  /*5e90*/  ISETP.EQ.U32.AND P1, PT, R10, RZ, PT ;  /* 0x000000ff0a00720c */ /* 0x002fc80003f22070 */
[----:B------:R-:W-:-:S04]  /*5ea0*/  ISETP.EQ.OR.EX P0, PT, R11, RZ, !P0, P1 ;  /* 0x000000ff0b00720c */ /* 0x000fc80004702710 */
[----:B------:R-:W-:-:S13]  /*5eb0*/  ISETP.GT.U32.OR P0, PT, R3, 0xff, P0 ;  /* 0x000000ff0300780c */ /* 0x000fda0000704470 */
[----:B------:R-:W-:Y:S05]  /*5ec0*/  @P0 BRA `(.L_x_75) ;  /* 0x0000000000200947 */ /* 0x000fea0003800000 */
[----:B------:R-:W1:Y:S01]  /*5ed0*/  LDS.64 R8, [R19+0x6600] ;  /* 0x0066000013087984 */ /* 0x000e620000000a00 */
[C---:B------:R-:W-:Y:S02]  /*5ee0*/  LEA R10, P2, R3.reuse, R10, 0x3 ;  /* 0x0000000a030a7211 */ /* 0x040fe400078418ff */
[--C-:B------:R-:W-:Y:S02]  /*5ef0*/  SHF.R.S32.HI R13, RZ, 0x1f, R0.reuse ;  /* 0x0000001fff0d7819 */ /* 0x100fe40000011400 */
[----:B------:R-:W-:Y:S02]  /*5f00*/  LEA.HI.X R11, R3, R11, RZ, 0x3, P2 ;  /* 0x0000000b030b7211 */ /* 0x000fe400010f1cff */
[----:B-1----:R-:W-:Y:S02]  /*5f10*/  IADD3 R8, P0, P1, R8, R15, R0 ;  /* 0x0000000f08087210 */ /* 0x002fe4000791e000 */
[----:B------:R-:W-:-:S04]  /*5f20*/  SHF.R.S32.HI R15, RZ, 0x1f, R15 ;  /* 0x0000001fff0f7819 */ /* 0x000fc8000001140f */
[----:B------:R-:W-:-:S05]  /*5f30*/  IADD3.X R9, PT, PT, R9, R15, R13, P0, P1 ;  /* 0x0000000f09097210 */ /* 0x000fca00007e240d */
[----:B------:R1:W-:Y:S02]  /*5f40*/  STG.E.64 desc[UR6][R10.64], R8 ;  /* 0x000000080a007986 */ /* 0x0003e4000c101b06 */
.L_x_75:
[----:B------:R-:W-:Y:S01]  /*5f50*/  ISETP.GT.AND P0, PT, R6, R23, PT ;  /* 0x000000170600720c */ /* 0x000fe20003f04270 */
[----:B------:R-:W-:Y:S05]  /*5f60*/  WARPSYNC.ALL ;  /* 0x0000000000007948 */ /* 0x000fea0003800000 */
[----:B------:R-:W-:Y:S01]  /*5f70*/  BAR.SYNC.DEFER_BLOCKING 0x0 ;  /* 0x0000000000007b1d */ /* 0x000fe20000010000 */
[----:B------:R-:W-:-:S06]  /*5f80*/  IMAD R22, R3, 0x4, R7 ;  /* 0x0000000403167824 */ /* 0x000fcc00078e0207 */
[----:B------:R-:W-:Y:S05]  /*5f90*/  @P0 BRA `(.L_x_76) ;  /* 0x0000000c003c0947 */ /* 0x000fea0003800000 */
[----:B------:R-:W2:Y:S01]  /*5fa0*/  LDS R0, [R22] ;  /* 0x0000000016007984 */ /* 0x000ea20000000800 */
[----:B------:R-:W2:Y:S01]  /*5fb0*/  LDCU UR5, c[0x0][0x3c4] ;  /* 0x00007880ff0577ac */ /* 0x000ea20008000800 */
[----:B------:R-:W3:Y:S01]  /*5fc0*/  LDCU.64 UR8, c[0x0][0x3a0] ;  /* 0x00007400ff0877ac */ /* 0x000ee20008000a00 */
[----:B--2---:R-:W-:Y:S02]  /*5fd0*/  SHF.R.U32.HI R6, RZ, UR5, R0 ;  /* 0x00000005ff067c19 */ /* 0x004fe40008011600 */
[----:B------:R-:W-:Y:S02]  /*5fe0*/  LOP3.LUT R15, R0, 0x80000000, RZ, 0x3c, !PT ;  /* 0x80000000000f7812 */ /* 0x000fe400078e3cff */
[----:B------:R-:W-:-:S05]  /*5ff0*/  LOP3.LUT R6, R6, UR4, RZ, 0x30, !PT ;  /* 0x0000000406067c12 */ /* 0x000fca000f8e30ff */
[----:B-1----:R-:W-:-:S06]  /*6000*/  IMAD R8, R6, 0x8, R7 ;  /* 0x0000000806087824 */ /* 0x002fcc00078e0207 */
[----:B------:R-:W1:Y:S02]  /*6010*/  LDS.64 R8, [R8+0x6600] ;  /* 0x0066000008087984 */ /* 0x000e640000000a00 */
[----:B-1----:R-:W-:-:S05]  /*6020*/  IADD3 R6, P1, PT, R8, R3, RZ ;  /* 0x0000000308067210 */ /* 0x002fca0007f3e0ff */
[----:B------:R-:W-:Y:S01]  /*6030*/  IMAD.X R9, RZ, RZ, R9, P1 ;  /* 0x000000ffff097224 */ /* 0x000fe200008e0609 */
[----:B---3--:R-:W-:-:S04]  /*6040*/  LEA R10, P1, R6, UR8, 0x2 ;  /* 0x00000008060a7c11 */ /* 0x008fc8000f8210ff */
[----:B------:R-:W-:-:S05]  /*6050*/  LEA.HI.X R11, R6, UR9, R9, 0x2, P1 ;  /* 0x00000009060b7c11 */ /* 0x000fca00088f1409 */
[----:B------:R-:W-:Y:S01]  /*6060*/  STG.E desc[UR6][R10.64], R15 ;  /* 0x0000000f0a007986 */ /* 0x000fe2000c101906 */
[----:B------:R-:W-:-:S03]  /*6070*/  NOP ;  /* 0x0000000000007918 */ /* 0x000fc60000000000 */
[----:B------:R-:W1:Y:S02]  /*6080*/  LDS R0, [R22+0x600] ;  /* 0x0006000016007984 */ /* 0x000e640000000800 */
[----:B-1----:R-:W-:Y:S02]  /*6090*/  SHF.R.U32.HI R6, RZ, UR5, R0 ;  /* 0x00000005ff067c19 */ /* 0x002fe40008011600 */
[----:B------:R-:W-:Y:S02]  /*60a0*/  LOP3.LUT R15, R0, 0x80000000, RZ, 0x3c, !PT ;  /* 0x80000000000f7812 */ /* 0x000fe400078e3cff */
[----:B------:R-:W-:-:S05]  /*60b0*/  LOP3.LUT R6, R6, UR4, RZ, 0x30, !PT ;  /* 0x0000000406067c12 */ /* 0x000fca000f8e30ff */
[----:B------:R-:W-:-:S06]  /*60c0*/  IMAD R8, R6, 0x8, R7 ;  /* 0x0000000806087824 */ /* 0x000fcc00078e0207 */
[----:B------:R-:W1:Y:S02]  /*60d0*/  LDS.64 R8, [R8+0x6600] ;  /* 0x0066000008087984 */ /* 0x000e640000000a00 */
[----:B-1----:R-:W-:-:S05]  /*60e0*/  IADD3 R6, P1, PT, R8, R3, RZ ;  /* 0x0000000308067210 */ /* 0x002fca0007f3e0ff */
[----:B------:R-:W-:Y:S01]  /*60f0*/  IMAD.X R9, RZ, RZ, R9, P1 ;  /* 0x000000ffff097224 */ /* 0x000fe200008e0609 */
[----:B------:R-:W-:-:S04]  /*6100*/  LEA R12, P1, R6, UR8, 0x2 ;  /* 0x00000008060c7c11 */ /* 0x000fc8000f8210ff */
        /* <DEDUP_REMOVED lines=163> */
[----:B------:R-:W-:-:S05]  /*6b40*/  IMAD R12, R6, 0x8, R7 ;  /* 0x00000008060c7824 */ /* 0x000fca00078e0207 */
        /* <DEDUP_REMOVED lines=17> */
[----:B------:R1:W-:Y:S01]  /*6c60*/  STG.E desc[UR6][R6.64+0x6000], R9 ;  /* 0x0060000906007986 */ /* 0x0003e2000c101906 */
[----:B------:R-:W-:Y:S01]  /*6c70*/  NOP ;  /* 0x0000000000007918 */ /* 0x000fe20000000000 */
[----:B------:R-:W-:Y:S05]  /*6c80*/  BRA `(.L_x_77) ;  /* 0x00000014000c7947 */ /* 0x000fea0003800000 */
.L_x_76:
[----:B-1----:R-:W-:Y:S01]  /*6c90*/  IMAD R9, R42, -0x1980, R23 ;  /* 0xffffe6802a097824 */ /* 0x002fe200078e0217 */
[----:B------:R-:W-:Y:S01]  /*6ca0*/  BSSY.RECONVERGENT B0, `(.L_x_78) ;  /* 0x000001b000007945 */ /* 0x000fe20003800200 */
[C---:B------:R-:W-:Y:S02]  /*6cb0*/  VIADD R0, R3.reuse, 0x180 ;  /* 0x0000018003007836 */ /* 0x040fe40000000000 */
[C---:B------:R-:W-:Y:S01]  /*6cc0*/  VIADD R6, R3.reuse, 0x300 ;  /* 0x0000030003067836 */ /* 0x040fe20000000000 */
[CC--:B------:R-:W-:Y:S01]  /*6cd0*/  ISETP.GE.AND P1, PT, R3.reuse, R9.reuse, PT ;  /* 0x000000090300720c */ /* 0x0c0fe20003f26270 */
[C---:B------:R-:W-:Y:S01]  /*6ce0*/  VIADD R8, R3.reuse, 0x480 ;  /* 0x0000048003087836 */ /* 0x040fe20000000000 */
[-C--:B------:R-:W-:Y:S01]  /*6cf0*/  ISETP.GE.AND P2, PT, R0, R9.reuse, PT ;  /* 0x000000090000720c */ /* 0x080fe20003f46270 */
[C---:B------:R-:W-:Y:S01]  /*6d00*/  VIADD R0, R3.reuse, 0x600 ;  /* 0x0000060003007836 */ /* 0x040fe20000000000 */
[-C--:B------:R-:W-:Y:S01]  /*6d10*/  ISETP.GE.AND P3, PT, R6, R9.reuse, PT ;  /* 0x000000090600720c */ /* 0x080fe20003f66270 */
[C---:B------:R-:W-:Y:S01]  /*6d20*/  VIADD R6, R3.reuse, 0x780 ;  /* 0x0000078003067836 */ /* 0x040fe20000000000 */
[-C--:B------:R-:W-:Y:S01]  /*6d30*/  ISETP.GE.AND P4, PT, R8, R9.reuse, PT ;  /* 0x000000090800720c */ /* 0x080fe20003f86270 */
[----:B------:R-:W-:Y:S01]  /*6d40*/  VIADD R8, R3, 0x900 ;  /* 0x0000090003087836 */ /* 0x000fe20000000000 */
[----:B------:R-:W-:-:S02]  /*6d50*/  ISETP.GE.AND P5, PT, R0, R9, PT ;  /* 0x000000090000720c */ /* 0x000fc40003fa6270 */
[----:B------:R-:W-:-:S03]  /*6d60*/  ISETP.GE.AND P6, PT, R6, R9, PT ;  /* 0x000000090600720c */ /* 0x000fc60003fc6270 */
[----:B------:R-:W-:Y:S10]  /*6d70*/  @P1 BRA `(.L_x_79) ;  /* 0x0000000000341947 */ /* 0x000ff40003800000 */
[----:B------:R-:W1:Y:S01]  /*6d80*/  LDS R0, [R22] ;  /* 0x0000000016007984 */ /* 0x000e620000000800 */
[----:B------:R-:W1:Y:S01]  /*6d90*/  LDCU UR5, c[0x0][0x3c4] ;  /* 0x00007880ff0577ac */ /* 0x000e620008000800 */
[----:B------:R-:W2:Y:S01]  /*6da0*/  LDCU.64 UR8, c[0x0][0x3a0] ;  /* 0x00007400ff0877ac */ /* 0x000ea20008000a00 */
[----:B-1----:R-:W-:Y:S02]  /*6db0*/  SHF.R.U32.HI R6, RZ, UR5, R0 ;  /* 0x00000005ff067c19 */ /* 0x002fe40008011600 */
[----:B------:R-:W-:Y:S02]  /*6dc0*/  LOP3.LUT R13, R0, 0x80000000, RZ, 0x3c, !PT ;  /* 0x80000000000d7812 */ /* 0x000fe400078e3cff */
[----:B------:R-:W-:-:S05]  /*6dd0*/  LOP3.LUT R6, R6, UR4, RZ, 0x30, !PT ;  /* 0x0000000406067c12 */ /* 0x000fca000f8e30ff */
[----:B------:R-:W-:-:S05]  /*6de0*/  IMAD R6, R6, 0x8, R7 ;  /* 0x0000000806067824 */ /* 0x000fca00078e0207 */
[----:B------:R-:W1:Y:S02]  /*6df0*/  LDS.64 R10, [R6+0x6600] ;  /* 0x00660000060a7984 */ /* 0x000e640000000a00 */
[----:B-1----:R-:W-:-:S05]  /*6e00*/  IADD3 R12, P1, PT, R10, R3, RZ ;  /* 0x000000030a0c7210 */ /* 0x002fca0007f3e0ff */
[----:B------:R-:W-:Y:S01]  /*6e10*/  IMAD.X R11, RZ, RZ, R11, P1 ;  /* 0x000000ffff0b7224 */ /* 0x000fe200008e060b */
[----:B--2---:R-:W-:-:S04]  /*6e20*/  LEA R10, P1, R12, UR8, 0x2 ;  /* 0x000000080c0a7c11 */ /* 0x004fc8000f8210ff */
[----:B------:R-:W-:-:S05]  /*6e30*/  LEA.HI.X R11, R12, UR9, R11, 0x2, P1 ;  /* 0x000000090c0b7c11 */ /* 0x000fca00088f140b */
[----:B------:R1:W-:Y:S04]  /*6e40*/  STG.E desc[UR6][R10.64], R13 ;  /* 0x0000000d0a007986 */ /* 0x0003e8000c101906 */
.L_x_79:
[----:B------:R-:W-:Y:S05]  /*6e50*/  BSYNC.RECONVERGENT B0 ;  /* 0x0000000000007941 */ /* 0x000fea0003800200 */
.L_x_78:
[----:B------:R-:W-:Y:S01]  /*6e60*/  NOP ;  /* 0x0000000000007918 */ /* 0x000fe20000000000 */
[----:B------:R-:W-:Y:S01]  /*6e70*/  BSSY.RECONVERGENT B0, `(.L_x_80) ;  /* 0x0000011000007945 */ /* 0x000fe20003800200 */
[----:B------:R-:W-:Y:S01]  /*6e80*/  ISETP.GE.AND P1, PT, R8, R9, PT ;  /* 0x000000090800720c */ /* 0x000fe20003f26270 */
[----:B------:R-:W-:Y:S02]  /*6e90*/  VIADD R8, R3, 0xa80 ;  /* 0x00000a8003087836 */ /* 0x000fe40000000000 */
[----:B------:R-:W-:Y:S10]  /*6ea0*/  @P2 BRA `(.L_x_81) ;  /* 0x0000000000342947 */ /* 0x000ff40003800000 */
[----:B------:R-:W2:Y:S01]  /*6eb0*/  LDS R0, [R22+0x600] ;  /* 0x0006000016007984 */ /* 0x000ea20000000800 */
[----:B------:R-:W2:Y:S01]  /*6ec0*/  LDCU UR5, c[0x0][0x3c4] ;  /* 0x00007880ff0577ac */ /* 0x000ea20008000800 */
[----:B------:R-:W3:Y:S01]  /*6ed0*/  LDCU.64 UR8, c[0x0][0x3a0] ;  /* 0x00007400ff0877ac */ /* 0x000ee20008000a00 */
[----:B--2---:R-:W-:Y:S02]  /*6ee0*/  SHF.R.U32.HI R6, RZ, UR5, R0 ;  /* 0x00000005ff067c19 */ /* 0x004fe40008011600 */
[----:B-1----:R-:W-:Y:S02]  /*6ef0*/  LOP3.LUT R13, R0, 0x80000000, RZ, 0x3c, !PT ;  /* 0x80000000000d7812 */ /* 0x002fe400078e3cff */
[----:B------:R-:W-:-:S05]  /*6f00*/  LOP3.LUT R6, R6, UR4, RZ, 0x30, !PT ;  /* 0x0000000406067c12 */ /* 0x000fca000f8e30ff */
[----:B------:R-:W-:-:S05]  /*6f10*/  IMAD R6, R6, 0x8, R7 ;  /* 0x0000000806067824 */ /* 0x000fca00078e0207 */
[----:B------:R-:W1:Y:S02]  /*6f20*/  LDS.64 R10, [R6+0x6600] ;  /* 0x00660000060a7984 */ /* 0x000e640000000a00 */
[----:B-1----:R-:W-:-:S05]  /*6f30*/  IADD3 R12, P2, PT, R10, R3, RZ ;  /* 0x000000030a0c7210 */ /* 0x002fca0007f5e0ff */
[----:B------:R-:W-:Y:S01]  /*6f40*/  IMAD.X R11, RZ, RZ, R11, P2 ;  /* 0x000000ffff0b7224 */ /* 0x000fe200010e060b */
[----:B---3--:R-:W-:-:S04]  /*6f50*/  LEA R10, P2, R12, UR8, 0x2 ;  /* 0x000000080c0a7c11 */ /* 0x008fc8000f8410ff */
[----:B------:R-:W-:-:S05]  /*6f60*/  LEA.HI.X R11, R12, UR9, R11, 0x2, P2 ;  /* 0x000000090c0b7c11 */ /* 0x000fca00090f140b */
[----:B------:R2:W-:Y:S04]  /*6f70*/  STG.E desc[UR6][R10.64+0x600], R13 ;  /* 0x0006000d0a007986 */ /* 0x0005e8000c101906 */
.L_x_81:
[----:B------:R-:W-:Y:S05]  /*6f80*/  BSYNC.RECONVERGENT B0 ;  /* 0x0000000000007941 */ /* 0x000fea0003800200 */
.L_x_80:
[----:B------:R-:W-:Y:S01]  /*6f90*/  NOP ;  /* 0x0000000000007918 */ /* 0x000fe20000000000 */
[----:B------:R-:W-:Y:S01]  /*6fa0*/  BSSY.RECONVERGENT B0, `(.L_x_82) ;  /* 0x0000011000007945 */ /* 0x000fe20003800200 */
[----:B------:R-:W-:Y:S02]  /*6fb0*/  ISETP.GE.AND P2, PT, R8, R9, PT ;  /* 0x000000090800720c */ /* 0x000fe40003f46270 */
[----:B------:R-:W-:Y:S01]  /*6fc0*/  LOP3.LUT R8, R3, 0xc00, RZ, 0xfc, !PT ;  /* 0x00000c0003087812 */ /* 0x000fe200078efcff */
[----:B------:R-:W-:Y:S10]  /*6fd0*/  @P3 BRA `(.L_x_83) ;  /* 0x0000000000343947 */ /* 0x000ff40003800000 */
[----:B------:R-:W3:Y:S01]  /*6fe0*/  LDS R0, [R22+0xc00] ;  /* 0x000c000016007984 */ /* 0x000ee20000000800 */
[----:B------:R-:W3:Y:S01]  /*6ff0*/  LDCU UR5, c[0x0][0x3c4] ;  /* 0x00007880ff0577ac */ /* 0x000ee20008000800 */
[----:B------:R-:W4:Y:S01]  /*7000*/  LDCU.64 UR8, c[0x0][0x3a0] ;  /* 0x00007400ff0877ac */ /* 0x000f220008000a00 */
[----:B---3--:R-:W-:Y:S02]  /*7010*/  SHF.R.U32.HI R6, RZ, UR5, R0 ;  /* 0x00000005ff067c19 */ /* 0x008fe40008011600 */
[----:B-12---:R-:W-:Y:S02]  /*7020*/  LOP3.LUT R13, R0, 0x80000000, RZ, 0x3c, !PT ;  /* 0x80000000000d7812 */ /* 0x006fe400078e3cff */
[----:B------:R-:W-:-:S05]  /*7030*/  LOP3.LUT R6, R6, UR4, RZ, 0x30, !PT ;  /* 0x0000000406067c12 */ /* 0x000fca000f8e30ff */
[----:B------:R-:W-:-:S05]  /*7040*/  IMAD R6, R6, 0x8, R7 ;  /* 0x0000000806067824 */ /* 0x000fca00078e0207 */
[----:B------:R-:W1:Y:S02]  /*7050*/  LDS.64 R10, [R6+0x6600] ;  /* 0x00660000060a7984 */ /* 0x000e640000000a00 */
[----:B-1----:R-:W-:-:S05]  /*7060*/  IADD3 R12, P3, PT, R10, R3, RZ ;  /* 0x000000030a0c7210 */ /* 0x002fca0007f7e0ff */
[----:B------:R-:W-:Y:S01]  /*7070*/  IMAD.X R11, RZ, RZ, R11, P3 ;  /* 0x000000ffff0b7224 */ /* 0x000fe200018e060b */
[----:B----4-:R-:W-:-:S04]  /*7080*/  LEA R10, P3, R12, UR8, 0x2 ;  /* 0x000000080c0a7c11 */ /* 0x010fc8000f8610ff */
[----:B------:R-:W-:-:S05]  /*7090*/  LEA.HI.X R11, R12, UR9, R11, 0x2, P3 ;  /* 0x000000090c0b7c11 */ /* 0x000fca00098f140b */
[----:B------:R3:W-:Y:S04]  /*70a0*/  STG.E desc[UR6][R10.64+0xc00], R13 ;  /* 0x000c000d0a007986 */ /* 0x0007e8000c101906 */
.L_x_83:
[----:B------:R-:W-:Y:S05]  /*70b0*/  BSYNC.RECONVERGENT B0 ;  /* 0x0000000000007941 */ /* 0x000fea0003800200 */
.L_x_82:
[----:B------:R-:W-:Y:S01]  /*70c0*/  NOP ;  /* 0x0000000000007918 */ /* 0x000fe20000000000 */
[----:B------:R-:W-:Y:S01]  /*70d0*/  BSSY.RECONVERGENT B0, `(.L_x_84) ;  /* 0x0000011000007945 */ /* 0x000fe20003800200 */
[----:B------:R-:W-:Y:S01]  /*70e0*/  ISETP.GE.AND P3, PT, R8, R9, PT ;  /* 0x000000090800720c */ /* 0x000fe20003f66270 */
[----:B------:R-:W-:Y:S02]  /*70f0*/  VIADD R8, R3, 0xd80 ;  /* 0x00000d8003087836 */ /* 0x000fe40000000000 */
[----:B------:R-:W-:Y:S10]  /*7100*/  @P4 BRA `(.L_x_85) ;  /* 0x0000000000344947 */ /* 0x000ff40003800000 */
[----:B------:R-:W4:Y:S01]  /*7110*/  LDS R0, [R22+0x1200] ;  /* 0x0012000016007984 */ /* 0x000f220000000800 */
[----:B------:R-:W4:Y:S01]  /*7120*/  LDCU UR5, c[0x0][0x3c4] ;  /* 0x00007880ff0577ac */ /* 0x000f220008000800 */
[----:B------:R-:W5:Y:S01]  /*7130*/  LDCU.64 UR8, c[0x0][0x3a0] ;  /* 0x00007400ff0877ac */ /* 0x000f620008000a00 */
[----:B----4-:R-:W-:Y:S02]  /*7140*/  SHF.R.U32.HI R6, RZ, UR5, R0 ;  /* 0x00000005ff067c19 */ /* 0x010fe40008011600 */
[----:B-123--:R-:W-:Y:S02]  /*7150*/  LOP3.LUT R13, R0, 0x80000000, RZ, 0x3c, !PT ;  /* 0x80000000000d7812 */ /* 0x00efe400078e3cff */
[----:B------:R-:W-:-:S05]  /*7160*/  LOP3.LUT R6, R6, UR4, RZ, 0x30, !PT ;  /* 0x0000000406067c12 */ /* 0x000fca000f8e30ff */
[----:B------:R-:W-:-:S05]  /*7170*/  IMAD R6, R6, 0x8, R7 ;  /* 0x0000000806067824 */ /* 0x000fca00078e0207 */
[----:B------:R-:W1:Y:S02]  /*7180*/  LDS.64 R10, [R6+0x6600] ;  /* 0x00660000060a7984 */ /* 0x000e640000000a00 */
[----:B-1----:R-:W-:-:S05]  /*7190*/  IADD3 R12, P4, PT, R10, R3, RZ ;  /* 0x000000030a0c7210 */ /* 0x002fca0007f9e0ff */
[----:B------:R-:W-:Y:S01]  /*71a0*/  IMAD.X R11, RZ, RZ, R11, P4 ;  /* 0x000000ffff0b7224 */ /* 0x000fe200020e060b */
[----:B-----5:R-:W-:-:S04]  /*71b0*/  LEA R10, P4, R12, UR8, 0x2 ;  /* 0x000000080c0a7c11 */ /* 0x020fc8000f8810ff */
[----:B------:R-:W-:-:S05]  /*71c0*/  LEA.HI.X R11, R12, UR9, R11, 0x2, P4 ;  /* 0x000000090c0b7c11 */ /* 0x000fca000a0f140b */
[----:B------:R4:W-:Y:S04]  /*71d0*/  STG.E desc[UR6][R10.64+0x1200], R13 ;  /* 0x0012000d0a007986 */ /* 0x0009e8000c101906 */
.L_x_85:
[----:B------:R-:W-:Y:S05]  /*71e0*/  BSYNC.RECONVERGENT B0 ;  /* 0x0000000000007941 */ /* 0x000fea0003800200 */
.L_x_84:
[----:B------:R-:W-:Y:S01]  /*71f0*/  NOP ;  /* 0x0000000000007918 */ /* 0x000fe20000000000 */
[----:B------:R-:W-:Y:S01]  /*7200*/  BSSY.RECONVERGENT B0, `(.L_x_86) ;  /* 0x0000011000007945 */ /* 0x000fe20003800200 */
[----:B------:R-:W-:Y:S01]  /*7210*/  ISETP.GE.AND P4, PT, R8, R9, PT ;  /* 0x000000090800720c */ /* 0x000fe20003f86270 */
[----:B------:R-:W-:Y:S02]  /*7220*/  VIADD R8, R3, 0xf00 ;  /* 0x00000f0003087836 */ /* 0x000fe40000000000 */
[----:B------:R-:W-:Y:S10]  /*7230*/  @P5 BRA `(.L_x_87) ;  /* 0x0000000000345947 */ /* 0x000ff40003800000 */
[----:B------:R-:W5:Y:S01]  /*7240*/  LDS R0, [R22+0x1800] ;  /* 0x0018000016007984 */ /* 0x000f620000000800 */
[----:B------:R-:W5:Y:S01]  /*7250*/  LDCU UR5, c[0x0][0x3c4] ;  /* 0x00007880ff0577ac */ /* 0x000f620008000800 */
[----:B------:R-:W0:Y:S01]  /*7260*/  LDCU.64 UR8, c[0x0][0x3a0] ;  /* 0x00007400ff0877ac */ /* 0x000e220008000a00 */
[----:B-----5:R-:W-:Y:S02]  /*7270*/  SHF.R.U32.HI R6, RZ, UR5, R0 ;  /* 0x00000005ff067c19 */ /* 0x020fe40008011600 */
[----:B-1234-:R-:W-:Y:S02]  /*7280*/  LOP3.LUT R13, R0, 0x80000000, RZ, 0x3c, !PT ;  /* 0x80000000000d7812 */ /* 0x01efe400078e3cff */
[----:B------:R-:W-:-:S05]  /*7290*/  LOP3.LUT R6, R6, UR4, RZ, 0x30, !PT ;  /* 0x0000000406067c12 */ /* 0x000fca000f8e30ff */
[----:B------:R-:W-:-:S05]  /*72a0*/  IMAD R6, R6, 0x8, R7 ;  /* 0x0000000806067824 */ /* 0x000fca00078e0207 */
[----:B------:R-:W1:Y:S02]  /*72b0*/  LDS.64 R10, [R6+0x6600] ;  /* 0x00660000060a7984 */ /* 0x000e640000000a00 */
[----:B-1----:R-:W-:-:S05]  /*72c0*/  IADD3 R12, P5, PT, R10, R3, RZ ;  /* 0x000000030a0c7210 */ /* 0x002fca0007fbe0ff */
[----:B------:R-:W-:Y:S01]  /*72d0*/  IMAD.X R11, RZ, RZ, R11, P5 ;  /* 0x000000ffff0b7224 */ /* 0x000fe200028e060b */
[----:B0-----:R-:W-:-:S04]  /*72e0*/  LEA R10, P5, R12, UR8, 0x2 ;  /* 0x000000080c0a7c11 */ /* 0x001fc8000f8a10ff */
[----:B------:R-:W-:-:S05]  /*72f0*/  LEA.HI.X R11, R12, UR9, R11, 0x2, P5 ;  /* 0x000000090c0b7c11 */ /* 0x000fca000a8f140b */
[----:B------:R0:W-:Y:S04]  /*7300*/  STG.E desc[UR6][R10.64+0x1800], R13 ;  /* 0x0018000d0a007986 */ /* 0x0001e8000c101906 */
.L_x_87:
[----:B------:R-:W-:Y:S05]  /*7310*/  BSYNC.RECONVERGENT B0 ;  /* 0x0000000000007941 */ /* 0x000fea0003800200 */
.L_x_86:
        /* <DEDUP_REMOVED lines=9> */
[----:B01234-:R-:W-:Y:S02]  /*73b0*/  LOP3.LUT R13, R0, 0x80000000, RZ, 0x3c, !PT ;  /* 0x80000000000d7812 */ /* 0x01ffe400078e3cff */
[----:B------:R-:W-:-:S05]  /*73c0*/  LOP3.LUT R6, R6, UR4, RZ, 0x30, !PT ;  /* 0x0000000406067c12 */ /* 0x000fca000f8e30ff */
[----:B------:R-:W-:-:S05]  /*73d0*/  IMAD R6, R6, 0x8, R7 ;  /* 0x0000000806067824 */ /* 0x000fca00078e0207 */
[----:B------:R-:W0:Y:S02]  /*73e0*/  LDS.64 R10, [R6+0x6600] ;  /* 0x00660000060a7984 */ /* 0x000e240000000a00 */
[----:B0-----:R-:W-:-:S05]  /*73f0*/  IADD3 R12, P6, PT, R10, R3, RZ ;  /* 0x000000030a0c7210 */ /* 0x001fca0007fde0ff */
[----:B------:R-:W-:Y:S01]  /*7400*/  IMAD.X R11, RZ, RZ, R11, P6 ;  /* 0x000000ffff0b7224 */ /* 0x000fe200030e060b */
[----:B------:R-:W-:-:S04]  /*7410*/  LEA R10, P6, R12, UR8, 0x2 ;  /* 0x000000080c0a7c11 */ /* 0x000fc8000f8c10ff */
[----:B------:R-:W-:-:S05]  /*7420*/  LEA.HI.X R11, R12, UR9, R11, 0x2, P6 ;  /* 0x000000090c0b7c11 */ /* 0x000fca000b0f140b */
[----:B------:R0:W-:Y:S04]  /*7430*/  STG.E desc[UR6][R10.64+0x1e00], R13 ;  /* 0x001e000d0a007986 */ /* 0x0001e8000c101906 */
.L_x_89:
[----:B------:R-:W-:Y:S05]  /*7440*/  BSYNC.RECONVERGENT B0 ;  /* 0x0000000000007941 */ /* 0x000fea0003800200 */
.L_x_88:
        /* <DEDUP_REMOVED lines=18> */
.L_x_91:
[----:B------:R-:W-:Y:S05]  /*7570*/  BSYNC.RECONVERGENT B0 ;  /* 0x0000000000007941 */ /* 0x000fea0003800200 */
.L_x_90:
        /* <DEDUP_REMOVED lines=18> */
.L_x_93:
[----:B------:R-:W-:Y:S05]  /*76a0*/  BSYNC.RECONVERGENT B0 ;  /* 0x0000000000007941 */ /* 0x000fea0003800200 */
.L_x_92:
        /* <DEDUP_REMOVED lines=18> */
.L_x_95:
[----:B------:R-:W-:Y:S05]  /*77d0*/  BSYNC.RECONVERGENT B0 ;  /* 0x0000000000007941 */ /* 0x000fea0003800200 */
.L_x_94:
        /* <DEDUP_REMOVED lines=18> */
.L_x_97:
[----:B------:R-:W-:Y:S05]  /*7900*/  BSYNC.RECONVERGENT B0 ;  /* 0x0000000000007941 */ /* 0x000fea0003800200 */
.L_x_96:
[----:B------:R-:W-:Y:S01]  /*7910*/  NOP ;  /* 0x0000000000007918 */ /* 0x000fe20000000000 */
[----:B------:R-:W-:Y:S01]  /*7920*/  BSSY.RECONVERGENT B0, `(.L_x_98) ;  /* 0x0000011000007945 */ /* 0x000fe20003800200 */
[----:B------:R-:W-:Y:S02]  /*7930*/  ISETP.GE.AND P4, PT, R8, R9, PT ;  /* 0x000000090800720c */ /* 0x000fe40003f86270 */
[----:B------:R-:W-:Y:S01]  /*7940*/  LOP3.LUT R8, R3, 0x1800, RZ, 0xfc, !PT ;  /* 0x0000180003087812 */ /* 0x000fe200078efcff */
        /* <DEDUP_REMOVED lines=14> */
.L_x_99:
[----:B------:R-:W-:Y:S05]  /*7a30*/  BSYNC.RECONVERGENT B0 ;  /* 0x0000000000007941 */ /* 0x000fea0003800200 */
.L_x_98:
[----:B------:R-:W-:Y:S01]  /*7a40*/  NOP ;  /* 0x0000000000007918 */ /* 0x000fe20000000000 */
[----:B------:R-:W-:Y:S01]  /*7a50*/  BSSY.RECONVERGENT B0, `(.L_x_100) ;  /* 0x0000010000007945 */ /* 0x000fe20003800200 */
[----:B------:R-:W-:-:S03]  /*7a60*/  ISETP.GE.AND P5, PT, R8, R9, PT ;  /* 0x000000090800720c */ /* 0x000fc60003fa6270 */
        /* <DEDUP_REMOVED lines=14> */
.L_x_101:
[----:B------:R-:W-:Y:S05]  /*7b50*/  BSYNC.RECONVERGENT B0 ;  /* 0x0000000000007941 */ /* 0x000fea0003800200 */
.L_x_100:
[----:B------:R-:W-:Y:S01]  /*7b60*/  NOP ;  /* 0x0000000000007918 */ /* 0x000fe20000000000 */
[----:B------:R-:W-:Y:S04]  /*7b70*/  BSSY.RECONVERGENT B0, `(.L_x_102) ;  /* 0x000000f000007945 */ /* 0x000fe80003800200 */
[----:B------:R-:W-:Y:S05]  /*7b80*/  @P1 BRA `(.L_x_103) ;  /* 0x0000000000341947 */ /* 0x000fea0003800000 */
        /* <DEDUP_REMOVED lines=13> */
.L_x_103:
[----:B------:R-:W-:Y:S05]  /*7c60*/  BSYNC.RECONVERGENT B0 ;  /* 0x0000000000007941 */ /* 0x000fea0003800200 */
.L_x_102:
        /* <DEDUP_REMOVED lines=16> */
.L_x_105:
[----:B------:R-:W-:Y:S05]  /*7d70*/  BSYNC.RECONVERGENT B0 ;  /* 0x0000000000007941 */ /* 0x000fea0003800200 */
.L_x_104:
        /* <DEDUP_REMOVED lines=16> */
.L_x_107:
[----:B------:R-:W-:Y:S05]  /*7e80*/  BSYNC.RECONVERGENT B0 ;  /* 0x0000000000007941 */ /* 0x000fea0003800200 */
.L_x_106:
        /* <DEDUP_REMOVED lines=16> */
.L_x_109:
[----:B------:R-:W-:Y:S05]  /*7f90*/  BSYNC.RECONVERGENT B0 ;  /* 0x0000000000007941 */ /* 0x000fea0003800200 */
.L_x_108:
[----:B------:R-:W-:Y:S01]  /*7fa0*/  NOP ;  /* 0x0000000000007918 */ /* 0x000fe20000000000 */
[----:B------:R-:W-:Y:S04]  /*7fb0*/  BSSY.RECONVERGENT B0, `(.L_x_110) ;  /* 0x000000f000007945 */ /* 0x000fe80003800200 */
[----:B------:R-:W-:Y:S05]  /*7fc0*/  @P5 BRA `(.L_x_111) ;  /* 0x0000000000345947 */ /* 0x000fea0003800000 */
[----:B------:R-:W5:Y:S01]  /*7fd0*/  LDS R0, [R22+0x6000] ;  /* 0x0060000016007984 */ /* 0x000f620000000800 */
[----:B------:R-:W5:Y:S01]  /*7fe0*/  LDCU UR5, c[0x0][0x3c4] ;  /* 0x00007880ff0577ac */ /* 0x000f620008000800 */
[----:B------:R-:W1:Y:S01]  /*7ff0*/  LDCU.64 UR8, c[0x0][0x3a0] ;  /* 0x00007400ff0877ac */ /* 0x000e620008000a00 */
[----:B-----5:R-:W-:-:S04]  /*8000*/  SHF.R.U32.HI R6, RZ, UR5, R0 ;  /* 0x00000005ff067c19 */ /* 0x020fc80008011600 */
[----:B------:R-:W-:-:S05]  /*8010*/  LOP3.LUT R6, R6, UR4, RZ, 0x30, !PT ;  /* 0x0000000406067c12 */ /* 0x000fca000f8e30ff */
[----:B0-----:R-:W-:-:S05]  /*8020*/  IMAD R8, R6, 0x8, R7 ;  /* 0x0000000806087824 */ /* 0x001fca00078e0207 */
[----:B------:R-:W0:Y:S02]  /*8030*/  LDS.64 R6, [R8+0x6600] ;  /* 0x0066000008067984 */ /* 0x000e240000000a00 */
[----:B0-----:R-:W-:-:S05]  /*8040*/  IADD3 R9, P1, PT, R6, R3, RZ ;  /* 0x0000000306097210 */ /* 0x001fca0007f3e0ff */
[----:B-1234-:R-:W-:Y:S01]  /*8050*/  IMAD.X R10, RZ, RZ, R7, P1 ;  /* 0x000000ffff0a7224 */ /* 0x01efe200008e0607 */
[----:B------:R-:W-:-:S04]  /*8060*/  LEA R6, P1, R9, UR8, 0x2 ;  /* 0x0000000809067c11 */ /* 0x000fc8000f8210ff */
[----:B------:R-:W-:Y:S02]  /*8070*/  LEA.HI.X R7, R9, UR9, R10, 0x2, P1 ;  /* 0x0000000909077c11 */ /* 0x000fe400088f140a */
[----:B------:R-:W-:-:S05]  /*8080*/  LOP3.LUT R9, R0, 0x80000000, RZ, 0x3c, !PT ;  /* 0x8000000000097812 */ /* 0x000fca00078e3cff */
[----:B------:R0:W-:Y:S02]  /*8090*/  STG.E desc[UR6][R6.64+0x6000], R9 ;  /* 0x0060000906007986 */ /* 0x0001e4000c101906 */
.L_x_111:
[----:B------:R-:W-:Y:S05]  /*80a0*/  BSYNC.RECONVERGENT B0 ;  /* 0x0000000000007941 */ /* 0x000fea0003800200 */
.L_x_110:
[----:B------:R-:W-:Y:S01]  /*80b0*/  NOP ;  /* 0x0000000000007918 */ /* 0x000fe20000000000 */
.L_x_77:
[----:B------:R-:W5:Y:S01]  /*80c0*/  LDS R0, [R22] ;  /* 0x0000000016007984 */ /* 0x000f620000000800 */
[----:B------:R-:W5:Y:S03]  /*80d0*/  LDCU UR5, c[0x0][0x3c4] ;  /* 0x00007880ff0577ac */ /* 0x000f660008000800 */
[----:B01----:R-:W0:Y:S04]  /*80e0*/  LDS R6, [R22+0x600] ;  /* 0x0006000016067984 */ /* 0x003e280000000800 */
[----:B------:R-:W1:Y:S04]  /*80f0*/  LDS R7, [R22+0xc00] ;  /* 0x000c000016077984 */ /* 0x000e680000000800 */
[----:B------:R-:W1:Y:S04]  /*8100*/  LDS R8, [R22+0x1200] ;  /* 0x0012000016087984 */ /* 0x000e680000000800 */
[----:B------:R-:W1:Y:S04]  /*8110*/  LDS R9, [R22+0x1800] ;  /* 0x0018000016097984 */ /* 0x000e680000000800 */
[----:B--234-:R-:W2:Y:S04]  /*8120*/  LDS R10, [R22+0x1e00] ;  /* 0x001e0000160a7984 */ /* 0x01cea80000000800 */
[----:B------:R-:W3:Y:S04]  /*8130*/  LDS R11, [R22+0x2400] ;  /* 0x00240000160b7984 */ /* 0x000ee80000000800 */
[----:B------:R-:W4:Y:S04]  /*8140*/  LDS R12, [R22+0x2a00] ;  /* 0x002a0000160c7984 */ /* 0x000f280000000800 */
[----:B------:R-:W4:Y:S04]  /*8150*/  LDS R13, [R22+0x3000] ;  /* 0x00300000160d7984 */ /* 0x000f280000000800 */
[----:B------:R-:W4:Y:S04]  /*8160*/  LDS R14, [R22+0x3600] ;  /* 0x00360000160e7984 */ /* 0x000f280000000800 */
[----:B------:R-:W4:Y:S01]  /*8170*/  LDS R15, [R22+0x3c00] ;  /* 0x003c0000160f7984 */ /* 0x000f220000000800 */
[----:B-----5:R-:W-:-:S03]  /*8180*/  SHF.R.U32.HI R0, RZ, UR5, R0 ;  /* 0x00000005ff007c19 */ /* 0x020fc60008011600 */
[----:B------:R-:W5:Y:S01]  /*8190*/  LDS R16, [R22+0x4200] ;  /* 0x0042000016107984 */ /* 0x000f620000000800 */
[----:B0-----:R-:W-:-:S03]  /*81a0*/  SHF.R.U32.HI R6, RZ, UR5, R6 ;  /* 0x00000005ff067c19 */ /* 0x001fc60008011606 */
[----:B------:R-:W0:Y:S01]  /*81b0*/  LDS R17, [R22+0x4800] ;  /* 0x0048000016117984 */ /* 0x000e220000000800 */
[----:B-1----:R-:W-:-:S03]  /*81c0*/  SHF.R.U32.HI R7, RZ, UR5, R7 ;  /* 0x00000005ff077c19 */ /* 0x002fc60008011607 */
[----:B------:R-:W1:Y:S01]  /*81d0*/  LDS R18, [R22+0x4e00] ;  /* 0x004e000016127984 */ /* 0x000e620000000800 */
[----:B------:R-:W-:-:S03]  /*81e0*/  SHF.R.U32.HI R8, RZ, UR5, R8 ;  /* 0x00000005ff087c19 */ /* 0x000fc60008011608 */
[----:B------:R-:W1:Y:S01]  /*81f0*/  LDS R19, [R22+0x5400] ;  /* 0x0054000016137984 */ /* 0x000e620000000800 */
[----:B------:R-:W-:-:S03]  /*8200*/  SHF.R.U32.HI R9, RZ, UR5, R9 ;  /* 0x00000005ff097c19 */ /* 0x000fc60008011609 */
[----:B------:R-:W1:Y:S01]  /*8210*/  LDS R20, [R22+0x5a00] ;  /* 0x005a000016147984 */ /* 0x000e620000000800 */
[----:B--2---:R-:W-:-:S03]  /*8220*/  SHF.R.U32.HI R10, RZ, UR5, R10 ;  /* 0x00000005ff0a7c19 */ /* 0x004fc6000801160a */
[----:B------:R-:W2:Y:S01]  /*8230*/  LDS R21, [R22+0x6000] ;  /* 0x0060000016157984 */ /* 0x000ea20000000800 */
[----:B---3--:R-:W-:Y:S02]  /*8240*/  SHF.R.U32.HI R11, RZ, UR5, R11 ;  /* 0x00000005ff0b7c19 */ /* 0x008fe4000801160b */
[----:B----4-:R-:W-:Y:S02]  /*8250*/  SHF.R.U32.HI R12, RZ, UR5, R12 ;  /* 0x00000005ff0c7c19 */ /* 0x010fe4000801160c */
[----:B------:R-:W-:Y:S02]  /*8260*/  SHF.R.U32.HI R13, RZ, UR5, R13 ;  /* 0x00000005ff0d7c19 */ /* 0x000fe4000801160d */
[----:B------:R-:W-:Y:S02]  /*8270*/  SHF.R.U32.HI R43, RZ, UR5, R14 ;  /* 0x00000005ff2b7c19 */ /* 0x000fe4000801160e */
[----:B------:R-:W-:Y:S02]  /*8280*/  LOP3.LUT R14, R12, UR4, RZ, 0x30, !PT ;  /* 0x000000040c0e7c12 */ /* 0x000fe4000f8e30ff */
[----:B------:R-:W-:-:S02]  /*8290*/  SHF.R.U32.HI R44, RZ, UR5, R15 ;  /* 0x00000005ff2c7c19 */ /* 0x000fc4000801160f */
[----:B------:R-:W-:Y:S02]  /*82a0*/  LOP3.LUT R15, R11, UR4, RZ, 0x30, !PT ;  /* 0x000000040b0f7c12 */ /* 0x000fe4000f8e30ff */
[----:B-----5:R-:W-:Y:S02]  /*82b0*/  SHF.R.U32.HI R45, RZ, UR5, R16 ;  /* 0x00000005ff2d7c19 */ /* 0x020fe40008011610 */
[----:B------:R-:W-:Y:S02]  /*82c0*/  LOP3.LUT R16, R10, UR4, RZ, 0x30, !PT ;  /* 0x000000040a107c12 */ /* 0x000fe4000f8e30ff */
[----:B0-----:R-:W-:Y:S02]  /*82d0*/  SHF.R.U32.HI R46, RZ, UR5, R17 ;  /* 0x00000005ff2e7c19 */ /* 0x001fe40008011611 */
[----:B------:R-:W-:Y:S02]  /*82e0*/  LOP3.LUT R17, R9, UR4, RZ, 0x30, !PT ;  /* 0x0000000409117c12 */ /* 0x000fe4000f8e30ff */
[----:B-1----:R-:W-:-:S02]  /*82f0*/  SHF.R.U32.HI R47, RZ, UR5, R18 ;  /* 0x00000005ff2f7c19 */ /* 0x002fc40008011612 */
[----:B------:R-:W-:Y:S02]  /*8300*/  LOP3.LUT R18, R8, UR4, RZ, 0x30, !PT ;  /* 0x0000000408127c12 */ /* 0x000fe4000f8e30ff */
[----:B------:R-:W-:Y:S02]  /*8310*/  SHF.R.U32.HI R48, RZ, UR5, R19 ;  /* 0x00000005ff307c19 */ /* 0x000fe40008011613 */
[----:B------:R-:W-:Y:S02]  /*8320*/  LOP3.LUT R19, R7, UR4, RZ, 0x30, !PT ;  /* 0x0000000407137c12 */ /* 0x000fe4000f8e30ff */
[----:B------:R-:W-:Y:S02]  /*8330*/  SHF.R.U32.HI R49, RZ, UR5, R20 ;  /* 0x00000005ff317c19 */ /* 0x000fe40008011614 */
[----:B------:R-:W-:Y:S02]  /*8340*/  LOP3.LUT R20, R6, UR4, RZ, 0x30, !PT ;  /* 0x0000000406147c12 */ /* 0x000fe4000f8e30ff */
[----:B--2---:R-:W-:-:S02]  /*8350*/  SHF.R.U32.HI R50, RZ, UR5, R21 ;  /* 0x00000005ff327c19 */ /* 0x004fc40008011615 */
[----:B------:R-:W-:Y:S02]  /*8360*/  LOP3.LUT R21, R0, UR4, RZ, 0x30, !PT ;  /* 0x0000000400157c12 */ /* 0x000fe4000f8e30ff */
[----:B------:R-:W-:Y:S02]  /*8370*/  LOP3.LUT R13, R13, UR4, RZ, 0x30, !PT ;  /* 0x000000040d0d7c12 */ /* 0x000fe4000f8e30ff */
[----:B------:R-:W-:Y:S02]  /*8380*/  LOP3.LUT R12, R43, UR4, RZ, 0x30, !PT ;  /* 0x000000042b0c7c12 */ /* 0x000fe4000f8e30ff */
[----:B------:R-:W-:Y:S02]  /*8390*/  LOP3.LUT R11, R44, UR4, RZ, 0x30, !PT ;  /* 0x000000042c0b7c12 */ /* 0x000fe4000f8e30ff */
[----:B------:R-:W-:Y:S02]  /*83a0*/  LOP3.LUT R10, R45, UR4, RZ, 0x30, !PT ;  /* 0x000000042d0a7c12 */ /* 0x000fe4000f8e30ff */
[----:B------:R-:W-:-:S02]  /*83b0*/  LOP3.LUT R9, R46, UR4, RZ, 0x30, !PT ;  /* 0x000000042e097c12 */ /* 0x000fc4000f8e30ff */
[----:B------:R-:W-:Y:S02]  /*83c0*/  LOP3.LUT R8, R47, UR4, RZ, 0x30, !PT ;  /* 0x000000042f087c12 */ /* 0x000fe4000f8e30ff */
[----:B------:R-:W-:Y:S02]  /*83d0*/  LOP3.LUT R7, R48, UR4, RZ, 0x30, !PT ;  /* 0x0000000430077c12 */ /* 0x000fe4000f8e30ff */
[----:B------:R-:W-:Y:S02]  /*83e0*/  LOP3.LUT R6, R49, UR4, RZ, 0x30, !PT ;  /* 0x0000000431067c12 */ /* 0x000fe4000f8e30ff */
[----:B------:R-:W-:Y:S01]  /*83f0*/  LOP3.LUT R0, R50, UR4, RZ, 0x30, !PT ;  /* 0x0000000432007c12 */ /* 0x000fe2000f8e30ff */
[----:B------:R-:W-:Y:S06]  /*8400*/  @P0 BRA `(.L_x_112) ;  /* 0x0000000000640947 */ /* 0x000fec0003800000 */
[----:B------:R-:W0:Y:S01]  /*8410*/  LDCU.64 UR4, c[0x0][0x3b8] ;  /* 0x00007700ff0477ac */ /* 0x000e220008000a00 */
[----:B------:R-:W-:Y:S01]  /*8420*/  IMAD R5, R42, 0x1980, RZ ;  /* 0x000019802a057824 */ /* 0x000fe200078e02ff */
[----:B------:R-:W-:-:S04]  /*8430*/  LOP3.LUT R2, R41, 0x1f, R3, 0xf8, !PT ;  /* 0x0000001f29027812 */ /* 0x000fc800078ef803 */
[----:B------:R-:W-:-:S04]  /*8440*/  IADD3 R3, P1, PT, R5, R2, RZ ;  /* 0x0000000205037210 */ /* 0x000fc80007f3e0ff */
[----:B------:R-:W-:Y:S02]  /*8450*/  LEA.HI.X.SX32 R4, R5, RZ, 0x1, P1 ;  /* 0x000000ff05047211 */ /* 0x000fe400008f0eff */
[----:B0-----:R-:W-:-:S04]  /*8460*/  LEA R2, P1, R3, UR4, 0x2 ;  /* 0x0000000403027c11 */ /* 0x001fc8000f8210ff */
        /* <DEDUP_REMOVED lines=19> */
.L_x_112:
[----:B------:R-:W-:Y:S01]  /*85a0*/  IMAD.IADD R60, R23, 0x1, -R54 ;  /* 0x00000001173c7824 */ /* 0x000fe200078e0a36 */
[----:B------:R-:W0:Y:S01]  /*85b0*/  LDCU.64 UR4, c[0x0][0x3b8] ;  /* 0x00007700ff0477ac */ /* 0x000e220008000a00 */
[----:B------:R-:W-:-:S03]  /*85c0*/  VIADD R3, R57, 0x20 ;  /* 0x0000002039037836 */ /* 0x000fc60000000000 */
[-C--:B------:R-:W-:Y:S02]  /*85d0*/  ISETP.GE.AND P2, PT, R57, R60.reuse, PT ;  /* 0x0000003c3900720c */ /* 0x080fe40003f46270 */
[----:B------:R-:W-:Y:S01]  /*85e0*/  ISETP.GE.AND P1, PT, R3, R60, PT ;  /* 0x0000003c0300720c */ /* 0x000fe20003f26270 */
[----:B------:R-:W-:-:S05]  /*85f0*/  VIADD R3, R57, 0x40 ;  /* 0x0000004039037836 */ /* 0x000fca0000000000 */
[----:B------:R-:W-:Y:S01]  /*8600*/  ISETP.GE.AND P5, PT, R3, R60, PT ;  /* 0x0000003c0300720c */ /* 0x000fe20003fa6270 */
[----:B------:R-:W-:-:S05]  /*8610*/  VIADD R3, R57, 0x60 ;  /* 0x0000006039037836 */ /* 0x000fca0000000000 */
[----:B------:R-:W-:Y:S01]  /*8620*/  ISETP.GE.AND P4, PT, R3, R60, PT ;  /* 0x0000003c0300720c */ /* 0x000fe20003f86270 */
[----:B------:R-:W-:Y:S01]  /*8630*/  VIADD R3, R57, 0x80 ;  /* 0x0000008039037836 */ /* 0x000fe20000000000 */
[----:B0-----:R-:W-:Y:S01]  /*8640*/  IADD3 R2, P6, PT, R5, UR4, RZ ;  /* 0x0000000405027c10 */ /* 0x001fe2000ffde0ff */
[----:B------:R-:W-:-:S03]  /*8650*/  VIADD R5, R57, 0xa0 ;  /* 0x000000a039057836 */ /* 0x000fc60000000000 */
[-C--:B------:R-:W-:Y:S02]  /*8660*/  ISETP.GE.AND P3, PT, R3, R60.reuse, PT ;  /* 0x0000003c0300720c */ /* 0x080fe40003f66270 */
[----:B------:R-:W-:Y:S02]  /*8670*/  IADD3.X R3, PT, PT, R4, UR5, RZ, P6, !PT ;  /* 0x0000000504037c10 */ /* 0x000fe4000b7fe4ff */
[-C--:B------:R-:W-:Y:S01]  /*8680*/  ISETP.GE.AND P6, PT, R5, R60.reuse, PT ;  /* 0x0000003c0500720c */ /* 0x080fe20003fc6270 */
[----:B------:R-:W-:Y:S02]  /*8690*/  VIADD R5, R57, 0xc0 ;  /* 0x000000c039057836 */ /* 0x000fe40000000000 */
[----:B------:R-:W5:Y:S03]  /*86a0*/  @!P2 LDG.E R41, desc[UR6][R2.64] ;  /* 0x000000060229a981 */ /* 0x000f66000c1e1900 */
[-C--:B------:R-:W-:Y:S01]  /*86b0*/  ISETP.GE.AND P2, PT, R5, R60.reuse, PT ;  /* 0x0000003c0500720c */ /* 0x080fe20003f46270 */
[----:B------:R-:W-:Y:S01]  /*86c0*/  VIADD R5, R57, 0xe0 ;  /* 0x000000e039057836 */ /* 0x000fe20000000000 */
[----:B------:R-:W5:Y:S04]  /*86d0*/  @!P1 LDG.E R44, desc[UR6][R2.64+0x80] ;  /* 0x00008006022c9981 */ /* 0x000f68000c1e1900 */
[----:B------:R-:W-:Y:S01]  /*86e0*/  ISETP.GE.AND P1, PT, R5, R60, PT ;  /* 0x0000003c0500720c */ /* 0x000fe20003f26270 */
[----:B------:R-:W-:Y:S01]  /*86f0*/  VIADD R59, R57, 0x100 ;  /* 0x00000100393b7836 */ /* 0x000fe20000000000 */
[----:B------:R-:W5:Y:S04]  /*8700*/  @!P5 LDG.E R43, desc[UR6][R2.64+0x100] ;  /* 0x00010006022bd981 */ /* 0x000f68000c1e1900 */
[----:B------:R-:W5:Y:S04]  /*8710*/  @!P4 LDG.E R46, desc[UR6][R2.64+0x180] ;  /* 0x00018006022ec981 */ /* 0x000f68000c1e1900 */
[----:B------:R-:W5:Y:S03]  /*8720*/  @!P2 LDG.E R47, desc[UR6][R2.64+0x300] ;  /* 0x00030006022fa981 */ /* 0x000f66000c1e1900 */
[C---:B------:R-:W-:Y:S01]  /*8730*/  @!P1 IADD3 R5, P2, PT, R54.reuse, R57, RZ ;  /* 0x0000003936059210 */ /* 0x040fe20007f5e0ff */
[----:B------:R-:W5:Y:S03]  /*8740*/  @!P3 LDG.E R45, desc[UR6][R2.64+0x200] ;  /* 0x00020006022db981 */ /* 0x000f66000c1e1900 */
[----:B------:R-:W-:Y:S01]  /*8750*/  @!P1 LEA.HI.X.SX32 R62, R54, RZ, 0x1, P2 ;  /* 0x000000ff363e9211 */ /* 0x000fe200010f0eff */
[----:B------:R0:W5:Y:S01]  /*8760*/  @!P6 LDG.E R48, desc[UR6][R2.64+0x280] ;  /* 0x000280060230e981 */ /* 0x000162000c1e1900 */
[----:B------:R-:W-:-:S04]  /*8770*/  @!P1 LEA R4, P2, R5, UR4, 0x2 ;  /* 0x0000000405049c11 */ /* 0x000fc8000f8410ff */
[----:B------:R-:W-:-:S05]  /*8780*/  @!P1 LEA.HI.X R5, R5, UR5, R62, 0x2, P2 ;  /* 0x0000000505059c11 */ /* 0x000fca00090f143e */
[----:B------:R1:W5:Y:S01]  /*8790*/  @!P1 LDG.E R50, desc[UR6][R4.64+0x380] ;  /* 0x0003800604329981 */ /* 0x000362000c1e1900 */
[----:B------:R-:W-:-:S13]  /*87a0*/  ISETP.GE.AND P1, PT, R59, R60, PT ;  /* 0x0000003c3b00720c */ /* 0x000fda0003f26270 */
[----:B------:R-:W-:-:S04]  /*87b0*/  @!P1 IADD3 R59, P2, PT, R54, R57, RZ ;  /* 0x00000039363b9210 */ /* 0x000fc80007f5e0ff */
[----:B------:R-:W-:Y:S02]  /*87c0*/  @!P1 LEA.HI.X.SX32 R62, R54, RZ, 0x1, P2 ;  /* 0x000000ff363e9211 */ /* 0x000fe400010f0eff */
[----:B0-----:R-:W-:-:S04]  /*87d0*/  @!P1 LEA R2, P2, R59, UR4, 0x2 ;  /* 0x000000043b029c11 */ /* 0x001fc8000f8410ff */
[----:B------:R-:W-:Y:S01]  /*87e0*/  @!P1 LEA.HI.X R3, R59, UR5, R62, 0x2, P2 ;  /* 0x000000053b039c11 */ /* 0x000fe200090f143e */
[----:B------:R-:W-:-:S04]  /*87f0*/  VIADD R59, R57, 0x120 ;  /* 0x00000120393b7836 */ /* 0x000fc80000000000 */
[----:B------:R0:W5:Y:S01]  /*8800*/  @!P1 LDG.E R49, desc[UR6][R2.64+0x400] ;  /* 0x0004000602319981 */ /* 0x000162000c1e1900 */
[----:B------:R-:W-:-:S13]  /*8810*/  ISETP.GE.AND P1, PT, R59, R60, PT ;  /* 0x0000003c3b00720c */ /* 0x000fda0003f26270 */
[----:B------:R-:W-:-:S04]  /*8820*/  @!P1 IADD3 R59, P2, PT, R54, R57, RZ ;  /* 0x00000039363b9210 */ /* 0x000fc80007f5e0ff */
[----:B------:R-:W-:Y:S02]  /*8830*/  @!P1 LEA.HI.X.SX32 R62, R54, RZ, 0x1, P2 ;  /* 0x000000ff363e9211 */ /* 0x000fe400010f0eff */
[----:B-1----:R-:W-:-:S04]  /*8840*/  @!P1 LEA R4, P2, R59, UR4, 0x2 ;  /* 0x000000043b049c11 */ /* 0x002fc8000f8410ff */
[----:B------:R-:W-:Y:S01]  /*8850*/  @!P1 LEA.HI.X R5, R59, UR5, R62, 0x2, P2 ;  /* 0x000000053b059c11 */ /* 0x000fe200090f143e */
[----:B------:R-:W-:-:S04]  /*8860*/  VIADD R59, R57, 0x140 ;  /* 0x00000140393b7836 */ /* 0x000fc80000000000 */
        /* <DEDUP_REMOVED lines=9> */
[----:B------:R-:W-:-:S05]  /*8900*/  @!P1 IMAD R62, R42, 0x1980, RZ ;  /* 0x000019802a3e9824 */ /* 0x000fca00078e02ff */
[----:B-1----:R-:W-:-:S04]  /*8910*/  @!P1 IADD3 R5, P2, PT, R62, R57, RZ ;  /* 0x000000393e059210 */ /* 0x002fc80007f5e0ff */
[----:B------:R-:W-:Y:S02]  /*8920*/  @!P1 LEA.HI.X.SX32 R62, R62, RZ, 0x1, P2 ;  /* 0x000000ff3e3e9211 */ /* 0x000fe400010f0eff */
[----:B------:R-:W-:Y:S01]  /*8930*/  @!P1 LEA R4, P2, R5, UR4, 0x2 ;  /* 0x0000000405049c11 */ /* 0x000fe2000f8410ff */
[----:B------:R-:W-:-:S03]  /*8940*/  VIADD R59, R57, 0x180 ;  /* 0x00000180393b7836 */ /* 0x000fc60000000000 */
[----:B------:R-:W-:-:S05]  /*8950*/  @!P1 LEA.HI.X R5, R5, UR5, R62, 0x2, P2 ;  /* 0x0000000505059c11 */ /* 0x000fca00090f143e */
[----:B------:R1:W5:Y:S01]  /*8960*/  @!P1 LDG.E R56, desc[UR6][R4.64+0x580] ;  /* 0x0005800604389981 */ /* 0x000362000c1e1900 */
[----:B------:R-:W-:-:S13]  /*8970*/  ISETP.GE.AND P1, PT, R59, R60, PT ;  /* 0x0000003c3b00720c */ /* 0x000fda0003f26270 */
[----:B0-----:R-:W-:-:S05]  /*8980*/  @!P1 IMAD R2, R42, 0x1980, RZ ;  /* 0x000019802a029824 */ /* 0x001fca00078e02ff */
[----:B------:R-:W-:-:S04]  /*8990*/  @!P1 IADD3 R3, P2, PT, R2, R57, RZ ;  /* 0x0000003902039210 */ /* 0x000fc80007f5e0ff */
[----:B------:R-:W-:Y:S02]  /*89a0*/  @!P1 LEA.HI.X.SX32 R62, R2, RZ, 0x1, P2 ;  /* 0x000000ff023e9211 */ /* 0x000fe400010f0eff */
[----:B------:R-:W-:Y:S01]  /*89b0*/  @!P1 LEA R2, P2, R3, UR4, 0x2 ;  /* 0x0000000403029c11 */ /* 0x000fe2000f8410ff */
[----:B------:R-:W-:-:S03]  /*89c0*/  VIADD R59, R57, 0x1a0 ;  /* 0x000001a0393b7836 */ /* 0x000fc60000000000 */
[----:B------:R-:W-:-:S05]  /*89d0*/  @!P1 LEA.HI.X R3, R3, UR5, R62, 0x2, P2 ;  /* 0x0000000503039c11 */ /* 0x000fca00090f143e */
[----:B------:R0:W5:Y:S01]  /*89e0*/  @!P1 LDG.E R53, desc[UR6][R2.64+0x600] ;  /* 0x0006000602359981 */ /* 0x000162000c1e1900 */
[----:B------:R-:W-:-:S13]  /*89f0*/  ISETP.GE.AND P1, PT, R59, R60, PT ;  /* 0x0000003c3b00720c */ /* 0x000fda0003f26270 */
[----:B-1----:R-:W-:-:S05]  /*8a00*/  @!P1 IMAD R4, R42, 0x1980, RZ ;  /* 0x000019802a049824 */ /* 0x002fca00078e02ff */
[----:B------:R-:W-:-:S04]  /*8a10*/  @!P1 IADD3 R5, P2, PT, R4, R57, RZ ;  /* 0x0000003904059210 */ /* 0x000fc80007f5e0ff */
[----:B------:R-:W-:Y:S02]  /*8a20*/  @!P1 LEA.HI.X.SX32 R62, R4, RZ, 0x1, P2 ;  /* 0x000000ff043e9211 */ /* 0x000fe400010f0eff */
[----:B------:R-:W-:Y:S01]  /*8a30*/  @!P1 LEA R4, P2, R5, UR4, 0x2 ;  /* 0x0000000405049c11 */ /* 0x000fe2000f8410ff */
[----:B------:R-:W-:-:S03]  /*8a40*/  VIADD R59, R57, 0x1c0 ;  /* 0x000001c0393b7836 */ /* 0x000fc60000000000 */
[----:B------:R-:W-:-:S05]  /*8a50*/  @!P1 LEA.HI.X R5, R5, UR5, R62, 0x2, P2 ;  /* 0x0000000505059c11 */ /* 0x000fca00090f143e */
[----:B------:R1:W5:Y:S01]  /*8a60*/  @!P1 LDG.E R54, desc[UR6][R4.64+0x680] ;  /* 0x0006800604369981 */ /* 0x000362000c1e1900 */
[----:B------:R-:W-:Y:S01]  /*8a70*/  ISETP.GE.AND P1, PT, R59, R60, PT ;  /* 0x0000003c3b00720c */ /* 0x000fe20003f26270 */
[----:B------:R-:W-:-:S05]  /*8a80*/  VIADD R59, R57, 0x200 ;  /* 0x00000200393b7836 */ /* 0x000fca0000000000 */
[----:B------:R-:W-:-:S07]  /*8a90*/  ISETP.GE.AND P3, PT, R59, R60, PT ;  /* 0x0000003c3b00720c */ /* 0x000fce0003f66270 */
[----:B0-----:R-:W-:-:S05]  /*8aa0*/  @!P1 IMAD R2, R42, 0x1980, RZ ;  /* 0x000019802a029824 */ /* 0x001fca00078e02ff */
[C---:B------:R-:W-:Y:S01]  /*8ab0*/  @!P1 IADD3 R3, P2, PT, R2.reuse, R57, RZ ;  /* 0x0000003902039210 */ /* 0x040fe20007f5e0ff */
[----:B------:R-:W0:Y:S03]  /*8ac0*/  @!P3 S2R R59, SR_TID.X ;  /* 0x00000000003bb919 */ /* 0x000e260000002100 */
[----:B------:R-:W-:Y:S02]  /*8ad0*/  @!P1 LEA.HI.X.SX32 R62, R2, RZ, 0x1, P2 ;  /* 0x000000ff023e9211 */ /* 0x000fe400010f0eff */
[----:B------:R-:W-:Y:S01]  /*8ae0*/  @!P1 LEA R2, P2, R3, UR4, 0x2 ;  /* 0x0000000403029c11 */ /* 0x000fe2000f8410ff */
[----:B-1----:R-:W-:-:S03]  /*8af0*/  VIADD R5, R57, 0x1e0 ;  /* 0x000001e039057836 */ /* 0x002fc60000000000 */
[----:B------:R-:W-:-:S05]  /*8b00*/  @!P1 LEA.HI.X R3, R3, UR5, R62, 0x2, P2 ;  /* 0x0000000503039c11 */ /* 0x000fca00090f143e */
[----:B------:R0:W5:Y:S01]  /*8b10*/  @!P1 LDG.E R51, desc[UR6][R2.64+0x700] ;  /* 0x0007000602339981 */ /* 0x000162000c1e1900 */
[----:B------:R-:W-:-:S13]  /*8b20*/  ISETP.GE.AND P1, PT, R5, R60, PT ;  /* 0x0000003c0500720c */ /* 0x000fda0003f26270 */
[----:B------:R-:W-:-:S05]  /*8b30*/  @!P1 IMAD R4, R42, 0x1980, RZ ;  /* 0x000019802a049824 */ /* 0x000fca00078e02ff */
[C---:B------:R-:W-:Y:S02]  /*8b40*/  @!P1 IADD3 R5, P2, PT, R4.reuse, R57, RZ ;  /* 0x0000003904059210 */ /* 0x040fe40007f5e0ff */
[----:B0-----:R-:W-:Y:S02]  /*8b50*/  @!P3 LOP3.LUT R2, R59, 0x3e0, RZ, 0xc0, !PT ;  /* 0x000003e03b02b812 */ /* 0x001fe400078ec0ff */
[----:B------:R-:W-:Y:S02]  /*8b60*/  @!P1 LEA.HI.X.SX32 R60, R4, RZ, 0x1, P2 ;  /* 0x000000ff043c9211 */ /* 0x000fe400010f0eff */
[----:B------:R-:W-:Y:S02]  /*8b70*/  @!P1 LEA R4, P2, R5, UR4, 0x2 ;  /* 0x0000000405049c11 */ /* 0x000fe4000f8410ff */
[----:B------:R-:W-:Y:S01]  /*8b80*/  @!P3 LOP3.LUT R59, R59, 0x1f, RZ, 0xc0, !PT ;  /* 0x0000001f3b3bb812 */ /* 0x000fe200078ec0ff */
[----:B------:R-:W-:Y:S01]  /*8b90*/  @!P3 IMAD R3, R42, 0x1980, RZ ;  /* 0x000019802a03b824 */ /* 0x000fe200078e02ff */
[----:B------:R-:W-:-:S03]  /*8ba0*/  @!P1 LEA.HI.X R5, R5, UR5, R60, 0x2, P2 ;  /* 0x0000000505059c11 */ /* 0x000fc600090f143c */
[----:B------:R-:W-:Y:S02]  /*8bb0*/  @!P3 IMAD R2, R2, 0x11, R59 ;  /* 0x000000110202b824 */ /* 0x000fe400078e023b */
[----:B------:R1:W5:Y:S03]  /*8bc0*/  @!P1 LDG.E R58, desc[UR6][R4.64+0x780] ;  /* 0x00078006043a9981 */ /* 0x000366000c1e1900 */
[----:B------:R-:W-:-:S04]  /*8bd0*/  @!P3 IADD3 R59, P1, PT, R3, R2, RZ ;  /* 0x00000002033bb210 */ /* 0x000fc80007f3e0ff */
[----:B------:R-:W-:Y:S02]  /*8be0*/  @!P3 LEA.HI.X.SX32 R60, R3, RZ, 0x1, P1 ;  /* 0x000000ff033cb211 */ /* 0x000fe400008f0eff */
[----:B------:R-:W-:-:S04]  /*8bf0*/  @!P3 LEA R2, P1, R59, UR4, 0x2 ;  /* 0x000000043b02bc11 */ /* 0x000fc8000f8210ff */
[----:B------:R-:W-:-:S05]  /*8c00*/  @!P3 LEA.HI.X R3, R59, UR5, R60, 0x2, P1 ;  /* 0x000000053b03bc11 */ /* 0x000fca00088f143c */
[----:B------:R1:W5:Y:S04]  /*8c10*/  @!P3 LDG.E R57, desc[UR6][R2.64+0x800] ;  /* 0x000800060239b981 */ /* 0x000368000c1e1900 */
.L_x_113:
[----:B------:R-:W-:Y:S08]  /*8c20*/  BAR.SYNC.DEFER_BLOCKING 0x0 ;  /* 0x0000000000007b1d */ /* 0x000ff00000010000 */
[----:B------:R-:W2:Y:S01]  /*8c30*/  S2UR UR5, SR_CgaCtaId ;  /* 0x00000000000579c3 */ /* 0x000ea20000008800 */
[----:B------:R-:W-:Y:S01]  /*8c40*/  UMOV UR4, 0x400 ;  /* 0x0000040000047882 */ /* 0x000fe20000000000 */
[----:B01----:R-:W0:Y:S01]  /*8c50*/  S2R R2, SR_TID.X ;  /* 0x0000000000027919 */ /* 0x003e220000002100 */
[----:B-----5:R1:W-:Y:S04]  /*8c60*/  STS [R40+-0x4], R41 ;  /* 0xfffffc2928007388 */ /* 0x0203e80000000800 */
[----:B------:R1:W-:Y:S01]  /*8c70*/  STS [R39+-0x4], R44 ;  /* 0xfffffc2c27007388 */ /* 0x0003e20000000800 */
[----:B--2---:R-:W-:-:S03]  /*8c80*/  ULEA UR4, UR5, UR4, 0x18 ;  /* 0x0000000405047291 */ /* 0x004fc6000f8ec0ff */
[----:B------:R1:W-:Y:S04]  /*8c90*/  STS [R38+-0x4], R43 ;  /* 0xfffffc2b26007388 */ /* 0x0003e80000000800 */
        /* <DEDUP_REMOVED lines=13> */
[----:B------:R1:W-:Y:S01]  /*8d70*/  STS [R24+-0x4], R57 ;  /* 0xfffffc3918007388 */ /* 0x0003e20000000800 */
[----:B------:R-:W-:Y:S06]  /*8d80*/  BAR.SYNC.DEFER_BLOCKING 0x0 ;  /* 0x0000000000007b1d */ /* 0x000fec0000010000 */
[----:B0-----:R-:W-:Y:S05]  /*8d90*/  @P0 BRA `(.L_x_114) ;  /* 0x00000008006c0947 */ /* 0x001fea0003800000 */
[----:B------:R-:W-:Y:S01]  /*8da0*/  LEA R21, R21, UR4, 0x3 ;  /* 0x0000000415157c11 */ /* 0x000fe2000f8e18ff */
[----:B------:R-:W-:Y:S01]  /*8db0*/  LDS R3, [R22] ;  /* 0x0000000016037984 */ /* 0x000fe20000000800 */
[----:B------:R-:W0:Y:S01]  /*8dc0*/  LDCU.64 UR8, c[0x0][0x3b0] ;  /* 0x00007600ff0877ac */ /* 0x000e220008000a00 */
[----:B-1----:R-:W-:Y:S02]  /*8dd0*/  LEA R26, R20, UR4, 0x3 ;  /* 0x00000004141a7c11 */ /* 0x002fe4000f8e18ff */
[----:B------:R-:W1:Y:S01]  /*8de0*/  LDS.64 R4, [R21+0x6600] ;  /* 0x0066000015047984 */ /* 0x000e620000000a00 */
[----:B------:R-:W-:Y:S02]  /*8df0*/  LEA R19, R19, UR4, 0x3 ;  /* 0x0000000413137c11 */ /* 0x000fe4000f8e18ff */
[----:B------:R-:W-:Y:S02]  /*8e00*/  LEA R17, R17, UR4, 0x3 ;  /* 0x0000000411117c11 */ /* 0x000fe4000f8e18ff */
[----:B------:R-:W-:-:S02]  /*8e10*/  LEA R15, R15, UR4, 0x3 ;  /* 0x000000040f0f7c11 */ /* 0x000fc4000f8e18ff */
[----:B------:R-:W-:Y:S02]  /*8e20*/  LEA R13, R13, UR4, 0x3 ;  /* 0x000000040d0d7c11 */ /* 0x000fe4000f8e18ff */
[----:B------:R-:W-:Y:S02]  /*8e30*/  LEA R11, R11, UR4, 0x3 ;  /* 0x000000040b0b7c11 */ /* 0x000fe4000f8e18ff */
[----:B------:R-:W-:Y:S02]  /*8e40*/  LEA R9, R9, UR4, 0x3 ;  /* 0x0000000409097c11 */ /* 0x000fe4000f8e18ff */
[----:B------:R-:W-:Y:S02]  /*8e50*/  LEA R7, R7, UR4, 0x3 ;  /* 0x0000000407077c11 */ /* 0x000fe4000f8e18ff */
[----:B-1----:R-:W-:-:S05]  /*8e60*/  IADD3 R4, P0, PT, R4, R2, RZ ;  /* 0x0000000204047210 */ /* 0x002fca0007f1e0ff */
[----:B------:R-:W-:Y:S01]  /*8e70*/  IMAD.X R5, RZ, RZ, R5, P0 ;  /* 0x000000ffff057224 */ /* 0x000fe200000e0605 */
[----:B0-----:R-:W-:-:S04]  /*8e80*/  LEA R24, P0, R4, UR8, 0x2 ;  /* 0x0000000804187c11 */ /* 0x001fc8000f8010ff */
[----:B------:R-:W-:-:S05]  /*8e90*/  LEA.HI.X R25, R4, UR9, R5, 0x2, P0 ;  /* 0x0000000904197c11 */ /* 0x000fca00080f1405 */
[----:B------:R-:W-:Y:S01]  /*8ea0*/  STG.E desc[UR6][R24.64], R3 ;  /* 0x0000000318007986 */ /* 0x000fe2000c101906 */
[----:B------:R-:W-:-:S03]  /*8eb0*/  NOP ;  /* 0x0000000000007918 */ /* 0x000fc60000000000 */
[----:B------:R0:W1:Y:S04]  /*8ec0*/  LDS.64 R4, [R26+0x6600] ;  /* 0x006600001a047984 */ /* 0x0000680000000a00 */
[----:B------:R-:W2:Y:S01]  /*8ed0*/  LDS R23, [R22+0x600] ;  /* 0x0006000016177984 */ /* 0x000ea20000000800 */
[----:B0-----:R-:W-:Y:S02]  /*8ee0*/  LEA R26, R18, UR4, 0x3 ;  /* 0x00000004121a7c11 */ /* 0x001fe4000f8e18ff */
[----:B-1----:R-:W-:-:S05]  /*8ef0*/  IADD3 R4, P0, PT, R4, R2, RZ ;  /* 0x0000000204047210 */ /* 0x002fca0007f1e0ff */
[----:B------:R-:W-:Y:S01]  /*8f00*/  IMAD.X R5, RZ, RZ, R5, P0 ;  /* 0x000000ffff057224 */ /* 0x000fe200000e0605 */
[----:B------:R-:W-:-:S04]  /*8f10*/  LEA R20, P0, R4, UR8, 0x2 ;  /* 0x0000000804147c11 */ /* 0x000fc8000f8010ff */
[----:B------:R-:W-:-:S05]  /*8f20*/  LEA.HI.X R21, R4, UR9, R5, 0x2, P0 ;  /* 0x0000000904157c11 */ /* 0x000fca00080f1405 */
[----:B--2---:R-:W-:Y:S01]  /*8f30*/  STG.E desc[UR6][R20.64+0x600], R23 ;  /* 0x0006001714007986 */ /* 0x004fe2000c101906 */
[----:B------:R-:W-:-:S03]  /*8f40*/  NOP ;  /* 0x0000000000007918 */ /* 0x000fc60000000000 */
[----:B------:R-:W0:Y:S04]  /*8f50*/  LDS.64 R4, [R19+0x6600] ;  /* 0x0066000013047984 */ /* 0x000e280000000a00 */
[----:B------:R-:W1:Y:S01]  /*8f60*/  LDS R3, [R22+0xc00] ;  /* 0x000c000016037984 */ /* 0x000e620000000800 */
[----:B0-----:R-:W-:-:S05]  /*8f70*/  IADD3 R4, P0, PT, R4, R2, RZ ;  /* 0x0000000204047210 */ /* 0x001fca0007f1e0ff */
[----:B------:R-:W-:Y:S01]  /*8f80*/  IMAD.X R5, RZ, RZ, R5, P0 ;  /* 0x000000ffff057224 */ /* 0x000fe200000e0605 */
[----:B------:R-:W-:-:S04]  /*8f90*/  LEA R24, P0, R4, UR8, 0x2 ;  /* 0x0000000804187c11 */ /* 0x000fc8000f8010ff */
[----:B------:R-:W-:-:S05]  /*8fa0*/  LEA.HI.X R25, R4, UR9, R5, 0x2, P0 ;  /* 0x0000000904197c11 */ /* 0x000fca00080f1405 */
[----:B-1----:R0:W-:Y:S01]  /*8fb0*/  STG.E desc[UR6][R24.64+0xc00], R3 ;  /* 0x000c000318007986 */ /* 0x0021e2000c101906 */
[----:B------:R-:W-:-:S03]  /*8fc0*/  NOP ;  /* 0x0000000000007918 */ /* 0x000fc60000000000 */
[----:B------:R-:W1:Y:S04]  /*8fd0*/  LDS.64 R4, [R26+0x6600] ;  /* 0x006600001a047984 */ /* 0x000e680000000a00 */
        /* <DEDUP_REMOVED lines=99> */
[----:B-1----:R-:W-:Y:S01]  /*9610*/  STG.E desc[UR6][R10.64+0x5400], R3 ;  /* 0x005400030a007986 */ /* 0x002fe2000c101906 */
[----:B------:R-:W-:-:S03]  /*9620*/  NOP ;  /* 0x0000000000007918 */ /* 0x000fc60000000000 */
[----:B------:R-:W0:Y:S04]  /*9630*/  LDS.64 R4, [R12+0x6600] ;  /* 0x006600000c047984 */ /* 0x000e280000000a00 */
[----:B------:R-:W1:Y:S01]  /*9640*/  LDS R9, [R22+0x5a00] ;  /* 0x005a000016097984 */ /* 0x000e620000000800 */
[----:B0-----:R-:W-:-:S05]  /*9650*/  IADD3 R4, P0, PT, R4, R2, RZ ;  /* 0x0000000204047210 */ /* 0x001fca0007f1e0ff */
[----:B------:R-:W-:Y:S01]  /*9660*/  IMAD.X R5, RZ, RZ, R5, P0 ;  /* 0x000000ffff057224 */ /* 0x000fe200000e0605 */
[----:B------:R-:W-:-:S04]  /*9670*/  LEA R6, P0, R4, UR8, 0x2 ;  /* 0x0000000804067c11 */ /* 0x000fc8000f8010ff */
[----:B------:R-:W-:Y:S02]  /*9680*/  LEA.HI.X R7, R4, UR9, R5, 0x2, P0 ;  /* 0x0000000904077c11 */ /* 0x000fe400080f1405 */
[----:B------:R-:W-:-:S03]  /*9690*/  LEA R4, R0, UR4, 0x3 ;  /* 0x0000000400047c11 */ /* 0x000fc6000f8e18ff */
[----:B-1----:R-:W-:Y:S01]  /*96a0*/  STG.E desc[UR6][R6.64+0x5a00], R9 ;  /* 0x005a000906007986 */ /* 0x002fe2000c101906 */
        /* <DEDUP_REMOVED lines=8> */
[----:B------:R-:W-:Y:S01]  /*9730*/  NOP ;  /* 0x0000000000007918 */ /* 0x000fe20000000000 */
[----:B------:R-:W-:Y:S05]  /*9740*/  EXIT ;  /* 0x000000000000794d */ /* 0x000fea0003800000 */
.L_x_114:
[----:B------:R-:W-:Y:S01]  /*9750*/  LEA R21, R21, UR4, 0x3 ;  /* 0x0000000415157c11 */ /* 0x000fe2000f8e18ff */
[----:B------:R-:W-:Y:S01]  /*9760*/  IMAD R23, R42, -0x1980, R23 ;  /* 0xffffe6802a177824 */ /* 0x000fe200078e0217 */
[----:B-1----:R-:W-:Y:S01]  /*9770*/  LEA R26, R20, UR4, 0x3 ;  /* 0x00000004141a7c11 */ /* 0x002fe2000f8e18ff */
[C---:B------:R-:W-:Y:S01]  /*9780*/  VIADD R20, R2.reuse, 0x180 ;  /* 0x0000018002147836 */ /* 0x040fe20000000000 */
[----:B------:R-:W-:Y:S01]  /*9790*/  LEA R19, R19, UR4, 0x3 ;  /* 0x0000000413137c11 */ /* 0x000fe2000f8e18ff */
[----:B------:R-:W0:Y:S01]  /*97a0*/  LDS.64 R4, [R21+0x6600] ;  /* 0x0066000015047984 */ /* 0x000e220000000a00 */
[----:B------:R-:W-:Y:S02]  /*97b0*/  ISETP.GE.AND P1, PT, R2, R23, PT ;  /* 0x000000170200720c */ /* 0x000fe40003f26270 */
[----:B------:R-:W-:Y:S02]  /*97c0*/  LEA R17, R17, UR4, 0x3 ;  /* 0x0000000411117c11 */ /* 0x000fe4000f8e18ff */
[----:B------:R-:W-:-:S02]  /*97d0*/  LEA R15, R15, UR4, 0x3 ;  /* 0x000000040f0f7c11 */ /* 0x000fc4000f8e18ff */
[----:B------:R-:W-:Y:S02]  /*97e0*/  LEA R13, R13, UR4, 0x3 ;  /* 0x000000040d0d7c11 */ /* 0x000fe4000f8e18ff */
[----:B------:R-:W-:Y:S02]  /*97f0*/  LEA R11, R11, UR4, 0x3 ;  /* 0x000000040b0b7c11 */ /* 0x000fe4000f8e18ff */
[----:B------:R-:W-:Y:S02]  /*9800*/  LEA R9, R9, UR4, 0x3 ;  /* 0x0000000409097c11 */ /* 0x000fe4000f8e18ff */
[----:B------:R-:W-:Y:S01]  /*9810*/  LEA R7, R7, UR4, 0x3 ;  /* 0x0000000407077c11 */ /* 0x000fe2000f8e18ff */
[----:B------:R-:W1:Y:S01]  /*9820*/  @!P1 LDS R3, [R22] ;  /* 0x0000000016039984 */ /* 0x000e620000000800 */
[----:B------:R-:W2:Y:S01]  /*9830*/  @!P1 LDC.64 R24, c[0x0][0x3b0] ;  /* 0x0000ec00ff189b82 */ /* 0x000ea20000000a00 */
[----:B0-----:R-:W-:-:S05]  /*9840*/  @!P1 IADD3 R4, P0, PT, R4, R2, RZ ;  /* 0x0000000204049210 */ /* 0x001fca0007f1e0ff */
[----:B------:R-:W-:Y:S01]  /*9850*/  @!P1 IMAD.X R5, RZ, RZ, R5, P0 ;  /* 0x000000ffff059224 */ /* 0x000fe200000e0605 */
[----:B--2---:R-:W-:-:S04]  /*9860*/  @!P1 LEA R24, P0, R4, R24, 0x2 ;  /* 0x0000001804189211 */ /* 0x004fc800078010ff */
[----:B------:R-:W-:-:S05]  /*9870*/  @!P1 LEA.HI.X R25, R4, R25, R5, 0x2, P0 ;  /* 0x0000001904199211 */ /* 0x000fca00000f1405 */
[----:B-1----:R0:W-:Y:S01]  /*9880*/  @!P1 STG.E desc[UR6][R24.64], R3 ;  /* 0x0000000318009986 */ /* 0x0021e2000c101906 */
[----:B------:R-:W-:-:S03]  /*9890*/  NOP ;  /* 0x0000000000007918 */ /* 0x000fc60000000000 */
[----:B------:R1:W2:Y:S01]  /*98a0*/  LDS.64 R4, [R26+0x6600] ;  /* 0x006600001a047984 */ /* 0x0002a20000000a00 */
[----:B------:R-:W-:Y:S01]  /*98b0*/  ISETP.GE.AND P1, PT, R20, R23, PT ;  /* 0x000000171400720c */ /* 0x000fe20003f26270 */
[----:B0-----:R-:W-:Y:S01]  /*98c0*/  VIADD R24, R2, 0x300 ;  /* 0x0000030002187836 */ /* 0x001fe20000000000 */
[----:B-1----:R-:W-:Y:S01]  /*98d0*/  LEA R26, R18, UR4, 0x3 ;  /* 0x00000004121a7c11 */ /* 0x002fe2000f8e18ff */
[----:B------:R-:W-:-:S10]  /*98e0*/  VIADD R18, R2, 0x480 ;  /* 0x0000048002127836 */ /* 0x000fd40000000000 */
[----:B------:R-:W0:Y:S01]  /*98f0*/  @!P1 LDS R27, [R22+0x600] ;  /* 0x00060000161b9984 */ /* 0x000e220000000800 */
[----:B------:R-:W1:Y:S01]  /*9900*/  @!P1 LDC.64 R20, c[0x0][0x3b0] ;  /* 0x0000ec00ff149b82 */ /* 0x000e620000000a00 */
[----:B--2---:R-:W-:-:S05]  /*9910*/  @!P1 IADD3 R4, P0, PT, R4, R2, RZ ;  /* 0x0000000204049210 */ /* 0x004fca0007f1e0ff */
[----:B------:R-:W-:Y:S01]  /*9920*/  @!P1 IMAD.X R5, RZ, RZ, R5, P0 ;  /* 0x000000ffff059224 */ /* 0x000fe200000e0605 */
[----:B-1----:R-:W-:-:S04]  /*9930*/  @!P1 LEA R20, P0, R4, R20, 0x2 ;  /* 0x0000001404149211 */ /* 0x002fc800078010ff */
[----:B------:R-:W-:-:S05]  /*9940*/  @!P1 LEA.HI.X R21, R4, R21, R5, 0x2, P0 ;  /* 0x0000001504159211 */ /* 0x000fca00000f1405 */
[----:B0-----:R0:W-:Y:S01]  /*9950*/  @!P1 STG.E desc[UR6][R20.64+0x600], R27 ;  /* 0x0006001b14009986 */ /* 0x0011e2000c101906 */
[----:B------:R-:W-:-:S03]  /*9960*/  NOP ;  /* 0x0000000000007918 */ /* 0x000fc60000000000 */
[----:B------:R-:W1:Y:S01]  /*9970*/  LDS.64 R4, [R19+0x6600] ;  /* 0x0066000013047984 */ /* 0x000e620000000a00 */
[----:B------:R-:W-:Y:S01]  /*9980*/  ISETP.GE.AND P1, PT, R24, R23, PT ;  /* 0x000000171800720c */ /* 0x000fe20003f26270 */
[----:B0-----:R-:W-:-:S12]  /*9990*/  VIADD R20, R2, 0x600 ;  /* 0x0000060002147836 */ /* 0x001fd80000000000 */
[----:B------:R-:W0:Y:S01]  /*99a0*/  @!P1 LDS R3, [R22+0xc00] ;  /* 0x000c000016039984 */ /* 0x000e220000000800 */
[----:B------:R-:W2:Y:S01]  /*99b0*/  @!P1 LDC.64 R24, c[0x0][0x3b0] ;  /* 0x0000ec00ff189b82 */ /* 0x000ea20000000a00 */
[----:B-1----:R-:W-:-:S05]  /*99c0*/  @!P1 IADD3 R4, P0, PT, R4, R2, RZ ;  /* 0x0000000204049210 */ /* 0x002fca0007f1e0ff */
[----:B------:R-:W-:Y:S01]  /*99d0*/  @!P1 IMAD.X R5, RZ, RZ, R5, P0 ;  /* 0x000000ffff059224 */ /* 0x000fe200000e0605 */
[----:B--2---:R-:W-:-:S04]  /*99e0*/  @!P1 LEA R24, P0, R4, R24, 0x2 ;  /* 0x0000001804189211 */ /* 0x004fc800078010ff */
[----:B------:R-:W-:-:S05]  /*99f0*/  @!P1 LEA.HI.X R25, R4, R25, R5, 0x2, P0 ;  /* 0x0000001904199211 */ /* 0x000fca00000f1405 */
[----:B0-----:R0:W-:Y:S01]  /*9a00*/  @!P1 STG.E desc[UR6][R24.64+0xc00], R3 ;  /* 0x000c000318009986 */ /* 0x0011e2000c101906 */
[----:B------:R-:W-:-:S03]  /*9a10*/  NOP ;  /* 0x0000000000007918 */ /* 0x000fc60000000000 */
[----:B------:R-:W1:Y:S01]  /*9a20*/  LDS.64 R4, [R26+0x6600] ;  /* 0x006600001a047984 */ /* 0x000e620000000a00 */
[----:B------:R-:W-:Y:S02]  /*9a30*/  ISETP.GE.AND P1, PT, R18, R23, PT ;  /* 0x000000171200720c */ /* 0x000fe40003f26270 */
[----:B0-----:R-:W-:Y:S01]  /*9a40*/  LEA R24, R16, UR4, 0x3 ;  /* 0x0000000410187c11 */ /* 0x001fe2000f8e18ff */
[----:B------:R-:W-:-:S10]  /*9a50*/  VIADD R16, R2, 0x780 ;  /* 0x0000078002107836 */ /* 0x000fd40000000000 */
        /* <DEDUP_REMOVED lines=33> */
[----:B0-----:R-:W-:-:S11]  /*9c70*/  LOP3.LUT R16, R2, 0xc00, RZ, 0xfc, !PT ;  /* 0x00000c0002107812 */ /* 0x001fd600078efcff */
        /* <DEDUP_REMOVED lines=87> */
[----:B0-----:R-:W-:Y:S01]  /*a1f0*/  @!P1 STG.E desc[UR6][R8.64+0x4e00], R15 ;  /* 0x004e000f08009986 */ /* 0x001fe2000c101906 */
[----:B------:R-:W-:-:S03]  /*a200*/  NOP ;  /* 0x0000000000007918 */ /* 0x000fc60000000000 */
[----:B------:R-:W0:Y:S01]  /*a210*/  LDS.64 R4, [R7+0x6600] ;  /* 0x0066000007047984 */ /* 0x000e220000000a00 */
[----:B------:R-:W-:-:S13]  /*a220*/  ISETP.GE.AND P1, PT, R10, R23, PT ;  /* 0x000000170a00720c */ /* 0x000fda0003f26270 */
[----:B------:R-:W1:Y:S01]  /*a230*/  @!P1 LDS R3, [R22+0x5400] ;  /* 0x0054000016039984 */ /* 0x000e620000000800 */
[----:B------:R-:W2:Y:S01]  /*a240*/  @!P1 LDC.64 R10, c[0x0][0x3b0] ;  /* 0x0000ec00ff0a9b82 */ /* 0x000ea20000000a00 */
[----:B0-----:R-:W-:-:S05]  /*a250*/  @!P1 IADD3 R4, P0, PT, R4, R2, RZ ;  /* 0x0000000204049210 */ /* 0x001fca0007f1e0ff */
[----:B------:R-:W-:Y:S01]  /*a260*/  @!P1 IMAD.X R5, RZ, RZ, R5, P0 ;  /* 0x000000ffff059224 */ /* 0x000fe200000e0605 */
[----:B--2---:R-:W-:-:S04]  /*a270*/  @!P1 LEA R10, P0, R4, R10, 0x2 ;  /* 0x0000000a040a9211 */ /* 0x004fc800078010ff */
[----:B------:R-:W-:-:S05]  /*a280*/  @!P1 LEA.HI.X R11, R4, R11, R5, 0x2, P0 ;  /* 0x0000000b040b9211 */ /* 0x000fca00000f1405 */
[----:B-1----:R-:W-:Y:S01]  /*a290*/  @!P1 STG.E desc[UR6][R10.64+0x5400], R3 ;  /* 0x005400030a009986 */ /* 0x002fe2000c101906 */
        /* <DEDUP_REMOVED lines=8> */
[----:B------:R-:W-:Y:S02]  /*a320*/  @!P1 LEA.HI.X R7, R4, R7, R5, 0x2, P0 ;  /* 0x0000000704079211 */ /* 0x000fe400000f1405 */
[----:B------:R-:W-:Y:S02]  /*a330*/  LEA R5, R0, UR4, 0x3 ;  /* 0x0000000400057c11 */ /* 0x000fe4000f8e18ff */
[----:B------:R-:W-:Y:S01]  /*a340*/  LOP3.LUT R0, R2, 0x1800, RZ, 0xfc, !PT ;  /* 0x0000180002007812 */ /* 0x000fe200078efcff */
[----:B-1----:R-:W-:Y:S01]  /*a350*/  @!P1 STG.E desc[UR6][R6.64+0x5a00], R9 ;  /* 0x005a000906009986 */ /* 0x002fe2000c101906 */
[----:B------:R-:W-:-:S03]  /*a360*/  NOP ;  /* 0x0000000000007918 */ /* 0x000fc60000000000 */
[----:B------:R-:W0:Y:S01]  /*a370*/  LDS.64 R4, [R5+0x6600] ;  /* 0x0066000005047984 */ /* 0x000e220000000a00 */
[----:B------:R-:W-:-:S13]  /*a380*/  ISETP.GE.AND P1, PT, R0, R23, PT ;  /* 0x000000170000720c */ /* 0x000fda0003f26270 */
[----:B------:R-:W1:Y:S01]  /*a390*/  @!P1 LDS R11, [R22+0x6000] ;  /* 0x00600000160b9984 */ /* 0x000e620000000800 */
[----:B------:R-:W2:Y:S01]  /*a3a0*/  @!P1 LDC.64 R12, c[0x0][0x3b0] ;  /* 0x0000ec00ff0c9b82 */ /* 0x000ea20000000a00 */
[----:B0-----:R-:W-:-:S05]  /*a3b0*/  IADD3 R0, P0, PT, R4, R2, RZ ;  /* 0x0000000204007210 */ /* 0x001fca0007f1e0ff */
[----:B------:R-:W-:Y:S01]  /*a3c0*/  IMAD.X R4, RZ, RZ, R5, P0 ;  /* 0x000000ffff047224 */ /* 0x000fe200000e0605 */
[----:B--2---:R-:W-:-:S04]  /*a3d0*/  @!P1 LEA R2, P0, R0, R12, 0x2 ;  /* 0x0000000c00029211 */ /* 0x004fc800078010ff */
[----:B------:R-:W-:-:S05]  /*a3e0*/  @!P1 LEA.HI.X R3, R0, R13, R4, 0x2, P0 ;  /* 0x0000000d00039211 */ /* 0x000fca00000f1404 */
[----:B-1----:R-:W-:Y:S01]  /*a3f0*/  @!P1 STG.E desc[UR6][R2.64+0x6000], R11 ;  /* 0x0060000b02009986 */ /* 0x002fe2000c101906 */
[----:B------:R-:W-:Y:S01]  /*a400*/  NOP ;  /* 0x0000000000007918 */ /* 0x000fe20000000000 */
[----:B------:R-:W-:Y:S05]  /*a410*/  EXIT ;  /* 0x000000000000794d */ /* 0x000fea0003800000 */
.L_x_30:
[----:B------:R-:W-:Y:S02]  /*a420*/  IMAD.MOV.U32 R58, RZ, RZ, R39 ;  /* 0x000000ffff3a7224 */ /* 0x000fe400078e0027 */
[----:B------:R-:W-:Y:S02]  /*a430*/  IMAD.MOV.U32 R49, RZ, RZ, 0x1 ;  /* 0x00000001ff317424 */ /* 0x000fe400078e00ff */
[----:B------:R-:W-:Y:S02]  /*a440*/  IMAD.MOV.U32 R60, RZ, RZ, RZ ;  /* 0x000000ffff3c7224 */ /* 0x000fe400078e00ff */
[----:B------:R-:W-:-:S07]  /*a450*/  IMAD.MOV.U32 R47, RZ, RZ, -0x1 ;  /* 0xffffffffff2f7424 */ /* 0x000fce00078e00ff */
[----:B------:R-:W-:Y:S05]  /*a460*/  WARPSYNC.COLLECTIVE R47, `(.L_x_115) ;  /* 0x000000002f087348 */ /* 0x000fea0003c00000 */
[----:B------:R0:W1:Y:S02]  /*a470*/  SHFL.UP P0, R46, R58, R49, R60 ;  /* 0x040000313a2e7389 */ /* 0x000064000000003c */
[----:B01----:R-:W-:Y:S05]  /*a480*/  ENDCOLLECTIVE ;  /* 0x000000000000791b */ /* 0x003fea0003800000 */
.L_x_115:
[----:B------:R-:W-:Y:S02]  /*a490*/  IMAD.MOV.U32 R49, RZ, RZ, 0x2 ;  /* 0x00000002ff317424 */ /* 0x000fe400078e00ff */
[----:B------:R-:W-:-:S04]  /*a4a0*/  IMAD.MOV.U32 R40, RZ, RZ, R46 ;  /* 0x000000ffff287224 */ /* 0x000fc800078e002e */
[----:B------:R-:W-:-:S04]  /*a4b0*/  @P0 IMAD.IADD R40, R39, 0x1, R40 ;  /* 0x0000000127280824 */ /* 0x000fc800078e0228 */
[----:B------:R-:W-:-:S07]  /*a4c0*/  IMAD.MOV.U32 R58, RZ, RZ, R40 ;  /* 0x000000ffff3a7224 */ /* 0x000fce00078e0028 */
[----:B------:R-:W-:Y:S05]  /*a4d0*/  WARPSYNC.COLLECTIVE R47, `(.L_x_116) ;  /* 0x000000002f087348 */ /* 0x000fea0003c00000 */
[----:B------:R0:W1:Y:S02]  /*a4e0*/  SHFL.UP P0, R46, R58, R49, R60 ;  /* 0x040000313a2e7389 */ /* 0x000064000000003c */
[----:B01----:R-:W-:Y:S05]  /*a4f0*/  ENDCOLLECTIVE ;  /* 0x000000000000791b */ /* 0x003fea0003800000 */
.L_x_116:
[----:B------:R-:W-:Y:S02]  /*a500*/  IMAD.MOV.U32 R49, RZ, RZ, 0x4 ;  /* 0x00000004ff317424 */ /* 0x000fe400078e00ff */
[----:B------:R-:W-:-:S04]  /*a510*/  IMAD.MOV.U32 R43, RZ, RZ, R46 ;  /* 0x000000ffff2b7224 */ /* 0x000fc800078e002e */
[----:B------:R-:W-:-:S04]  /*a520*/  @P0 IMAD.IADD R43, R40, 0x1, R43 ;  /* 0x00000001282b0824 */ /* 0x000fc800078e022b */
[----:B------:R-:W-:-:S07]  /*a530*/  IMAD.MOV.U32 R58, RZ, RZ, R43 ;  /* 0x000000ffff3a7224 */ /* 0x000fce00078e002b */
[----:B------:R-:W-:Y:S05]  /*a540*/  WARPSYNC.COLLECTIVE R47, `(.L_x_117) ;  /* 0x000000002f087348 */ /* 0x000fea0003c00000 */
[----:B------:R0:W1:Y:S02]  /*a550*/  SHFL.UP P0, R46, R58, R49, R60 ;  /* 0x040000313a2e7389 */ /* 0x000064000000003c */
[----:B01----:R-:W-:Y:S05]  /*a560*/  ENDCOLLECTIVE ;  /* 0x000000000000791b */ /* 0x003fea0003800000 */
.L_x_117:
[----:B------:R-:W-:Y:S02]  /*a570*/  IMAD.MOV.U32 R49, RZ, RZ, 0x8 ;  /* 0x00000008ff317424 */ /* 0x000fe400078e00ff */
[----:B------:R-:W-:-:S04]  /*a580*/  IMAD.MOV.U32 R44, RZ, RZ, R46 ;  /* 0x000000ffff2c7224 */ /* 0x000fc800078e002e */
[----:B------:R-:W-:-:S04]  /*a590*/  @P0 IMAD.IADD R44, R43, 0x1, R44 ;  /* 0x000000012b2c0824 */ /* 0x000fc800078e022c */
[----:B------:R-:W-:-:S07]  /*a5a0*/  IMAD.MOV.U32 R58, RZ, RZ, R44 ;  /* 0x000000ffff3a7224 */ /* 0x000fce00078e002c */
[----:B------:R-:W-:Y:S05]  /*a5b0*/  WARPSYNC.COLLECTIVE R47, `(.L_x_118) ;  /* 0x000000002f087348 */ /* 0x000fea0003c00000 */
[----:B------:R0:W1:Y:S02]  /*a5c0*/  SHFL.UP P0, R46, R58, R49, R60 ;  /* 0x040000313a2e7389 */ /* 0x000064000000003c */
[----:B01----:R-:W-:Y:S05]  /*a5d0*/  ENDCOLLECTIVE ;  /* 0x000000000000791b */ /* 0x003fea0003800000 */
.L_x_118:
[----:B------:R-:W-:Y:S02]  /*a5e0*/  IMAD.MOV.U32 R49, RZ, RZ, 0x10 ;  /* 0x00000010ff317424 */ /* 0x000fe400078e00ff */
[----:B------:R-:W-:-:S04]  /*a5f0*/  IMAD.MOV.U32 R45, RZ, RZ, R46 ;  /* 0x000000ffff2d7224 */ /* 0x000fc800078e002e */
[----:B------:R-:W-:-:S04]  /*a600*/  @P0 IMAD.IADD R45, R44, 0x1, R45 ;  /* 0x000000012c2d0824 */ /* 0x000fc800078e022d */
[----:B------:R-:W-:-:S07]  /*a610*/  IMAD.MOV.U32 R58, RZ, RZ, R45 ;  /* 0x000000ffff3a7224 */ /* 0x000fce00078e002d */
[----:B------:R-:W-:Y:S05]  /*a620*/  WARPSYNC.COLLECTIVE R47, `(.L_x_119) ;  /* 0x000000002f087348 */ /* 0x000fea0003c00000 */
[----:B------:R0:W1:Y:S02]  /*a630*/  SHFL.UP P0, R46, R58, R49, R60 ;  /* 0x040000313a2e7389 */ /* 0x000064000000003c */
[----:B01----:R-:W-:Y:S05]  /*a640*/  ENDCOLLECTIVE ;  /* 0x000000000000791b */ /* 0x003fea0003800000 */
.L_x_119:
[----:B------:R-:W-:Y:S05]  /*a650*/  BRA `(.L_x_120) ;  /* 0xffffff8400407947 */ /* 0x000fea000383ffff */
.L_x_121:
[----:B------:R-:W-:-:S00]  /*a660*/  BRA `(.L_x_121) ;  /* 0xfffffffc00fc7947 */ /* 0x000fc0000383ffff */
[----:B------:R-:W-:-:S00]  /*a670*/  NOP ;  /* 0x0000000000007918 */ /* 0x000fc00000000000 */
        /* <DEDUP_REMOVED lines=8> */
.L_x_1052:


//--------------------- .text._ZN3cub18CUB_300001_SM_10006detail10radix_sort33DeviceRadixSortExclusiveSumKernelINS1_5radix10policy_hubIiiyE10Policy1000EyEEvPT0_ --------------------------
	.section	.text._ZN3cub18CUB_300001_SM_10006detail10radix_sort33DeviceRadixSortExclusiveSumKernelINS1_5radix10policy_hubIiiyE10Policy1000EyEEvPT0_,"ax",@progbits
	.align	128
        .global         _ZN3cub18CUB_300001_SM_10006detail10radix_sort33DeviceRadixSortExclusiveSumKernelINS1_5radix10policy_hubIiiyE10Policy1000EyEEvPT0_
        .type           _ZN3cub18CUB_300001_SM_10006detail10radix_sort33DeviceRadixSortExclusiveSumKernelINS1_5radix10policy_hubIiiyE10Policy1000EyEEvPT0_,@function
        .size           _ZN3cub18CUB_300001_SM_10006detail10radix_sort33DeviceRadixSortExclusiveSumKernelINS1_5radix10policy_hubIiiyE10Policy1000EyEEvPT0_,(.L_x_1053 - _ZN3cub18CUB_300001_SM_10006detail10radix_sort33DeviceRadixSortExclusiveSumKernelINS1_5radix10policy_hubIiiyE10Policy1000EyEEvPT0_)
        .other          _ZN3cub18CUB_300001_SM_10006detail10radix_sort33DeviceRadixSortExclusiveSumKernelINS1_5radix10policy_hubIiiyE10Policy1000EyEEvPT0_,@"STO_CUDA_ENTRY STV_DEFAULT"
_ZN3cub18CUB_300001_SM_10006detail10radix_sort33DeviceRadixSortExclusiveSumKernelINS1_5radix10policy_hubIiiyE10Policy1000EyEEvPT0_:
.text._ZN3cub18CUB_300001_SM_10006detail10radix_sort33DeviceRadixSortExclusiveSumKernelINS1_5radix10policy_hubIiiyE10Policy1000EyEEvPT0_:
[----:B------:R-:W-:Y:S01]  /*0000*/  LDC R1, c[0x0][0x37c] ;  /* 0x0000df00ff017b82 */ /* 0x000fe20000000800 */
[----:B------:R-:W0:Y:S07]  /*0010*/  S2R R18, SR_TID.X ;  /* 0x0000000000127919 */ /* 0x000e2e0000002100 */
[----:B------:R-:W1:Y:S01]  /*0020*/  LDC.64 R16, c[0x0][0x380] ;  /* 0x0000e000ff107b82 */ /* 0x000e620000000a00 */
[----:B------:R-:W2:Y:S01]  /*0030*/  LDCU.64 UR4, c[0x0][0x358] ;  /* 0x00006b00ff0477ac */ /* 0x000ea20008000a00 */
[----:B------:R-:W3:Y:S01]  /*0040*/  S2R R5, SR_CTAID.X ;  /* 0x0000000000057919 */ /* 0x000ee20000002500 */
[----:B0-----:R-:W-:Y:S01]  /*0050*/  ISETP.GT.U32.AND P1, PT, R18, 0xff, PT ;  /* 0x000000ff1200780c */ /* 0x001fe20003f24070 */
[----:B---3--:R-:W-:-:S04]  /*0060*/  IMAD R5, R5, 0x100, R18 ;  /* 0x0000010005057824 */ /* 0x008fc800078e0212 */
[----:B-1----:R-:W-:-:S08]  /*0070*/  IMAD.WIDE R16, R5, 0x8, R16 ;  /* 0x0000000805107825 */ /* 0x002fd000078e0210 */
[----:B--2---:R-:W2:Y:S01]  /*0080*/  @!P1 LDG.E.64 R2, desc[UR4][R16.64] ;  /* 0x0000000410029981 */ /* 0x004ea2000c1e1b00 */
[----:B------:R-:W-:Y:S02]  /*0090*/  MOV R0, 0x400 ;  /* 0x0000040000007802 */ /* 0x000fe40000000f00 */
[C---:B------:R-:W-:Y:S01]  /*00a0*/  ISETP.GT.U32.AND P0, PT, R18.reuse, 0x1f, PT ;  /* 0x0000001f1200780c */ /* 0x040fe20003f04070 */
[----:B------:R-:W0:Y:S02]  /*00b0*/  S2R R5, SR_CgaCtaId ;  /* 0x0000000000057919 */ /* 0x000e240000008800 */
[----:B0-----:R-:W-:Y:S02]  /*00c0*/  LEA R5, R5, R0, 0x18 ;  /* 0x0000000005057211 */ /* 0x001fe400078ec0ff */
[----:B------:R-:W-:-:S05]  /*00d0*/  LEA.HI R0, R18, R18, RZ, 0x1d ;  /* 0x0000001212007211 */ /* 0x000fca00078fe8ff */
[----:B------:R-:W-:-:S05]  /*00e0*/  IMAD R0, R0, 0x8, R5 ;  /* 0x0000000800007824 */ /* 0x000fca00078e0205 */
[----:B--2---:R0:W-:Y:S01]  /*00f0*/  STS.64 [R0+0x10], R2 ;  /* 0x0000100200007388 */ /* 0x0041e20000000a00 */
[----:B------:R-:W-:Y:S06]  /*0100*/  BAR.SYNC.DEFER_BLOCKING 0x0 ;  /* 0x0000000000007b1d */ /* 0x000fec0000010000 */
[----:B------:R-:W-:Y:S05]  /*0110*/  @P0 BRA `(.L_x_122) ;  /* 0x0000000400240947 */ /* 0x000fea0003800000 */
[----:B------:R-:W-:Y:S01]  /*0120*/  IMAD R18, R18, 0x48, R5 ;  /* 0x0000004812127824 */ /* 0x000fe200078e0205 */
[----:B------:R-:W-:-:S04]  /*0130*/  UMOV UR6, 0xffffffff ;  /* 0xffffffff00067882 */ /* 0x000fc80000000000 */
[----:B------:R-:W-:Y:S04]  /*0140*/  LDS.64 R14, [R18+0x10] ;  /* 0x00001000120e7984 */ /* 0x000fe80000000a00 */
[----:B------:R-:W-:Y:S04]  /*0150*/  LDS.64 R12, [R18+0x18] ;  /* 0x00001800120c7984 */ /* 0x000fe80000000a00 */
[----:B------:R-:W1:Y:S04]  /*0160*/  LDS.64 R10, [R18+0x20] ;  /* 0x00002000120a7984 */ /* 0x000e680000000a00 */
[----:B------:R-:W-:Y:S04]  /*0170*/  LDS.64 R8, [R18+0x28] ;  /* 0x0000280012087984 */ /* 0x000fe80000000a00 */
[----:B------:R-:W2:Y:S04]  /*0180*/  LDS.64 R6, [R18+0x30] ;  /* 0x0000300012067984 */ /* 0x000ea80000000a00 */
[----:B------:R-:W-:Y:S04]  /*0190*/  LDS.64 R4, [R18+0x38] ;  /* 0x0000380012047984 */ /* 0x000fe80000000a00 */
[----:B0-----:R-:W0:Y:S04]  /*01a0*/  LDS.64 R2, [R18+0x40] ;  /* 0x0000400012027984 */ /* 0x001e280000000a00 */
[----:B------:R-:W3:Y:S01]  /*01b0*/  LDS.64 R20, [R18+0x48] ;  /* 0x0000480012147984 */ /* 0x000ee20000000a00 */
[----:B-1----:R-:W-:-:S04]  /*01c0*/  IADD3 R19, P3, P4, R10, R12, R14 ;  /* 0x0000000c0a137210 */ /* 0x002fc80007c7e00e */
[----:B------:R-:W-:Y:S02]  /*01d0*/  IADD3.X R23, PT, PT, R11, R13, R15, P3, P4 ;  /* 0x0000000d0b177210 */ /* 0x000fe40001fe840f */
[----:B--2---:R-:W-:-:S04]  /*01e0*/  IADD3 R19, P0, P2, R6, R19, R8 ;  /* 0x0000001306137210 */ /* 0x004fc80007a1e008 */
[----:B------:R-:W-:Y:S02]  /*01f0*/  IADD3.X R23, PT, PT, R7, R23, R9, P0, P2 ;  /* 0x0000001707177210 */ /* 0x000fe400007e4409 */
[----:B0-----:R-:W-:-:S04]  /*0200*/  IADD3 R19, P3, P4, R2, R19, R4 ;  /* 0x0000001302137210 */ /* 0x001fc80007c7e004 */
[----:B---3--:R-:W-:Y:S02]  /*0210*/  IADD3 R20, P0, PT, R20, R19, RZ ;  /* 0x0000001314147210 */ /* 0x008fe40007f1e0ff */
[----:B------:R-:W-:-:S05]  /*0220*/  IADD3.X R19, PT, PT, R3, R23, R5, P3, P4 ;  /* 0x0000001703137210 */ /* 0x000fca0001fe8405 */
[----:B------:R-:W-:Y:S01]  /*0230*/  IMAD.X R19, R21, 0x1, R19, P0 ;  /* 0x0000000115137824 */ /* 0x000fe200000e0613 */
[----:B------:R-:W-:Y:S06]  /*0240*/  BRA.DIV UR6, `(.L_x_123) ;  /* 0x0000000206f07947 */ /* 0x000fec000b800000 */
[----:B------:R-:W0:Y:S04]  /*0250*/  SHFL.UP PT, R27, R20, 0x1, RZ ;  /* 0x04200000141b7989 */ /* 0x000e2800000e00ff */
[----:B------:R-:W1:Y:S01]  /*0260*/  SHFL.UP P0, R25, R19, 0x1, RZ ;  /* 0x0420000013197989 */ /* 0x000e6200000000ff */
[----:B0-----:R-:W-:-:S04]  /*0270*/  IADD3 R22, P2, PT, R27, R20, RZ ;  /* 0x000000141b167210 */ /* 0x001fc80007f5e0ff */
[----:B-1----:R-:W-:Y:S01]  /*0280*/  SEL R27, R22, R27, P0 ;  /* 0x0000001b161b7207 */ /* 0x002fe20000000000 */
[----:B------:R-:W-:-:S04]  /*0290*/  IMAD.X R26, R25, 0x1, R19, P2 ;  /* 0x00000001191a7824 */ /* 0x000fc800010e0613 */
[----:B------:R-:W0:Y:S01]  /*02a0*/  SHFL.UP PT, R28, R27, 0x2, RZ ;  /* 0x044000001b1c7989 */ /* 0x000e2200000e00ff */
[----:B------:R-:W-:-:S05]  /*02b0*/  SEL R26, R26, R25, P0 ;  /* 0x000000191a1a7207 */ /* 0x000fca0000000000 */
[----:B------:R-:W1:Y:S01]  /*02c0*/  SHFL.UP P0, R25, R26, 0x2, RZ ;  /* 0x044000001a197989 */ /* 0x000e6200000000ff */
[----:B0-----:R-:W-:-:S05]  /*02d0*/  IADD3 R21, P2, PT, R28, R27, RZ ;  /* 0x0000001b1c157210 */ /* 0x001fca0007f5e0ff */
[----:B-1----:R-:W-:Y:S01]  /*02e0*/  IMAD.X R22, R25, 0x1, R26, P2 ;  /* 0x0000000119167824 */ /* 0x002fe200010e061a */
[----:B------:R-:W-:-:S04]  /*02f0*/  SEL R28, R21, R28, P0 ;  /* 0x0000001c151c7207 */ /* 0x000fc80000000000 */
[----:B------:R-:W-:Y:S01]  /*0300*/  SEL R29, R22, R25, P0 ;  /* 0x00000019161d7207 */ /* 0x000fe20000000000 */
        /* <DEDUP_REMOVED lines=12> */
[----:B------:R0:W1:Y:S04]  /*03d0*/  SHFL.UP PT, R28, R27, 0x10, RZ ;  /* 0x060000001b1c7989 */ /* 0x00006800000e00ff */
[----:B------:R0:W2:Y:S02]  /*03e0*/  SHFL.UP P0, R25, R26, 0x10, RZ ;  /* 0x060000001a197989 */ /* 0x0000a400000000ff */
.L_x_134:
[----:B-1----:R-:W-:-:S04]  /*03f0*/  IADD3 R21, P2, PT, R28, R27, RZ ;  /* 0x0000001b1c157210 */ /* 0x002fc80007f5e0ff */
[----:B--2---:R-:W-:Y:S01]  /*0400*/  SEL R21, R21, R28, P0 ;  /* 0x0000001c15157207 */ /* 0x004fe20000000000 */
[----:B------:R-:W-:-:S05]  /*0410*/  IMAD.X R22, R25, 0x1, R26, P2 ;  /* 0x0000000119167824 */ /* 0x000fca00010e061a */
[----:B------:R-:W-:Y:S02]  /*0420*/  SEL R22, R22, R25, P0 ;  /* 0x0000001916167207 */ /* 0x000fe40000000000 */
[----:B------:R-:W-:-:S05]  /*0430*/  IADD3 R20, P0, PT, R21, -R20, RZ ;  /* 0x8000001415147210 */ /* 0x000fca0007f1e0ff */
[----:B------:R-:W-:Y:S01]  /*0440*/  IMAD.X R21, R22, 0x1, ~R19, P0 ;  /* 0x0000000116157824 */ /* 0x000fe200000e0e13 */
[----:B------:R-:W-:-:S04]  /*0450*/  IADD3 R14, P0, PT, R14, R20, RZ ;  /* 0x000000140e0e7210 */ /* 0x000fc80007f1e0ff */
[----:B------:R1:W-:Y:S01]  /*0460*/  STS.64 [R18+0x10], R20 ;  /* 0x0000101412007388 */ /* 0x0003e20000000a00 */
[----:B------:R-:W-:Y:S01]  /*0470*/  IMAD.X R15, R15, 0x1, R21, P0 ;  /* 0x000000010f0f7824 */ /* 0x000fe200000e0615 */
        /* <DEDUP_REMOVED lines=17> */
[----:B------:R-:W-:-:S05]  /*0590*/  IMAD.X R3, R3, 0x1, R5, P0 ;  /* 0x0000000103037824 */ /* 0x000fca00000e0605 */
[----:B------:R1:W-:Y:S03]  /*05a0*/  STS.64 [R18+0x48], R2 ;  /* 0x0000480212007388 */ /* 0x0003e60000000a00 */
.L_x_122:
[----:B------:R-:W-:Y:S05]  /*05b0*/  WARPSYNC.ALL ;  /* 0x0000000000007948 */ /* 0x000fea0003800000 */
[----:B------:R-:W-:Y:S06]  /*05c0*/  BAR.SYNC.DEFER_BLOCKING 0x0 ;  /* 0x0000000000007b1d */ /* 0x000fec0000010000 */
[----:B------:R-:W-:Y:S05]  /*05d0*/  @P1 EXIT ;  /* 0x000000000000194d */ /* 0x000fea0003800000 */
[----:B01----:R-:W0:Y:S04]  /*05e0*/  LDS.64 R2, [R0+0x10] ;  /* 0x0000100000027984 */ /* 0x003e280000000a00 */
[----:B0-----:R-:W-:Y:S01]  /*05f0*/  STG.E.64 desc[UR4][R16.64], R2 ;  /* 0x0000000210007986 */ /* 0x001fe2000c101b04 */
[----:B------:R-:W-:Y:S05]  /*0600*/  EXIT ;  /* 0x000000000000794d */ /* 0x000fea0003800000 */
.L_x_123:
[----:B------:R-:W-:Y:S02]  /*0610*/  IMAD.MOV.U32 R24, RZ, RZ, R20 ;  /* 0x000000ffff187224 */ /* 0x000fe400078e0014 */
[----:B------:R-:W-:Y:S02]  /*0620*/  IMAD.MOV.U32 R23, RZ, RZ, 0x1 ;  /* 0x00000001ff177424 */ /* 0x000fe400078e00ff */
[----:B------:R-:W-:Y:S02]  /*0630*/  IMAD.MOV.U32 R22, RZ, RZ, RZ ;  /* 0x000000ffff167224 */ /* 0x000fe400078e00ff */
[----:B------:R-:W-:-:S07]  /*0640*/  IMAD.MOV.U32 R21, RZ, RZ, -0x1 ;  /* 0xffffffffff157424 */ /* 0x000fce00078e00ff */
[----:B------:R-:W-:Y:S05]  /*0650*/  WARPSYNC.COLLECTIVE R21, `(.L_x_124) ;  /* 0x0000000015087348 */ /* 0x000fea0003c00000 */
[----:B------:R0:W1:Y:S02]  /*0660*/  SHFL.UP P0, R25, R24, R23, R22 ;  /* 0x0400001718197389 */ /* 0x0000640000000016 */
[----:B01----:R-:W-:Y:S05]  /*0670*/  ENDCOLLECTIVE ;  /* 0x000000000000791b */ /* 0x003fea0003800000 */
.L_x_124:
[----:B------:R-:W-:Y:S02]  /*0680*/  IMAD.MOV.U32 R24, RZ, RZ, R19 ;  /* 0x000000ffff187224 */ /* 0x000fe400078e0013 */
[----:B------:R-:W-:-:S07]  /*0690*/  IMAD.MOV.U32 R27, RZ, RZ, R25 ;  /* 0x000000ffff1b7224 */ /* 0x000fce00078e0019 */
[----:B------:R-:W-:Y:S05]  /*06a0*/  WARPSYNC.COLLECTIVE R21, `(.L_x_125) ;  /* 0x0000000015087348 */ /* 0x000fea0003c00000 */
[----:B------:R0:W1:Y:S02]  /*06b0*/  SHFL.UP P0, R25, R24, R23, R22 ;  /* 0x0400001718197389 */ /* 0x0000640000000016 */
[----:B01----:R-:W-:Y:S05]  /*06c0*/  ENDCOLLECTIVE ;  /* 0x000000000000791b */ /* 0x003fea0003800000 */
.L_x_125:
[----:B------:R-:W-:Y:S01]  /*06d0*/  IADD3 R26, P2, PT, R27, R20, RZ ;  /* 0x000000141b1a7210 */ /* 0x000fe20007f5e0ff */
[----:B------:R-:W-:-:S03]  /*06e0*/  IMAD.MOV.U32 R23, RZ, RZ, 0x2 ;  /* 0x00000002ff177424 */ /* 0x000fc600078e00ff */
[----:B------:R-:W-:Y:S01]  /*06f0*/  SEL R27, R26, R27, P0 ;  /* 0x0000001b1a1b7207 */ /* 0x000fe20000000000 */
[----:B------:R-:W-:-:S04]  /*0700*/  IMAD.X R26, R25, 0x1, R19, P2 ;  /* 0x00000001191a7824 */ /* 0x000fc800010e0613 */
[----:B------:R-:W-:Y:S01]  /*0710*/  IMAD.MOV.U32 R24, RZ, RZ, R27 ;  /* 0x000000ffff187224 */ /* 0x000fe200078e001b */
[----:B------:R-:W-:-:S07]  /*0720*/  SEL R26, R26, R25, P0 ;  /* 0x000000191a1a7207 */ /* 0x000fce0000000000 */
[----:B------:R-:W-:Y:S05]  /*0730*/  WARPSYNC.COLLECTIVE R21, `(.L_x_126) ;  /* 0x0000000015087348 */ /* 0x000fea0003c00000 */
[----:B------:R0:W1:Y:S02]  /*0740*/  SHFL.UP P0, R25, R24, R23, R22 ;  /* 0x0400001718197389 */ /* 0x0000640000000016 */
[----:B01----:R-:W-:Y:S05]  /*0750*/  ENDCOLLECTIVE ;  /* 0x000000000000791b */ /* 0x003fea0003800000 */
.L_x_126:
[----:B------:R-:W-:Y:S02]  /*0760*/  IMAD.MOV.U32 R24, RZ, RZ, R26 ;  /* 0x000000ffff187224 */ /* 0x000fe400078e001a */
[----:B------:R-:W-:-:S07]  /*0770*/  IMAD.MOV.U32 R28, RZ, RZ, R25 ;  /* 0x000000ffff1c7224 */ /* 0x000fce00078e0019 */
[----:B------:R-:W-:Y:S05]  /*0780*/  WARPSYNC.COLLECTIVE R21, `(.L_x_127) ;  /* 0x0000000015087348 */ /* 0x000fea0003c00000 */
[----:B------:R0:W1:Y:S02]  /*0790*/  SHFL.UP P0, R25, R24, R23, R22 ;  /* 0x0400001718197389 */ /* 0x0000640000000016 */
[----:B01----:R-:W-:Y:S05]  /*07a0*/  ENDCOLLECTIVE ;  /* 0x000000000000791b */ /* 0x003fea0003800000 */
.L_x_127:
        /* <DEDUP_REMOVED lines=9> */
.L_x_128:
[----:B------:R-:W-:Y:S02]  /*0840*/  IMAD.MOV.U32 R24, RZ, RZ, R29 ;  /* 0x000000ffff187224 */ /* 0x000fe400078e001d */
[----:B------:R-:W-:-:S07]  /*0850*/  IMAD.MOV.U32 R27, RZ, RZ, R25 ;  /* 0x000000ffff1b7224 */ /* 0x000fce00078e0019 */
[----:B------:R-:W-:Y:S05]  /*0860*/  WARPSYNC.COLLECTIVE R21, `(.L_x_129) ;  /* 0x0000000015087348 */ /* 0x000fea0003c00000 */
[----:B------:R0:W1:Y:S02]  /*0870*/  SHFL.UP P0, R25, R24, R23, R22 ;  /* 0x0400001718197389 */ /* 0x0000640000000016 */
[----:B01----:R-:W-:Y:S05]  /*0880*/  ENDCOLLECTIVE ;  /* 0x000000000000791b */ /* 0x003fea0003800000 */
.L_x_129:
        /* <DEDUP_REMOVED lines=9> */
.L_x_130:
[----:B------:R-:W-:Y:S02]  /*0920*/  IMAD.MOV.U32 R24, RZ, RZ, R29 ;  /* 0x000000ffff187224 */ /* 0x000fe400078e001d */
[----:B------:R-:W-:-:S07]  /*0930*/  IMAD.MOV.U32 R27, RZ, RZ, R25 ;  /* 0x000000ffff1b7224 */ /* 0x000fce00078e0019 */
[----:B------:R-:W-:Y:S05]  /*0940*/  WARPSYNC.COLLECTIVE R21, `(.L_x_131) ;  /* 0x0000000015087348 */ /* 0x000fea0003c00000 */
[----:B------:R0:W1:Y:S02]  /*0950*/  SHFL.UP P0, R25, R24, R23, R22 ;  /* 0x0400001718197389 */ /* 0x0000640000000016 */
[----:B01----:R-:W-:Y:S05]  /*0960*/  ENDCOLLECTIVE ;  /* 0x000000000000791b */ /* 0x003fea0003800000 */
.L_x_131:
        /* <DEDUP_REMOVED lines=9> */
.L_x_132:
[----:B------:R-:W-:Y:S02]  /*0a00*/  IMAD.MOV.U32 R24, RZ, RZ, R26 ;  /* 0x000000ffff187224 */ /* 0x000fe400078e001a */
[----:B------:R-:W-:-:S07]  /*0a10*/  IMAD.MOV.U32 R28, RZ, RZ, R25 ;  /* 0x000000ffff1c7224 */ /* 0x000fce00078e0019 */
[----:B------:R-:W-:Y:S05]  /*0a20*/  WARPSYNC.COLLECTIVE R21, `(.L_x_133) ;  /* 0x0000000015087348 */ /* 0x000fea0003c00000 */
[----:B------:R0:W1:Y:S02]  /*0a30*/  SHFL.UP P0, R25, R24, R23, R22 ;  /* 0x0400001718197389 */ /* 0x0000640000000016 */
[----:B01----:R-:W-:Y:S05]  /*0a40*/  ENDCOLLECTIVE ;  /* 0x000000000000791b */ /* 0x003fea0003800000 */
.L_x_133:
[----:B------:R-:W-:Y:S05]  /*0a50*/  BRA `(.L_x_134) ;  /* 0xfffffff800647947 */ /* 0x000fea000383ffff */
.L_x_135:
        /* <DEDUP_REMOVED lines=10> */
.L_x_1053:


//--------------------- .text._ZN3cub18CUB_300001_SM_10006detail10radix_sort30DeviceRadixSortHistogramKernelINS1_5radix10policy_hubIiiyE10Policy1000ELNS0_9SortOrderE0EiyNS1_21identity_decomposer_tEEEvPT2_PKT1_SA_iiT3_ --------------------------
	.section	.text._ZN3cub18CUB_300001_SM_10006detail10radix_sort30DeviceRadixSortHistogramKernelINS1_5radix10policy_hubIiiyE10Policy1000ELNS0_9SortOrderE0EiyNS1_21identity_decomposer_tEEEvPT2_PKT1_SA_iiT3_,"ax",@progbits
	.align	128
        .global         _ZN3cub18CUB_300001_SM_10006detail10radix_sort30DeviceRadixSortHistogramKernelINS1_5radix10policy_hubIiiyE10Policy1000ELNS0_9SortOrderE0EiyNS1_21identity_decomposer_tEEEvPT2_PKT1_SA_iiT3_
        .type           _ZN3cub18CUB_300001_SM_10006detail10radix_sort30DeviceRadixSortHistogramKernelINS1_5radix10policy_hubIiiyE10Policy1000ELNS0_9SortOrderE0EiyNS1_21identity_decomposer_tEEEvPT2_PKT1_SA_iiT3_,@function
        .size           _ZN3cub18CUB_300001_SM_10006detail10radix_sort30DeviceRadixSortHistogramKernelINS1_5radix10policy_hubIiiyE10Policy1000ELNS0_9SortOrderE0EiyNS1_21identity_decomposer_tEEEvPT2_PKT1_SA_iiT3_,(.L_x_1054 - _ZN3cub18CUB_300001_SM_10006detail10radix_sort30DeviceRadixSortHistogramKernelINS1_5radix10policy_hubIiiyE10Policy1000ELNS0_9SortOrderE0EiyNS1_21identity_decomposer_tEEEvPT2_PKT1_SA_iiT3_)
        .other          _ZN3cub18CUB_300001_SM_10006detail10radix_sort30DeviceRadixSortHistogramKernelINS1_5radix10policy_hubIiiyE10Policy1000ELNS0_9SortOrderE0EiyNS1_21identity_decomposer_tEEEvPT2_PKT1_SA_iiT3_,@"STO_CUDA_ENTRY STV_DEFAULT"
_ZN3cub18CUB_300001_SM_10006detail10radix_sort30DeviceRadixSortHistogramKernelINS1_5radix10policy_hubIiiyE10Policy1000ELNS0_9SortOrderE0EiyNS1_21identity_decomposer_tEEEvPT2_PKT1_SA_iiT3_:
.text._ZN3cub18CUB_300001_SM_10006detail10radix_sort30DeviceRadixSortHistogramKernelINS1_5radix10policy_hubIiiyE10Policy1000ELNS0_9SortOrderE0EiyNS1_21identity_decomposer_tEEEvPT2_PKT1_SA_iiT3_:
[----:B------:R-:W-:Y:S01]  /*0000*/  LDC R1, c[0x0][0x37c] ;  /* 0x0000df00ff017b82 */ /* 0x000fe20000000800 */
[----:B------:R-:W0:Y:S02]  /*0010*/  LDCU.64 UR14, c[0x0][0x390] ;  /* 0x00007200ff0e77ac */ /* 0x000e240008000a00 */
[----:B0-----:R-:W-:-:S04]  /*0020*/  ISETP.NE.U32.AND P0, PT, RZ, UR14, PT ;  /* 0x0000000eff007c0c */ /* 0x001fc8000bf05070 */
[----:B------:R-:W-:-:S13]  /*0030*/  ISETP.NE.AND.EX P0, PT, RZ, UR15, PT, P0 ;  /* 0x0000000fff007c0c */ /* 0x000fda000bf05300 */
[----:B------:R-:W-:Y:S05]  /*0040*/  @!P0 EXIT ;  /* 0x000000000000894d */ /* 0x000fea0003800000 */
[----:B------:R-:W-:Y:S01]  /*0050*/  UIADD3 UR11, UP0, UPT, UR14, -0x1, URZ ;  /* 0xffffffff0e0b7890 */ /* 0x000fe2000ff1e0ff */
[----:B------:R-:W0:Y:S01]  /*0060*/  S2R R4, SR_TID.X ;  /* 0x0000000000047919 */ /* 0x000e220000002100 */
[----:B------:R-:W1:Y:S01]  /*0070*/  LDCU.64 UR4, c[0x0][0x398] ;  /* 0x00007300ff0477ac */ /* 0x000e620008000a00 */
[----:B------:R-:W2:Y:S01]  /*0080*/  S2UR UR7, SR_CgaCtaId ;  /* 0x00000000000779c3 */ /* 0x000ea20000008800 */
[----:B------:R-:W-:Y:S01]  /*0090*/  UIADD3.X UR12, UPT, UPT, UR15, -0x1, URZ, UP0, !UPT ;  /* 0xffffffff0f0c7890 */ /* 0x000fe200087fe4ff */
[----:B------:R-:W-:Y:S01]  /*00a0*/  UMOV UR6, 0x400 ;  /* 0x0000040000067882 */ /* 0x000fe20000000000 */
[----:B------:R-:W3:Y:S05]  /*00b0*/  LDCU.64 UR20, c[0x0][0x358] ;  /* 0x00006b00ff1477ac */ /* 0x000eea0008000a00 */
[----:B------:R-:W4:Y:S01]  /*00c0*/  S2UR UR8, SR_CTAID.X ;  /* 0x00000000000879c3 */ /* 0x000f220000002500 */
[----:B------:R-:W-:Y:S01]  /*00d0*/  USHF.R.U64 UR11, UR11, 0x1e, UR12 ;  /* 0x0000001e0b0b7899 */ /* 0x000fe2000800120c */
[----:B------:R-:W0:Y:S03]  /*00e0*/  LDCU UR28, c[0x0][0x370] ;  /* 0x00006e00ff1c77ac */ /* 0x000e260008000800 */
[----:B------:R-:W-:-:S02]  /*00f0*/  UIADD3 UR11, UP0, UPT, UR11, 0x1, URZ ;  /* 0x000000010b0b7890 */ /* 0x000fc4000ff1e0ff */
[----:B-1----:R-:W-:Y:S02]  /*0100*/  UIADD3 UR4, UPT, UPT, UR5, 0x7, -UR4 ;  /* 0x0000000705047890 */ /* 0x002fe4000fffe804 */
[----:B------:R-:W-:Y:S02]  /*0110*/  ULEA.HI.X UR12, UR12, URZ, URZ, 0x2, UP0 ;  /* 0x000000ff0c0c7291 */ /* 0x000fe400080f14ff */
[----:B------:R-:W-:Y:S02]  /*0120*/  UISETP.LT.U32.AND UP0, UPT, UR11, UR14, UPT ;  /* 0x0000000e0b00728c */ /* 0x000fe4000bf01070 */
[----:B------:R-:W-:Y:S02]  /*0130*/  USHF.R.S32.HI UR5, URZ, 0x1f, UR4 ;  /* 0x0000001fff057899 */ /* 0x000fe40008011404 */
[----:B------:R-:W-:Y:S02]  /*0140*/  UISETP.LT.U32.AND.EX UP0, UPT, UR12, UR15, UPT, UP0 ;  /* 0x0000000f0c00728c */ /* 0x000fe4000bf01100 */
[----:B------:R-:W-:-:S02]  /*0150*/  ULEA.HI UR5, UR5, UR4, URZ, 0x3 ;  /* 0x0000000405057291 */ /* 0x000fc4000f8f18ff */
[----:B------:R-:W-:Y:S01]  /*0160*/  USEL UR11, UR11, UR14, UP0 ;  /* 0x0000000e0b0b7287 */ /* 0x000fe20008000000 */
[C---:B0-----:R-:W-:Y:S01]  /*0170*/  VIADD R21, R4.reuse, 0x780 ;  /* 0x0000078004157836 */ /* 0x041fe20000000000 */
[----:B------:R-:W-:Y:S02]  /*0180*/  USEL UR12, UR12, UR15, UP0 ;  /* 0x0000000f0c0c7287 */ /* 0x000fe40008000000 */
[----:B------:R-:W-:Y:S02]  /*0190*/  UISETP.GE.AND UP0, UPT, UR4, 0x8, UPT ;  /* 0x000000080400788c */ /* 0x000fe4000bf06270 */
[----:B--2---:R-:W-:Y:S02]  /*01a0*/  ULEA UR6, UR7, UR6, 0x18 ;  /* 0x0000000607067291 */ /* 0x004fe4000f8ec0ff */
[----:B------:R-:W-:Y:S02]  /*01b0*/  USHF.R.S32.HI UR5, URZ, 0x3, UR5 ;  /* 0x00000003ff057899 */ /* 0x000fe40008011405 */
[----:B------:R-:W-:Y:S01]  /*01c0*/  PLOP3.LUT P0, PT, PT, PT, UP0, 0x80, 0x8 ;  /* 0x000000000008781c */ /* 0x000fe20003f0f008 */
[----:B----4-:R-:W-:Y:S01]  /*01d0*/  USHF.L.U32 UR8, UR8, 0xb, URZ ;  /* 0x0000000b08087899 */ /* 0x010fe200080006ff */
[C---:B------:R-:W-:Y:S01]  /*01e0*/  LEA R0, R4.reuse, UR6, 0x2 ;  /* 0x0000000604007c11 */ /* 0x040fe2000f8e10ff */
[----:B------:R-:W-:Y:S01]  /*01f0*/  UIADD3 UR22, UPT, UPT, UR5, -0x1, URZ ;  /* 0xffffffff05167890 */ /* 0x000fe2000fffe0ff */
[----:B------:R-:W-:Y:S01]  /*0200*/  ISETP.GT.U32.OR P0, PT, R4, 0xff, !P0 ;  /* 0x000000ff0400780c */ /* 0x000fe20004704470 */
[----:B------:R-:W-:-:S02]  /*0210*/  ULOP3.LUT UR23, UR5, 0xf, URZ, 0xc0, !UPT ;  /* 0x0000000f05177892 */ /* 0x000fc4000f8ec0ff */
[----:B------:R-:W-:Y:S01]  /*0220*/  ULOP3.LUT UR24, UR5, 0x7, URZ, 0xc0, !UPT ;  /* 0x0000000705187892 */ /* 0x000fe2000f8ec0ff */
[----:B------:R-:W-:Y:S01]  /*0230*/  P2R R20, PR, RZ, 0x1 ;  /* 0x00000001ff147803 */ /* 0x000fe20000000000 */
[----:B------:R-:W-:Y:S02]  /*0240*/  ULOP3.LUT UR25, UR5, 0x3, URZ, 0xc0, !UPT ;  /* 0x0000000305197892 */ /* 0x000fe4000f8ec0ff */
[----:B------:R-:W-:Y:S02]  /*0250*/  ULOP3.LUT UR26, UR5, 0xffffff0, URZ, 0xc0, !UPT ;  /* 0x0ffffff0051a7892 */ /* 0x000fe4000f8ec0ff */
[----:B------:R-:W-:Y:S02]  /*0260*/  ULOP3.LUT UR27, UR5, 0xffffff8, URZ, 0xc0, !UPT ;  /* 0x0ffffff8051b7892 */ /* 0x000fe4000f8ec0ff */
[----:B------:R-:W-:Y:S01]  /*0270*/  ULOP3.LUT UR9, UR5, 0x1, URZ, 0xc0, !UPT ;  /* 0x0000000105097892 */ /* 0x000fe2000f8ec0ff */
[----:B------:R-:W-:Y:S01]  /*0280*/  UMOV UR6, URZ ;  /* 0x000000ff00067c82 */ /* 0x000fe20008000000 */
[----:B---3--:R-:W-:-:S10]  /*0290*/  UMOV UR7, URZ ;  /* 0x000000ff00077c82 */ /* 0x008fd40008000000 */
.L_x_219:
[----:B------:R-:W-:Y:S01]  /*02a0*/  ISETP.NE.AND P0, PT, R20, RZ, PT ;  /* 0x000000ff1400720c */ /* 0x000fe20003f05270 */
[----:B------:R-:W-:-:S12]  /*02b0*/  BSSY.RECONVERGENT B0, `(.L_x_136) ;  /* 0x000007c000007945 */ /* 0x000fd80003800200 */
[----:B012345:R-:W-:Y:S05]  /*02c0*/  @P0 BRA `(.L_x_137) ;  /* 0x0000000400e80947 */ /* 0x03ffea0003800000 */
[----:B------:R-:W-:Y:S02]  /*02d0*/  IMAD.U32 R2, RZ, RZ, UR22 ;  /* 0x00000016ff027e24 */ /* 0x000fe4000f8e00ff */
[----:B------:R-:W-:-:S03]  /*02e0*/  IMAD.MOV.U32 R3, RZ, RZ, RZ ;  /* 0x000000ffff037224 */ /* 0x000fc600078e00ff */
[----:B------:R-:W-:-:S13]  /*02f0*/  ISETP.GE.U32.AND P1, PT, R2, 0xf, PT ;  /* 0x0000000f0200780c */ /* 0x000fda0003f26070 */
[----:B------:R-:W-:Y:S05]  /*0300*/  @!P1 BRA `(.L_x_138) ;  /* 0x00000000005c9947 */ /* 0x000fea0003800000 */
[----:B------:R-:W-:Y:S01]  /*0310*/  VIADD R2, R0, 0x2000 ;  /* 0x0000200000027836 */ /* 0x000fe20000000000 */
[----:B------:R-:W-:-:S12]  /*0320*/  UIADD3 UR4, UPT, UPT, -UR26, URZ, URZ ;  /* 0x000000ff1a047290 */ /* 0x000fd8000fffe1ff */
.L_x_139:
[----:B------:R-:W-:Y:S01]  /*0330*/  UIADD3 UR4, UPT, UPT, UR4, 0x10, URZ ;  /* 0x0000001004047890 */ /* 0x000fe2000fffe0ff */
[----:B------:R-:W-:Y:S03]  /*0340*/  STS [R2+-0x2000], RZ ;  /* 0xffe000ff02007388 */ /* 0x000fe60000000800 */
[----:B------:R-:W-:Y:S01]  /*0350*/  UISETP.NE.AND UP0, UPT, UR4, URZ, UPT ;  /* 0x000000ff0400728c */ /* 0x000fe2000bf05270 */
        /* <DEDUP_REMOVED lines=16> */
[----:B------:R-:W-:Y:S06]  /*0460*/  BRA.U UP0, `(.L_x_139) ;  /* 0xfffffffd00b07547 */ /* 0x000fec000b83ffff */
[----:B------:R-:W-:-:S07]  /*0470*/  IMAD.U32 R3, RZ, RZ, UR26 ;  /* 0x0000001aff037e24 */ /* 0x000fce000f8e00ff */
.L_x_138:
[----:B------:R-:W-:Y:S01]  /*0480*/  ISETP.NE.AND P0, PT, RZ, UR23, PT ;  /* 0x00000017ff007c0c */ /* 0x000fe2000bf05270 */
[----:B------:R-:W-:Y:S01]  /*0490*/  IMAD.U32 R6, RZ, RZ, UR24 ;  /* 0x00000018ff067e24 */ /* 0x000fe2000f8e00ff */
[----:B------:R-:W-:-:S03]  /*04a0*/  MOV R2, UR23 ;  /* 0x0000001700027c02 */ /* 0x000fc60008000f00 */
[----:B------:R-:W-:Y:S02]  /*04b0*/  VIADD R6, R6, 0xffffffff ;  /* 0xffffffff06067836 */ /* 0x000fe40000000000 */
[----:B------:R-:W-:-:S06]  /*04c0*/  VIADD R2, R2, 0xffffffff ;  /* 0xffffffff02027836 */ /* 0x000fcc0000000000 */
[----:B------:R-:W-:Y:S05]  /*04d0*/  @!P0 BRA `(.L_x_140) ;  /* 0x00000000007c8947 */ /* 0x000fea0003800000 */
[----:B------:R-:W-:Y:S01]  /*04e0*/  ISETP.GE.U32.AND P2, PT, R2, 0x7, PT ;  /* 0x000000070200780c */ /* 0x000fe20003f46070 */
[----:B------:R-:W-:-:S12]  /*04f0*/  UISETP.NE.AND UP0, UPT, UR24, URZ, UPT ;  /* 0x000000ff1800728c */ /* 0x000fd8000bf05270 */
[----:B------:R-:W-:Y:S05]  /*0500*/  @!P2 BRA `(.L_x_141) ;  /* 0x000000000028a947 */ /* 0x000fea0003800000 */
        /* <DEDUP_REMOVED lines=10> */
.L_x_141:
[----:B------:R-:W-:Y:S05]  /*05b0*/  BRA.U !UP0, `(.L_x_140) ;  /* 0x0000000108447547 */ /* 0x000fea000b800000 */
[----:B------:R-:W-:Y:S01]  /*05c0*/  ISETP.GE.U32.AND P2, PT, R6, 0x3, PT ;  /* 0x000000030600780c */ /* 0x000fe20003f46070 */
[----:B------:R-:W-:-:S12]  /*05d0*/  UISETP.NE.AND UP0, UPT, UR25, URZ, UPT ;  /* 0x000000ff1900728c */ /* 0x000fd8000bf05270 */
[C---:B0-----:R-:W-:Y:S02]  /*05e0*/  @P2 IMAD R5, R3.reuse, 0x400, R0 ;  /* 0x0000040003052824 */ /* 0x041fe400078e0200 */
[----:B------:R-:W-:-:S03]  /*05f0*/  @P2 VIADD R3, R3, 0x4 ;  /* 0x0000000403032836 */ /* 0x000fc60000000000 */
[----:B------:R1:W-:Y:S04]  /*0600*/  @P2 STS [R5], RZ ;  /* 0x000000ff05002388 */ /* 0x0003e80000000800 */
[----:B------:R1:W-:Y:S04]  /*0610*/  @P2 STS [R5+0x400], RZ ;  /* 0x000400ff05002388 */ /* 0x0003e80000000800 */
[----:B------:R1:W-:Y:S04]  /*0620*/  @P2 STS [R5+0x800], RZ ;  /* 0x000800ff05002388 */ /* 0x0003e80000000800 */
[----:B------:R1:W-:Y:S01]  /*0630*/  @P2 STS [R5+0xc00], RZ ;  /* 0x000c00ff05002388 */ /* 0x0003e20000000800 */
[----:B------:R-:W-:Y:S05]  /*0640*/  BRA.U !UP0, `(.L_x_140) ;  /* 0x0000000108207547 */ /* 0x000fea000b800000 */
[----:B------:R-:W-:Y:S01]  /*0650*/  IMAD R3, R3, 0x400, R0 ;  /* 0x0000040003037824 */ /* 0x000fe200078e0200 */
[----:B------:R-:W-:-:S04]  /*0660*/  UISETP.NE.AND UP0, UPT, UR25, 0x1, UPT ;  /* 0x000000011900788c */ /* 0x000fc8000bf05270 */
[----:B------:R2:W-:Y:S05]  /*0670*/  STS [R3], RZ ;  /* 0x000000ff03007388 */ /* 0x0005ea0000000800 */
[----:B------:R-:W-:Y:S05]  /*0680*/  BRA.U !UP0, `(.L_x_140) ;  /* 0x0000000108107547 */ /* 0x000fea000b800000 */
[----:B------:R-:W-:Y:S01]  /*0690*/  UISETP.NE.AND UP0, UPT, UR25, 0x2, UPT ;  /* 0x000000021900788c */ /* 0x000fe2000bf05270 */
[----:B------:R3:W-:Y:S05]  /*06a0*/  STS [R3+0x400], RZ ;  /* 0x000400ff03007388 */ /* 0x0007ea0000000800 */
[----:B------:R-:W-:-:S13]  /*06b0*/  PLOP3.LUT P2, PT, PT, PT, UP0, 0x80, 0x8 ;  /* 0x000000000008781c */ /* 0x000fda0003f4f008 */
[----:B------:R3:W-:Y:S02]  /*06c0*/  @P2 STS [R3+0x800], RZ ;  /* 0x000800ff03002388 */ /* 0x0007e40000000800 */
.L_x_140:
[----:B------:R-:W-:-:S13]  /*06d0*/  ISETP.GT.U32.AND P2, PT, R4, 0x7f, PT ;  /* 0x0000007f0400780c */ /* 0x000fda0003f44070 */
[----:B------:R-:W-:Y:S05]  /*06e0*/  @P2 BRA `(.L_x_137) ;  /* 0x0000000000e02947 */ /* 0x000fea0003800000 */
[----:B--23--:R-:W-:Y:S01]  /*06f0*/  HFMA2 R3, -RZ, RZ, 0, 0 ;  /* 0x00000000ff037431 */ /* 0x00cfe200000001ff */
[----:B------:R-:W-:Y:S06]  /*0700*/  @!P1 BRA `(.L_x_142) ;  /* 0x0000000000589947 */ /* 0x000fec0003800000 */
[----:B------:R-:W-:-:S07]  /*0710*/  IMAD.MOV.U32 R3, RZ, RZ, RZ ;  /* 0x000000ffff037224 */ /* 0x000fce00078e00ff */
.L_x_143:
[C---:B012---:R-:W-:Y:S02]  /*0720*/  IMAD R5, R3.reuse, 0x400, R0 ;  /* 0x0000040003057824 */ /* 0x047fe400078e0200 */
[----:B------:R-:W-:-:S03]  /*0730*/  VIADD R3, R3, 0x10 ;  /* 0x0000001003037836 */ /* 0x000fc60000000000 */
[----:B------:R2:W-:Y:S02]  /*0740*/  STS [R5+0x200], RZ ;  /* 0x000200ff05007388 */ /* 0x0005e40000000800 */
[----:B------:R-:W-:Y:S02]  /*0750*/  ISETP.NE.AND P1, PT, R3, UR26, PT ;  /* 0x0000001a03007c0c */ /* 0x000fe4000bf25270 */
[----:B------:R2:W-:Y:S04]  /*0760*/  STS [R5+0x600], RZ ;  /* 0x000600ff05007388 */ /* 0x0005e80000000800 */
        /* <DEDUP_REMOVED lines=13> */
[----:B------:R2:W-:Y:S01]  /*0840*/  STS [R5+0x3e00], RZ ;  /* 0x003e00ff05007388 */ /* 0x0005e20000000800 */
[----:B------:R-:W-:Y:S05]  /*0850*/  @P1 BRA `(.L_x_143) ;  /* 0xfffffffc00b01947 */ /* 0x000fea000383ffff */
[----:B------:R-:W-:-:S07]  /*0860*/  IMAD.U32 R3, RZ, RZ, UR26 ;  /* 0x0000001aff037e24 */ /* 0x000fce000f8e00ff */
.L_x_142:
[----:B------:R-:W-:Y:S05]  /*0870*/  @!P0 BRA `(.L_x_137) ;  /* 0x00000000007c8947 */ /* 0x000fea0003800000 */
[----:B------:R-:W-:Y:S01]  /*0880*/  ISETP.GE.U32.AND P0, PT, R2, 0x7, PT ;  /* 0x000000070200780c */ /* 0x000fe20003f06070 */
[----:B------:R-:W-:-:S12]  /*0890*/  UISETP.NE.AND UP0, UPT, UR24, URZ, UPT ;  /* 0x000000ff1800728c */ /* 0x000fd8000bf05270 */
[----:B------:R-:W-:Y:S05]  /*08a0*/  @!P0 BRA `(.L_x_144) ;  /* 0x0000000000288947 */ /* 0x000fea0003800000 */
[C---:B------:R-:W-:Y:S02]  /*08b0*/  IMAD R2, R3.reuse, 0x400, R0 ;  /* 0x0000040003027824 */ /* 0x040fe400078e0200 */
[----:B------:R-:W-:-:S03]  /*08c0*/  VIADD R3, R3, 0x8 ;  /* 0x0000000803037836 */ /* 0x000fc60000000000 */
[----:B------:R3:W-:Y:S04]  /*08d0*/  STS [R2+0x200], RZ ;  /* 0x000200ff02007388 */ /* 0x0007e80000000800 */
[----:B------:R3:W-:Y:S04]  /*08e0*/  STS [R2+0x600], RZ ;  /* 0x000600ff02007388 */ /* 0x0007e80000000800 */
[----:B------:R3:W-:Y:S04]  /*08f0*/  STS [R2+0xa00], RZ ;  /* 0x000a00ff02007388 */ /* 0x0007e80000000800 */
[----:B------:R3:W-:Y:S04]  /*0900*/  STS [R2+0xe00], RZ ;  /* 0x000e00ff02007388 */ /* 0x0007e80000000800 */
[----:B------:R3:W-:Y:S04]  /*0910*/  STS [R2+0x1200], RZ ;  /* 0x001200ff02007388 */ /* 0x0007e80000000800 */
[----:B------:R3:W-:Y:S04]  /*0920*/  STS [R2+0x1600], RZ ;  /* 0x001600ff02007388 */ /* 0x0007e80000000800 */
[----:B------:R3:W-:Y:S04]  /*0930*/  STS [R2+0x1a00], RZ ;  /* 0x001a00ff02007388 */ /* 0x0007e80000000800 */
[----:B------:R3:W-:Y:S02]  /*0940*/  STS [R2+0x1e00], RZ ;  /* 0x001e00ff02007388 */ /* 0x0007e40000000800 */
.L_x_144:
[----:B------:R-:W-:Y:S05]  /*0950*/  BRA.U !UP0, `(.L_x_137) ;  /* 0x0000000108447547 */ /* 0x000fea000b800000 */
[----:B------:R-:W-:Y:S01]  /*0960*/  ISETP.GE.U32.AND P0, PT, R6, 0x3, PT ;  /* 0x000000030600780c */ /* 0x000fe20003f06070 */
[----:B------:R-:W-:-:S12]  /*0970*/  UISETP.NE.AND UP0, UPT, UR25, URZ, UPT ;  /* 0x000000ff1900728c */ /* 0x000fd8000bf05270 */
[C---:B---3--:R-:W-:Y:S01]  /*0980*/  @P0 IMAD R2, R3.reuse, 0x400, R0 ;  /* 0x0000040003020824 */ /* 0x048fe200078e0200 */
[----:B------:R-:W-:-:S04]  /*0990*/  @P0 IADD3 R3, PT, PT, R3, 0x4, RZ ;  /* 0x0000000403030810 */ /* 0x000fc80007ffe0ff */
[----:B------:R4:W-:Y:S04]  /*09a0*/  @P0 STS [R2+0x200], RZ ;  /* 0x000200ff02000388 */ /* 0x0009e80000000800 */
[----:B------:R4:W-:Y:S04]  /*09b0*/  @P0 STS [R2+0x600], RZ ;  /* 0x000600ff02000388 */ /* 0x0009e80000000800 */
[----:B------:R4:W-:Y:S04]  /*09c0*/  @P0 STS [R2+0xa00], RZ ;  /* 0x000a00ff02000388 */ /* 0x0009e80000000800 */
[----:B------:R4:W-:Y:S01]  /*09d0*/  @P0 STS [R2+0xe00], RZ ;  /* 0x000e00ff02000388 */ /* 0x0009e20000000800 */
[----:B------:R-:W-:Y:S05]  /*09e0*/  BRA.U !UP0, `(.L_x_137) ;  /* 0x0000000108207547 */ /* 0x000fea000b800000 */
[----:B------:R-:W-:Y:S01]  /*09f0*/  IMAD R3, R3, 0x400, R0 ;  /* 0x0000040003037824 */ /* 0x000fe200078e0200 */
[----:B------:R-:W-:-:S04]  /*0a00*/  UISETP.NE.AND UP0, UPT, UR25, 0x1, UPT ;  /* 0x000000011900788c */ /* 0x000fc8000bf05270 */
[----:B------:R3:W-:Y:S05]  /*0a10*/  STS [R3+0x200], RZ ;  /* 0x000200ff03007388 */ /* 0x0007ea0000000800 */
[----:B------:R-:W-:Y:S05]  /*0a20*/  BRA.U !UP0, `(.L_x_137) ;  /* 0x0000000108107547 */ /* 0x000fea000b800000 */
[----:B------:R-:W-:Y:S01]  /*0a30*/  UISETP.NE.AND UP0, UPT, UR25, 0x2, UPT ;  /* 0x000000021900788c */ /* 0x000fe2000bf05270 */
[----:B------:R0:W-:Y:S05]  /*0a40*/  STS [R3+0x600], RZ ;  /* 0x000600ff03007388 */ /* 0x0001ea0000000800 */
[----:B------:R-:W-:-:S13]  /*0a50*/  PLOP3.LUT P0, PT, PT, PT, UP0, 0x80, 0x8 ;  /* 0x000000000008781c */ /* 0x000fda0003f0f008 */
[----:B------:R0:W-:Y:S02]  /*0a60*/  @P0 STS [R3+0xa00], RZ ;  /* 0x000a00ff03000388 */ /* 0x0001e40000000800 */
.L_x_137:
[----:B------:R-:W-:Y:S05]  /*0a70*/  BSYNC.RECONVERGENT B0 ;  /* 0x0000000000007941 */ /* 0x000fea0003800200 */
.L_x_136:
[----:B------:R-:W5:Y:S01]  /*0a80*/  LDCU.64 UR14, c[0x0][0x390] ;  /* 0x00007200ff0e77ac */ /* 0x000f620008000a00 */
[----:B------:R-:W-:Y:S02]  /*0a90*/  USHF.L.U32 UR4, UR6, 0x1e, URZ ;  /* 0x0000001e06047899 */ /* 0x000fe400080006ff */
[----:B------:R-:W-:Y:S02]  /*0aa0*/  USHF.L.U64.HI UR5, UR6, 0x1e, UR7 ;  /* 0x0000001e06057899 */ /* 0x000fe40008010207 */
[----:B-----5:R-:W-:-:S04]  /*0ab0*/  UIADD3 UR4, UP0, UPT, -UR4, UR14, URZ ;  /* 0x0000000e04047290 */ /* 0x020fc8000ff1e1ff */
[----:B------:R-:W-:Y:S02]  /*0ac0*/  UIADD3.X UR5, UPT, UPT, ~UR5, UR15, URZ, UP0, !UPT ;  /* 0x0000000f05057290 */ /* 0x000fe400087fe5ff */
[----:B------:R-:W-:-:S04]  /*0ad0*/  UISETP.LT.U32.AND UP0, UPT, UR4, 0x40000000, UPT ;  /* 0x400000000400788c */ /* 0x000fc8000bf01070 */
[----:B------:R-:W-:-:S04]  /*0ae0*/  UISETP.LT.U32.AND.EX UP0, UPT, UR5, URZ, UPT, UP0 ;  /* 0x000000ff0500728c */ /* 0x000fc8000bf01100 */
[----:B------:R-:W-:Y:S02]  /*0af0*/  USEL UR13, UR4, 0x40000000, UP0 ;  /* 0x40000000040d7887 */ /* 0x000fe40008000000 */
[----:B------:R-:W-:Y:S02]  /*0b00*/  USEL UR14, UR5, URZ, UP0 ;  /* 0x000000ff050e7287 */ /* 0x000fe40008000000 */
[----:B------:R-:W-:-:S04]  /*0b10*/  UISETP.GT.U32.AND UP0, UPT, UR13, UR8, UPT ;  /* 0x000000080d00728c */ /* 0x000fc8000bf04070 */
[----:B------:R-:W-:Y:S01]  /*0b20*/  UISETP.GT.U32.AND.EX UP0, UPT, UR14, URZ, UPT, UP0 ;  /* 0x000000ff0e00728c */ /* 0x000fe2000bf04100 */
[----:B------:R-:W-:Y:S08]  /*0b30*/  BAR.SYNC.DEFER_BLOCKING 0x0 ;  /* 0x0000000000007b1d */ /* 0x000ff00000010000 */
[----:B------:R-:W-:Y:S06]  /*0b40*/  BAR.SYNC.DEFER_BLOCKING 0x0 ;  /* 0x0000000000007b1d */ /* 0x000fec0000010000 */
[----:B------:R-:W-:Y:S05]  /*0b50*/  BRA.U !UP0, `(.L_x_145) ;  /* 0x0000000d082c7547 */ /* 0x000fea000b800000 */
[----:B------:R-:W-:Y:S01]  /*0b60*/  UMOV UR10, UR8 ;  /* 0x00000008000a7c82 */ /* 0x000fe20008000000 */
[----:B------:R-:W-:-:S05]  /*0b70*/  UMOV UR5, URZ ;  /* 0x000000ff00057c82 */ /* 0x000fca0008000000 */
.L_x_150:
[----:B-----5:R-:W5:Y:S01]  /*0b80*/  LDCU.64 UR18, c[0x0][0x390] ;  /* 0x00007200ff1277ac */ /* 0x020f620008000a00 */
[----:B------:R-:W-:Y:S02]  /*0b90*/  USHF.L.U32 UR15, UR6, 0x1e, URZ ;  /* 0x0000001e060f7899 */ /* 0x000fe400080006ff */
[----:B------:R-:W-:Y:S02]  /*0ba0*/  USHF.L.U64.HI UR16, UR6, 0x1e, UR7 ;  /* 0x0000001e06107899 */ /* 0x000fe40008010207 */
[----:B------:R-:W-:-:S04]  /*0bb0*/  UIADD3 UR15, UP0, UPT, UR10, UR15, URZ ;  /* 0x0000000f0a0f7290 */ /* 0x000fc8000ff1e0ff */
[----:B------:R-:W-:Y:S02]  /*0bc0*/  UIADD3.X UR16, UPT, UPT, UR5, UR16, URZ, UP0, !UPT ;  /* 0x0000001005107290 */ /* 0x000fe400087fe4ff */
[----:B------:R-:W-:Y:S02]  /*0bd0*/  ULEA UR10, UP0, UR28, UR10, 0xb ;  /* 0x0000000a1c0a7291 */ /* 0x000fe4000f8058ff */
[----:B-----5:R-:W-:Y:S02]  /*0be0*/  UIADD3 UR17, UP1, UPT, -UR15, UR18, URZ ;  /* 0x000000120f117290 */ /* 0x020fe4000ff3e1ff */
[----:B------:R-:W-:Y:S02]  /*0bf0*/  UIADD3.X UR5, UPT, UPT, URZ, UR5, URZ, UP0, !UPT ;  /* 0x00000005ff057290 */ /* 0x000fe400087fe4ff */
[----:B------:R-:W-:Y:S02]  /*0c00*/  UIADD3.X UR4, UPT, UPT, ~UR16, UR19, URZ, UP1, !UPT ;  /* 0x0000001310047290 */ /* 0x000fe40008ffe5ff */
[----:B------:R-:W-:-:S02]  /*0c10*/  UISETP.GE.U32.AND UP1, UPT, UR17, 0x800, UPT ;  /* 0x000008001100788c */ /* 0x000fc4000bf26070 */
[----:B------:R-:W-:Y:S02]  /*0c20*/  UISETP.GE.U32.AND UP0, UPT, UR10, UR13, UPT ;  /* 0x0000000d0a00728c */ /* 0x000fe4000bf06070 */
[----:B------:R-:W-:Y:S02]  /*0c30*/  UISETP.GE.U32.AND.EX UP1, UPT, UR4, URZ, UPT, UP1 ;  /* 0x000000ff0400728c */ /* 0x000fe4000bf26110 */
[----:B------:R-:W-:-:S07]  /*0c40*/  UISETP.GE.U32.AND.EX UP0, UPT, UR5, UR14, UPT, UP0 ;  /* 0x0000000e0500728c */ /* 0x000fce000bf06100 */
[----:B0-----:R-:W-:Y:S05]  /*0c50*/  BRA.U !UP1, `(.L_x_146) ;  /* 0x0000000109587547 */ /* 0x001fea000b800000 */
[----:B------:R-:W4:Y:S01]  /*0c60*/  LDCU.64 UR18, c[0x0][0x388] ;  /* 0x00007100ff1277ac */ /* 0x000f220008000a00 */
[----:B0-23--:R-:W-:-:S05]  /*0c70*/  IADD3 R3, P0, PT, R4, UR15, RZ ;  /* 0x0000000f04037c10 */ /* 0x00dfca000ff1e0ff */
[----:B------:R-:W-:Y:S01]  /*0c80*/  IMAD.X R6, RZ, RZ, UR16, P0 ;  /* 0x00000010ff067e24 */ /* 0x000fe200080e06ff */
[----:B----4-:R-:W-:-:S04]  /*0c90*/  LEA R2, P0, R3, UR18, 0x2 ;  /* 0x0000001203027c11 */ /* 0x010fc8000f8010ff */
        /* <DEDUP_REMOVED lines=18> */
.L_x_146:
[----:B------:R-:W4:Y:S01]  /*0dc0*/  LDCU.64 UR18, c[0x0][0x388] ;  /* 0x00007100ff1277ac */ /* 0x000f220008000a00 */
[C---:B012---:R-:W-:Y:S01]  /*0dd0*/  VIADD R5, R4.reuse, 0x100 ;  /* 0x0000010004057836 */ /* 0x047fe20000000000 */
[C---:B---3--:R-:W-:Y:S01]  /*0de0*/  IADD3 R3, P0, PT, R4.reuse, UR15, RZ ;  /* 0x0000000f04037c10 */ /* 0x048fe2000ff1e0ff */
[C---:B----4-:R-:W-:Y:S01]  /*0df0*/  VIADD R2, R4.reuse, 0x80 ;  /* 0x0000008004027836 */ /* 0x050fe20000000000 */
[C---:B------:R-:W-:Y:S01]  /*0e00*/  ISETP.GE.AND P1, PT, R4.reuse, UR17, PT ;  /* 0x0000001104007c0c */ /* 0x040fe2000bf26270 */
[----:B------:R-:W-:Y:S01]  /*0e10*/  VIADD R7, R4, 0x180 ;  /* 0x0000018004077836 */ /* 0x000fe20000000000 */
[----:B------:R-:W-:Y:S01]  /*0e20*/  ISETP.GE.AND P3, PT, R5, UR17, PT ;  /* 0x0000001105007c0c */ /* 0x000fe2000bf66270 */
[----:B------:R-:W-:Y:S01]  /*0e30*/  IMAD.X R6, RZ, RZ, UR16, P0 ;  /* 0x00000010ff067e24 */ /* 0x000fe200080e06ff */
[----:B------:R-:W-:Y:S01]  /*0e40*/  ISETP.GE.AND P2, PT, R2, UR17, PT ;  /* 0x0000001102007c0c */ /* 0x000fe2000bf46270 */
[----:B------:R-:W-:Y:S01]  /*0e50*/  VIADD R5, R4, 0x200 ;  /* 0x0000020004057836 */ /* 0x000fe20000000000 */
[----:B------:R-:W-:Y:S01]  /*0e60*/  ISETP.GE.AND P4, PT, R7, UR17, PT ;  /* 0x0000001107007c0c */ /* 0x000fe2000bf86270 */
[----:B------:R-:W-:-:S03]  /*0e70*/  IMAD.MOV.U32 R12, RZ, RZ, 0x7fffffff ;  /* 0x7fffffffff0c7424 */ /* 0x000fc600078e00ff */
[----:B------:R-:W-:Y:S01]  /*0e80*/  ISETP.GE.AND P5, PT, R5, UR17, PT ;  /* 0x0000001105007c0c */ /* 0x000fe2000bfa6270 */
[----:B------:R-:W-:Y:S01]  /*0e90*/  VIADD R5, R4, 0x300 ;  /* 0x0000030004057836 */ /* 0x000fe20000000000 */
[----:B------:R-:W-:-:S04]  /*0ea0*/  LEA R2, P0, R3, UR18, 0x2 ;  /* 0x0000001203027c11 */ /* 0x000fc8000f8010ff */
[----:B------:R-:W-:Y:S01]  /*0eb0*/  LEA.HI.X R3, R3, UR19, R6, 0x2, P0 ;  /* 0x0000001303037c11 */ /* 0x000fe200080f1406 */
[----:B------:R-:W-:Y:S01]  /*0ec0*/  IMAD.MOV.U32 R11, RZ, RZ, 0x7fffffff ;  /* 0x7fffffffff0b7424 */ /* 0x000fe200078e00ff */
[----:B------:R-:W-:-:S03]  /*0ed0*/  IADD3 R6, PT, PT, R4, 0x280, RZ ;  /* 0x0000028004067810 */ /* 0x000fc60007ffe0ff */
[----:B------:R1:W5:Y:S01]  /*0ee0*/  @!P1 LDG.E R12, desc[UR20][R2.64] ;  /* 0x00000014020c9981 */ /* 0x000362000c1e1900 */
[----:B------:R-:W-:Y:S01]  /*0ef0*/  ISETP.GE.AND P1, PT, R5, UR17, PT ;  /* 0x0000001105007c0c */ /* 0x000fe2000bf26270 */
[----:B------:R-:W-:Y:S01]  /*0f00*/  VIADD R5, R4, 0x380 ;  /* 0x0000038004057836 */ /* 0x000fe20000000000 */
[----:B------:R-:W-:Y:S01]  /*0f10*/  ISETP.GE.AND P0, PT, R6, UR17, PT ;  /* 0x0000001106007c0c */ /* 0x000fe2000bf06270 */
[----:B------:R-:W-:Y:S01]  /*0f20*/  IMAD.MOV.U32 R9, RZ, RZ, 0x7fffffff ;  /* 0x7fffffffff097424 */ /* 0x000fe200078e00ff */
[----:B------:R1:W5:Y:S02]  /*0f30*/  @!P2 LDG.E R11, desc[UR20][R2.64+0x200] ;  /* 0x00020014020ba981 */ /* 0x000364000c1e1900 */
[----:B------:R-:W-:Y:S01]  /*0f40*/  ISETP.GE.AND P2, PT, R5, UR17, PT ;  /* 0x0000001105007c0c */ /* 0x000fe2000bf46270 */
[----:B------:R-:W-:Y:S02]  /*0f50*/  VIADD R5, R4, 0x480 ;  /* 0x0000048004057836 */ /* 0x000fe40000000000 */
[----:B------:R-:W-:Y:S01]  /*0f60*/  IMAD.MOV.U32 R10, RZ, RZ, 0x7fffffff ;  /* 0x7fffffffff0a7424 */ /* 0x000fe200078e00ff */
[----:B------:R1:W5:Y:S01]  /*0f70*/  @!P4 LDG.E R9, desc[UR20][R2.64+0x600] ;  /* 0x000600140209c981 */ /* 0x000362000c1e1900 */
[----:B------:R-:W-:-:S02]  /*0f80*/  MOV R8, 0x7fffffff ;  /* 0x7fffffff00087802 */ /* 0x000fc40000000f00 */
[C---:B------:R-:W-:Y:S02]  /*0f90*/  LOP3.LUT R6, R4.reuse, 0x400, RZ, 0xfc, !PT ;  /* 0x0000040004067812 */ /* 0x040fe400078efcff */
[----:B------:R-:W-:Y:S01]  /*0fa0*/  ISETP.GE.AND P4, PT, R5, UR17, PT ;  /* 0x0000001105007c0c */ /* 0x000fe2000bf86270 */
[----:B------:R-:W-:Y:S01]  /*0fb0*/  VIADD R5, R4, 0x500 ;  /* 0x0000050004057836 */ /* 0x000fe20000000000 */
[----:B------:R1:W5:Y:S01]  /*0fc0*/  @!P3 LDG.E R10, desc[UR20][R2.64+0x400] ;  /* 0x00040014020ab981 */ /* 0x000362000c1e1900 */
[----:B------:R-:W-:Y:S01]  /*0fd0*/  ISETP.GE.AND P3, PT, R6, UR17, PT ;  /* 0x0000001106007c0c */ /* 0x000fe2000bf66270 */
[----:B------:R-:W-:Y:S02]  /*0fe0*/  IMAD.MOV.U32 R6, RZ, RZ, 0x7fffffff ;  /* 0x7fffffffff067424 */ /* 0x000fe400078e00ff */
[----:B------:R1:W5:Y:S01]  /*0ff0*/  @!P5 LDG.E R8, desc[UR20][R2.64+0x800] ;  /* 0x000800140208d981 */ /* 0x000362000c1e1900 */
[----:B------:R-:W-:Y:S01]  /*1000*/  ISETP.GE.AND P5, PT, R5, UR17, PT ;  /* 0x0000001105007c0c */ /* 0x000fe2000bfa6270 */
[----:B------:R-:W-:-:S02]  /*1010*/  VIADD R5, R4, 0x600 ;  /* 0x0000060004057836 */ /* 0x000fc40000000000 */
[----:B------:R-:W-:Y:S01]  /*1020*/  IMAD.MOV.U32 R7, RZ, RZ, 0x7fffffff ;  /* 0x7fffffffff077424 */ /* 0x000fe200078e00ff */
[----:B------:R1:W5:Y:S01]  /*1030*/  @!P1 LDG.E R6, desc[UR20][R2.64+0xc00] ;  /* 0x000c001402069981 */ /* 0x000362000c1e1900 */
[C---:B------:R-:W-:Y:S01]  /*1040*/  VIADD R13, R4.reuse, 0x580 ;  /* 0x00000580040d7836 */ /* 0x040fe20000000000 */
[----:B------:R-:W-:Y:S01]  /*1050*/  ISETP.GE.AND P1, PT, R5, UR17, PT ;  /* 0x0000001105007c0c */ /* 0x000fe2000bf26270 */
[----:B------:R-:W-:Y:S02]  /*1060*/  IMAD.MOV.U32 R5, RZ, RZ, 0x7fffffff ;  /* 0x7fffffffff057424 */ /* 0x000fe400078e00ff */
[----:B------:R-:W-:Y:S01]  /*1070*/  IMAD.MOV.U32 R19, RZ, RZ, 0x7fffffff ;  /* 0x7fffffffff137424 */ /* 0x000fe200078e00ff */
[----:B------:R1:W5:Y:S01]  /*1080*/  @!P0 LDG.E R7, desc[UR20][R2.64+0xa00] ;  /* 0x000a001402078981 */ /* 0x000362000c1e1900 */
[----:B------:R-:W-:Y:S01]  /*1090*/  IMAD.MOV.U32 R18, RZ, RZ, 0x7fffffff ;  /* 0x7fffffffff127424 */ /* 0x000fe200078e00ff */
[----:B------:R-:W-:Y:S01]  /*10a0*/  ISETP.GE.AND P0, PT, R13, UR17, PT ;  /* 0x000000110d007c0c */ /* 0x000fe2000bf06270 */
[C---:B------:R-:W-:Y:S01]  /*10b0*/  VIADD R14, R4.reuse, 0x700 ;  /* 0x00000700040e7836 */ /* 0x040fe20000000000 */
[----:B------:R-:W-:Y:S01]  /*10c0*/  IADD3 R13, PT, PT, R4, 0x680, RZ ;  /* 0x00000680040d7810 */ /* 0x000fe20007ffe0ff */
[----:B------:R1:W5:Y:S03]  /*10d0*/  @!P2 LDG.E R5, desc[UR20][R2.64+0xe00] ;  /* 0x000e00140205a981 */ /* 0x000366000c1e1900 */
[----:B------:R-:W-:Y:S01]  /*10e0*/  ISETP.GE.AND P2, PT, R13, UR17, PT ;  /* 0x000000110d007c0c */ /* 0x000fe2000bf46270 */
[----:B------:R1:W5:Y:S01]  /*10f0*/  @!P3 LDG.E R19, desc[UR20][R2.64+0x1000] ;  /* 0x001000140213b981 */ /* 0x000362000c1e1900 */
[----:B------:R-:W-:-:S03]  /*1100*/  ISETP.GE.AND P3, PT, R14, UR17, PT ;  /* 0x000000110e007c0c */ /* 0x000fc6000bf66270 */
[----:B------:R1:W5:Y:S01]  /*1110*/  @!P4 LDG.E R18, desc[UR20][R2.64+0x1200] ;  /* 0x001200140212c981 */ /* 0x000362000c1e1900 */
[----:B------:R-:W-:Y:S01]  /*1120*/  ISETP.GE.AND P4, PT, R21, UR17, PT ;  /* 0x0000001115007c0c */ /* 0x000fe2000bf86270 */
[----:B------:R-:W-:Y:S01]  /*1130*/  IMAD.MOV.U32 R17, RZ, RZ, 0x7fffffff ;  /* 0x7fffffffff117424 */ /* 0x000fe200078e00ff */
[----:B------:R-:W-:Y:S01]  /*1140*/  MOV R14, 0x7fffffff ;  /* 0x7fffffff000e7802 */ /* 0x000fe20000000f00 */
[----:B------:R-:W-:Y:S02]  /*1150*/  IMAD.MOV.U32 R16, RZ, RZ, 0x7fffffff ;  /* 0x7fffffffff107424 */ /* 0x000fe400078e00ff */
[----:B------:R-:W-:Y:S02]  /*1160*/  IMAD.MOV.U32 R22, RZ, RZ, 0x7fffffff ;  /* 0x7fffffffff167424 */ /* 0x000fe400078e00ff */
        /* <DEDUP_REMOVED lines=8> */
.L_x_147:
[----:B01----:R-:W0:Y:S02]  /*11f0*/  LDC.64 R2, c[0x0][0x398] ;  /* 0x0000e600ff027b82 */ /* 0x003e240000000a00 */
[----:B0-----:R-:W-:-:S13]  /*1200*/  ISETP.GT.AND P0, PT, R3, R2, PT ;  /* 0x000000020300720c */ /* 0x001fda0003f04270 */
[----:B------:R-:W-:Y:S05]  /*1210*/  @!P0 BRA `(.L_x_148) ;  /* 0x0000000400788947 */ /* 0x000fea0003800000 */
[----:B------:R-:W0:Y:S01]  /*1220*/  S2UR UR15, SR_CgaCtaId ;  /* 0x00000000000f79c3 */ /* 0x000e220000008800 */
[----:B-----5:R-:W-:Y:S01]  /*1230*/  LOP3.LUT R15, R15, 0x80000000, RZ, 0x3c, !PT ;  /* 0x800000000f0f7812 */ /* 0x020fe200078e3cff */
[----:B------:R-:W-:Y:S01]  /*1240*/  UMOV UR4, 0x400 ;  /* 0x0000040000047882 */ /* 0x000fe20000000000 */
[----:B------:R-:W-:Y:S01]  /*1250*/  LOP3.LUT R14, R14, 0x80000000, RZ, 0x3c, !PT ;  /* 0x800000000e0e7812 */ /* 0x000fe200078e3cff */
[----:B------:R-:W1:Y:S01]  /*1260*/  LDCU UR16, c[0x0][0x398] ;  /* 0x00007300ff1077ac */ /* 0x000e620008000800 */
[----:B------:R-:W-:Y:S02]  /*1270*/  LOP3.LUT R13, R13, 0x80000000, RZ, 0x3c, !PT ;  /* 0x800000000d0d7812 */ /* 0x000fe400078e3cff */
[----:B------:R-:W-:Y:S02]  /*1280*/  LOP3.LUT R2, R22, 0x80000000, RZ, 0x3c, !PT ;  /* 0x8000000016027812 */ /* 0x000fe400078e3cff */
[----:B------:R-:W-:Y:S02]  /*1290*/  LOP3.LUT R16, R16, 0x80000000, RZ, 0x3c, !PT ;  /* 0x8000000010107812 */ /* 0x000fe400078e3cff */
[----:B------:R-:W-:-:S02]  /*12a0*/  LOP3.LUT R17, R17, 0x80000000, RZ, 0x3c, !PT ;  /* 0x8000000011117812 */ /* 0x000fc400078e3cff */
[----:B------:R-:W-:Y:S02]  /*12b0*/  LOP3.LUT R18, R18, 0x80000000, RZ, 0x3c, !PT ;  /* 0x8000000012127812 */ /* 0x000fe400078e3cff */
[----:B------:R-:W-:Y:S02]  /*12c0*/  LOP3.LUT R19, R19, 0x80000000, RZ, 0x3c, !PT ;  /* 0x8000000013137812 */ /* 0x000fe400078e3cff */
[----:B------:R-:W-:Y:S02]  /*12d0*/  LOP3.LUT R5, R5, 0x80000000, RZ, 0x3c, !PT ;  /* 0x8000000005057812 */ /* 0x000fe400078e3cff */
[----:B------:R-:W-:Y:S02]  /*12e0*/  LOP3.LUT R6, R6, 0x80000000, RZ, 0x3c, !PT ;  /* 0x8000000006067812 */ /* 0x000fe400078e3cff */
[----:B------:R-:W-:Y:S02]  /*12f0*/  LOP3.LUT R7, R7, 0x80000000, RZ, 0x3c, !PT ;  /* 0x8000000007077812 */ /* 0x000fe400078e3cff */
[----:B------:R-:W-:Y:S01]  /*1300*/  LOP3.LUT R8, R8, 0x80000000, RZ, 0x3c, !PT ;  /* 0x8000000008087812 */ /* 0x000fe200078e3cff */
[----:B0-----:R-:W-:Y:S01]  /*1310*/  ULEA UR15, UR15, UR4, 0x18 ;  /* 0x000000040f0f7291 */ /* 0x001fe2000f8ec0ff */
[----:B------:R-:W-:-:S02]  /*1320*/  LOP3.LUT R9, R9, 0x80000000, RZ, 0x3c, !PT ;  /* 0x8000000009097812 */ /* 0x000fc400078e3cff */
[----:B------:R-:W-:Y:S01]  /*1330*/  LOP3.LUT R10, R10, 0x80000000, RZ, 0x3c, !PT ;  /* 0x800000000a0a7812 */ /* 0x000fe200078e3cff */
[----:B------:R-:W-:Y:S01]  /*1340*/  UMOV UR4, URZ ;  /* 0x000000ff00047c82 */ /* 0x000fe20008000000 */
[----:B------:R-:W-:Y:S02]  /*1350*/  LOP3.LUT R11, R11, 0x80000000, RZ, 0x3c, !PT ;  /* 0x800000000b0b7812 */ /* 0x000fe400078e3cff */
[----:B-1----:R-:W-:-:S07]  /*1360*/  LOP3.LUT R12, R12, 0x80000000, RZ, 0x3c, !PT ;  /* 0x800000000c0c7812 */ /* 0x002fce00078e3cff */
.L_x_149:
[----:B------:R-:W-:Y:S01]  /*1370*/  IMAD R22, RZ, RZ, -UR16 ;  /* 0x80000010ff167e24 */ /* 0x000fe2000f8e02ff */
[----:B0-----:R-:W-:Y:S01]  /*1380*/  SHF.R.U32.HI R23, RZ, UR16, R12 ;  /* 0x00000010ff177c19 */ /* 0x001fe2000801160c */
[----:B------:R-:W-:Y:S01]  /*1390*/  IMAD.MOV.U32 R25, RZ, RZ, -0x1 ;  /* 0xffffffffff197424 */ /* 0x000fe200078e00ff */
[----:B------:R-:W-:Y:S01]  /*13a0*/  ULEA UR17, UR4, UR15, 0xa ;  /* 0x0000000f04117291 */ /* 0x000fe2000f8e50ff */
[----:B------:R-:W-:Y:S01]  /*13b0*/  SHF.R.U32.HI R27, RZ, UR16, R10 ;  /* 0x00000010ff1b7c19 */ /* 0x000fe2000801160a */
[----:B------:R-:W-:Y:S01]  /*13c0*/  UIADD3 UR4, UPT, UPT, UR4, 0x1, URZ ;  /* 0x0000000104047890 */ /* 0x000fe2000fffe0ff */
[----:B------:R-:W-:Y:S02]  /*13d0*/  VIADDMNMX R22, R22, R3, 0x8, PT ;  /* 0x0000000816167446 */ /* 0x000fe40003800103 */
[----:B------:R-:W-:Y:S02]  /*13e0*/  SHF.R.U32.HI R29, RZ, UR16, R9 ;  /* 0x00000010ff1d7c19 */ /* 0x000fe40008011609 */
[----:B------:R-:W-:-:S02]  /*13f0*/  SHF.L.U32 R22, R25, R22, RZ ;  /* 0x0000001619167219 */ /* 0x000fc400000006ff */
[----:B------:R-:W-:Y:S02]  /*1400*/  SHF.R.U32.HI R25, RZ, UR16, R11 ;  /* 0x00000010ff197c19 */ /* 0x000fe4000801160b */
[-C--:B------:R-:W-:Y:S02]  /*1410*/  LOP3.LUT R23, R23, R22.reuse, RZ, 0x30, !PT ;  /* 0x0000001617177212 */ /* 0x080fe400078e30ff */
[-C--:B------:R-:W-:Y:S02]  /*1420*/  LOP3.LUT R25, R25, R22.reuse, RZ, 0x30, !PT ;  /* 0x0000001619197212 */ /* 0x080fe400078e30ff */
[----:B------:R-:W-:Y:S02]  /*1430*/  LOP3.LUT R27, R27, R22, RZ, 0x30, !PT ;  /* 0x000000161b1b7212 */ /* 0x000fe400078e30ff */
[----:B------:R-:W-:Y:S02]  /*1440*/  LEA R23, R23, UR17, 0x2 ;  /* 0x0000001117177c11 */ /* 0x000fe4000f8e10ff */
[----:B------:R-:W-:-:S02]  /*1450*/  LEA R25, R25, UR17, 0x2 ;  /* 0x0000001119197c11 */ /* 0x000fc4000f8e10ff */
[----:B------:R-:W-:Y:S01]  /*1460*/  LEA R27, R27, UR17, 0x2 ;  /* 0x000000111b1b7c11 */ /* 0x000fe2000f8e10ff */
[----:B------:R0:W-:Y:S01]  /*1470*/  ATOMS.POPC.INC.32 RZ, [R23+URZ] ;  /* 0x0000000017ff7f8c */ /* 0x0001e2000d8000ff */
[----:B------:R-:W-:Y:S02]  /*1480*/  SHF.R.U32.HI R24, RZ, UR16, R8 ;  /* 0x00000010ff187c19 */ /* 0x000fe40008011608 */
[----:B------:R-:W-:Y:S01]  /*1490*/  SHF.R.U32.HI R26, RZ, UR16, R7 ;  /* 0x00000010ff1a7c19 */ /* 0x000fe20008011607 */
[----:B------:R1:W-:Y:S01]  /*14a0*/  ATOMS.POPC.INC.32 RZ, [R25+URZ] ;  /* 0x0000000019ff7f8c */ /* 0x0003e2000d8000ff */
[-C--:B------:R-:W-:Y:S02]  /*14b0*/  LOP3.LUT R29, R29, R22.reuse, RZ, 0x30, !PT ;  /* 0x000000161d1d7212 */ /* 0x080fe400078e30ff */
[----:B------:R-:W-:Y:S01]  /*14c0*/  LOP3.LUT R24, R24, R22, RZ, 0x30, !PT ;  /* 0x0000001618187212 */ /* 0x000fe200078e30ff */
[----:B------:R2:W-:Y:S01]  /*14d0*/  ATOMS.POPC.INC.32 RZ, [R27+URZ] ;  /* 0x000000001bff7f8c */ /* 0x0005e2000d8000ff */
[----:B0-----:R-:W-:-:S02]  /*14e0*/  SHF.R.U32.HI R23, RZ, UR16, R6 ;  /* 0x00000010ff177c19 */ /* 0x001fc40008011606 */
[-C--:B------:R-:W-:Y:S02]  /*14f0*/  LOP3.LUT R26, R26, R22.reuse, RZ, 0x30, !PT ;  /* 0x000000161a1a7212 */ /* 0x080fe400078e30ff */
[----:B-1----:R-:W-:Y:S02]  /*1500*/  SHF.R.U32.HI R25, RZ, UR16, R5 ;  /* 0x00000010ff197c19 */ /* 0x002fe40008011605 */
[-C--:B------:R-:W-:Y:S02]  /*1510*/  LOP3.LUT R23, R23, R22.reuse, RZ, 0x30, !PT ;  /* 0x0000001617177212 */ /* 0x080fe400078e30ff */
[----:B--2---:R-:W-:Y:S02]  /*1520*/  SHF.R.U32.HI R27, RZ, UR16, R19 ;  /* 0x00000010ff1b7c19 */ /* 0x004fe40008011613 */
[----:B------:R-:W-:Y:S02]  /*1530*/  LEA R29, R29, UR17, 0x2 ;  /* 0x000000111d1d7c11 */ /* 0x000fe4000f8e10ff */
[----:B------:R-:W-:-:S02]  /*1540*/  LOP3.LUT R25, R25, R22, RZ, 0x30, !PT ;  /* 0x0000001619197212 */ /* 0x000fc400078e30ff */
[----:B------:R-:W-:Y:S01]  /*1550*/  LEA R24, R24, UR17, 0x2 ;  /* 0x0000001118187c11 */ /* 0x000fe2000f8e10ff */
[----:B------:R0:W-:Y:S01]  /*1560*/  ATOMS.POPC.INC.32 RZ, [R29+URZ] ;  /* 0x000000001dff7f8c */ /* 0x0001e2000d8000ff */
[----:B------:R-:W-:Y:S02]  /*1570*/  LOP3.LUT R27, R27, R22, RZ, 0x30, !PT ;  /* 0x000000161b1b7212 */ /* 0x000fe400078e30ff */
[----:B------:R-:W-:Y:S01]  /*1580*/  LEA R26, R26, UR17, 0x2 ;  /* 0x000000111a1a7c11 */ /* 0x000fe2000f8e10ff */
[----:B------:R1:W-:Y:S01]  /*1590*/  ATOMS.POPC.INC.32 RZ, [R24+URZ] ;  /* 0x0000000018ff7f8c */ /* 0x0003e2000d8000ff */
[----:B------:R-:W-:Y:S02]  /*15a0*/  LEA R23, R23, UR17, 0x2 ;  /* 0x0000001117177c11 */ /* 0x000fe4000f8e10ff */
[----:B------:R-:W-:Y:S01]  /*15b0*/  LEA R25, R25, UR17, 0x2 ;  /* 0x0000001119197c11 */ /* 0x000fe2000f8e10ff */
[----:B------:R2:W-:Y:S01]  /*15c0*/  ATOMS.POPC.INC.32 RZ, [R26+URZ] ;  /* 0x000000001aff7f8c */ /* 0x0005e2000d8000ff */
[----:B------:R-:W-:-:S02]  /*15d0*/  LEA R27, R27, UR17, 0x2 ;  /* 0x000000111b1b7c11 */ /* 0x000fc4000f8e10ff */
[----:B0-----:R-:W-:Y:S01]  /*15e0*/  SHF.R.U32.HI R29, RZ, UR16, R18 ;  /* 0x00000010ff1d7c19 */ /* 0x001fe20008011612 */
[----:B------:R0:W-:Y:S01]  /*15f0*/  ATOMS.POPC.INC.32 RZ, [R23+URZ] ;  /* 0x0000000017ff7f8c */ /* 0x0001e2000d8000ff */
[----:B-1----:R-:W-:Y:S02]  /*1600*/  SHF.R.U32.HI R24, RZ, UR16, R17 ;  /* 0x00000010ff187c19 */ /* 0x002fe40008011611 */
[----:B------:R-:W-:Y:S01]  /*1610*/  SHF.R.U32.HI R28, RZ, UR16, R15 ;  /* 0x00000010ff1c7c19 */ /* 0x000fe2000801160f */
[----:B------:R1:W-:Y:S01]  /*1620*/  ATOMS.POPC.INC.32 RZ, [R25+URZ] ;  /* 0x0000000019ff7f8c */ /* 0x0003e2000d8000ff */
[----:B--2---:R-:W-:Y:S02]  /*1630*/  SHF.R.U32.HI R26, RZ, UR16, R16 ;  /* 0x00000010ff1a7c19 */ /* 0x004fe40008011610 */
[----:B------:R-:W-:Y:S01]  /*1640*/  LOP3.LUT R29, R29, R22, RZ, 0x30, !PT ;  /* 0x000000161d1d7212 */ /* 0x000fe200078e30ff */
[----:B------:R2:W-:Y:S01]  /*1650*/  ATOMS.POPC.INC.32 RZ, [R27+URZ] ;  /* 0x000000001bff7f8c */ /* 0x0005e2000d8000ff */
[----:B0-----:R-:W-:-:S02]  /*1660*/  SHF.R.U32.HI R23, RZ, UR16, R2 ;  /* 0x00000010ff177c19 */ /* 0x001fc40008011602 */
[-C--:B------:R-:W-:Y:S02]  /*1670*/  LOP3.LUT R24, R24, R22.reuse, RZ, 0x30, !PT ;  /* 0x0000001618187212 */ /* 0x080fe400078e30ff */
[----:B-1----:R-:W-:Y:S02]  /*1680*/  SHF.R.U32.HI R25, RZ, UR16, R13 ;  /* 0x00000010ff197c19 */ /* 0x002fe4000801160d */
[-C--:B------:R-:W-:Y:S02]  /*1690*/  LOP3.LUT R26, R26, R22.reuse, RZ, 0x30, !PT ;  /* 0x000000161a1a7212 */ /* 0x080fe400078e30ff */
[----:B--2---:R-:W-:Y:S01]  /*16a0*/  SHF.R.U32.HI R27, RZ, UR16, R14 ;  /* 0x00000010ff1b7c19 */ /* 0x004fe2000801160e */
[----:B------:R-:W-:Y:S01]  /*16b0*/  UIADD3 UR16, UPT, UPT, UR16, 0x8, URZ ;  /* 0x0000000810107890 */ /* 0x000fe2000fffe0ff */
[----:B------:R-:W-:Y:S02]  /*16c0*/  LOP3.LUT R23, R23, R22, RZ, 0x30, !PT ;  /* 0x0000001617177212 */ /* 0x000fe400078e30ff */
[----:B------:R-:W-:-:S02]  /*16d0*/  LEA R29, R29, UR17, 0x2 ;  /* 0x000000111d1d7c11 */ /* 0x000fc4000f8e10ff */
[-C--:B------:R-:W-:Y:S02]  /*16e0*/  LOP3.LUT R25, R25, R22.reuse, RZ, 0x30, !PT ;  /* 0x0000001619197212 */ /* 0x080fe400078e30ff */
[----:B------:R-:W-:Y:S01]  /*16f0*/  ISETP.LE.AND P0, PT, R3, UR16, PT ;  /* 0x0000001003007c0c */ /* 0x000fe2000bf03270 */
[----:B------:R0:W-:Y:S01]  /*1700*/  ATOMS.POPC.INC.32 RZ, [R29+URZ] ;  /* 0x000000001dff7f8c */ /* 0x0001e2000d8000ff */
[----:B------:R-:W-:Y:S02]  /*1710*/  LEA R24, R24, UR17, 0x2 ;  /* 0x0000001118187c11 */ /* 0x000fe4000f8e10ff */
[-C--:B------:R-:W-:Y:S02]  /*1720*/  LOP3.LUT R27, R27, R22.reuse, RZ, 0x30, !PT ;  /* 0x000000161b1b7212 */ /* 0x080fe400078e30ff */
[----:B------:R-:W-:Y:S01]  /*1730*/  LEA R26, R26, UR17, 0x2 ;  /* 0x000000111a1a7c11 */ /* 0x000fe2000f8e10ff */
[----:B------:R0:W-:Y:S01]  /*1740*/  ATOMS.POPC.INC.32 RZ, [R24+URZ] ;  /* 0x0000000018ff7f8c */ /* 0x0001e2000d8000ff */
[----:B------:R-:W-:-:S02]  /*1750*/  LOP3.LUT R28, R28, R22, RZ, 0x30, !PT ;  /* 0x000000161c1c7212 */ /* 0x000fc400078e30ff */
[----:B------:R-:W-:Y:S01]  /*1760*/  LEA R23, R23, UR17, 0x2 ;  /* 0x0000001117177c11 */ /* 0x000fe2000f8e10ff */
[----:B------:R0:W-:Y:S01]  /*1770*/  ATOMS.POPC.INC.32 RZ, [R26+URZ] ;  /* 0x000000001aff7f8c */ /* 0x0001e2000d8000ff */
[----:B------:R-:W-:Y:S02]  /*1780*/  LEA R25, R25, UR17, 0x2 ;  /* 0x0000001119197c11 */ /* 0x000fe4000f8e10ff */
[----:B------:R-:W-:Y:S01]  /*1790*/  LEA R27, R27, UR17, 0x2 ;  /* 0x000000111b1b7c11 */ /* 0x000fe2000f8e10ff */
[----:B------:R0:W-:Y:S01]  /*17a0*/  ATOMS.POPC.INC.32 RZ, [R23+URZ] ;  /* 0x0000000017ff7f8c */ /* 0x0001e2000d8000ff */
[----:B------:R-:W-:-:S03]  /*17b0*/  LEA R28, R28, UR17, 0x2 ;  /* 0x000000111c1c7c11 */ /* 0x000fc6000f8e10ff */
[----:B------:R0:W-:Y:S04]  /*17c0*/  ATOMS.POPC.INC.32 RZ, [R25+URZ] ;  /* 0x0000000019ff7f8c */ /* 0x0001e8000d8000ff */
[----:B------:R0:W-:Y:S04]  /*17d0*/  ATOMS.POPC.INC.32 RZ, [R27+URZ] ;  /* 0x000000001bff7f8c */ /* 0x0001e8000d8000ff */
[----:B------:R0:W-:Y:S01]  /*17e0*/  ATOMS.POPC.INC.32 RZ, [R28+URZ] ;  /* 0x000000001cff7f8c */ /* 0x0001e2000d8000ff */
[----:B------:R-:W-:Y:S05]  /*17f0*/  @!P0 BRA `(.L_x_149) ;  /* 0xfffffff800dc8947 */ /* 0x000fea000383ffff */
.L_x_148:
[----:B------:R-:W-:Y:S05]  /*1800*/  BRA.U !UP0, `(.L_x_150) ;  /* 0xfffffff108dc7547 */ /* 0x000fea000b83ffff */
.L_x_145:
[----:B------:R-:W-:Y:S01]  /*1810*/  BAR.SYNC.DEFER_BLOCKING 0x0 ;  /* 0x0000000000007b1d */ /* 0x000fe20000010000 */
[----:B------:R-:W-:-:S05]  /*1820*/  ISETP.NE.AND P0, PT, R20, RZ, PT ;  /* 0x000000ff1400720c */ /* 0x000fca0003f05270 */
[----:B------:R-:W-:Y:S08]  /*1830*/  BSSY.RECONVERGENT B0, `(.L_x_151) ;  /* 0x0000164000007945 */ /* 0x000ff00003800200 */
[----:B------:R-:W-:Y:S05]  /*1840*/  @P0 BRA `(.L_x_152) ;  /* 0x0000001400880947 */ /* 0x000fea0003800000 */
[----:B------:R-:W-:Y:S01]  /*1850*/  UISETP.GE.U32.AND UP0, UPT, UR22, 0x7, UPT ;  /* 0x000000071600788c */ /* 0x000fe2000bf06070 */
[----:B0-23--:R-:W-:-:S08]  /*1860*/  IMAD.MOV.U32 R3, RZ, RZ, RZ ;  /* 0x000000ffff037224 */ /* 0x00dfd000078e00ff */
[----:B------:R-:W-:Y:S05]  /*1870*/  BRA.U !UP0, `(.L_x_153) ;  /* 0x00000005085c7547 */ /* 0x000fea000b800000 */
[----:B----4-:R-:W0:Y:S01]  /*1880*/  LDC.64 R2, c[0x0][0x380] ;  /* 0x0000e000ff027b82 */ /* 0x010e220000000a00 */
[----:B-1---5:R-:W-:-:S07]  /*1890*/  IMAD.MOV.U32 R5, RZ, RZ, RZ ;  /* 0x000000ffff057224 */ /* 0x022fce00078e00ff */
.L_x_170:
[----:B----4-:R-:W-:Y:S01]  /*18a0*/  IMAD R7, R5, 0x400, R0 ;  /* 0x0000040005077824 */ /* 0x010fe200078e0200 */
[----:B------:R-:W-:Y:S04]  /*18b0*/  BSSY.RECONVERGENT B1, `(.L_x_154) ;  /* 0x000000f000017945 */ /* 0x000fe80003800200 */
[----:B01----:R-:W1:Y:S04]  /*18c0*/  LDS R18, [R7] ;  /* 0x0000000007127984 */ /* 0x003e680000000800 */
[----:B--23--:R2:W3:Y:S04]  /*18d0*/  LDS R9, [R7+0x400] ;  /* 0x0004000007097984 */ /* 0x00c4e80000000800 */
[----:B------:R2:W4:Y:S04]  /*18e0*/  LDS R22, [R7+0x800] ;  /* 0x0008000007167984 */ /* 0x0005280000000800 */
[----:B------:R2:W0:Y:S04]  /*18f0*/  LDS R14, [R7+0xc00] ;  /* 0x000c0000070e7984 */ /* 0x0004280000000800 */
[----:B------:R2:W0:Y:S04]  /*1900*/  LDS R12, [R7+0x1000] ;  /* 0x00100000070c7984 */ /* 0x0004280000000800 */
[----:B------:R2:W0:Y:S04]  /*1910*/  LDS R6, [R7+0x1400] ;  /* 0x0014000007067984 */ /* 0x0004280000000800 */
[----:B------:R2:W0:Y:S04]  /*1920*/  LDS R8, [R7+0x1800] ;  /* 0x0018000007087984 */ /* 0x0004280000000800 */
[----:B------:R2:W0:Y:S01]  /*1930*/  LDS R10, [R7+0x1c00] ;  /* 0x001c0000070a7984 */ /* 0x0004220000000800 */
[----:B-1----:R-:W-:-:S13]  /*1940*/  ISETP.NE.AND P0, PT, R18, RZ, PT ;  /* 0x000000ff1200720c */ /* 0x002fda0003f05270 */
[----:B--234-:R-:W-:Y:S05]  /*1950*/  @!P0 BRA `(.L_x_155) ;  /* 0x0000000000108947 */ /* 0x01cfea0003800000 */
[----:B------:R-:W-:Y:S01]  /*1960*/  LEA R17, R5, R4, 0x8 ;  /* 0x0000000405117211 */ /* 0x000fe200078e40ff */
[----:B------:R-:W-:-:S04]  /*1970*/  IMAD.MOV.U32 R19, RZ, RZ, RZ ;  /* 0x000000ffff137224 */ /* 0x000fc800078e00ff */
[----:B0-----:R-:W-:-:S05]  /*1980*/  IMAD.WIDE.U32 R16, R17, 0x8, R2 ;  /* 0x0000000811107825 */ /* 0x001fca00078e0002 */
[----:B------:R1:W-:Y:S02]  /*1990*/  REDG.E.ADD.64.STRONG.GPU desc[UR20][R16.64], R18 ;  /* 0x000000121000798e */ /* 0x0003e4000c12e514 */
.L_x_155:
[----:B------:R-:W-:Y:S05]  /*19a0*/  BSYNC.RECONVERGENT B1 ;  /* 0x0000000000017941 */ /* 0x000fea0003800200 */
.L_x_154:
[----:B------:R-:W-:Y:S01]  /*19b0*/  ISETP.NE.AND P6, PT, R9, RZ, PT ;  /* 0x000000ff0900720c */ /* 0x000fe20003fc5270 */
[----:B------:R-:W-:Y:S01]  /*19c0*/  BSSY.RECONVERGENT B1, `(.L_x_156) ;  /* 0x000000e000017945 */ /* 0x000fe20003800200 */
[----:B------:R-:W-:Y:S02]  /*19d0*/  ISETP.NE.AND P0, PT, R22, RZ, PT ;  /* 0x000000ff1600720c */ /* 0x000fe40003f05270 */
[----:B0-----:R-:W-:Y:S02]  /*19e0*/  ISETP.NE.AND P1, PT, R14, RZ, PT ;  /* 0x000000ff0e00720c */ /* 0x001fe40003f25270 */
[----:B------:R-:W-:Y:S02]  /*19f0*/  ISETP.NE.AND P2, PT, R12, RZ, PT ;  /* 0x000000ff0c00720c */ /* 0x000fe40003f45270 */
[----:B------:R-:W-:Y:S02]  /*1a00*/  ISETP.NE.AND P3, PT, R6, RZ, PT ;  /* 0x000000ff0600720c */ /* 0x000fe40003f65270 */
[----:B------:R-:W-:-:S02]  /*1a10*/  ISETP.NE.AND P4, PT, R8, RZ, PT ;  /* 0x000000ff0800720c */ /* 0x000fc40003f85270 */
[----:B------:R-:W-:Y:S01]  /*1a20*/  ISETP.NE.AND P5, PT, R10, RZ, PT ;  /* 0x000000ff0a00720c */ /* 0x000fe20003fa5270 */
[----:B------:R-:W-:-:S12]  /*1a30*/  @!P6 BRA `(.L_x_157) ;  /* 0x000000000018e947 */ /* 0x000fd80003800000 */
[----:B-1----:R-:W-:Y:S02]  /*1a40*/  IMAD R17, R5, 0x100, R4 ;  /* 0x0000010005117824 */ /* 0x002fe400078e0204 */
[----:B------:R-:W-:Y:S02]  /*1a50*/  IMAD.MOV.U32 R18, RZ, RZ, R9 ;  /* 0x000000ffff127224 */ /* 0x000fe400078e0009 */
[----:B------:R-:W-:Y:S02]  /*1a60*/  VIADD R17, R17, 0x100 ;  /* 0x0000010011117836 */ /* 0x000fe40000000000 */
[----:B------:R-:W-:Y:S02]  /*1a70*/  IMAD.MOV.U32 R19, RZ, RZ, RZ ;  /* 0x000000ffff137224 */ /* 0x000fe400078e00ff */
[----:B------:R-:W-:-:S05]  /*1a80*/  IMAD.WIDE.U32 R16, R17, 0x8, R2 ;  /* 0x0000000811107825 */ /* 0x000fca00078e0002 */
[----:B------:R0:W-:Y:S02]  /*1a90*/  REDG.E.ADD.64.STRONG.GPU desc[UR20][R16.64], R18 ;  /* 0x000000121000798e */ /* 0x0001e4000c12e514 */
.L_x_157:
[----:B------:R-:W-:Y:S05]  /*1aa0*/  BSYNC.RECONVERGENT B1 ;  /* 0x0000000000017941 */ /* 0x000fea0003800200 */
.L_x_156:
[----:B------:R-:W-:Y:S04]  /*1ab0*/  BSSY.RECONVERGENT B1, `(.L_x_158) ;  /* 0x0000007000017945 */ /* 0x000fe80003800200 */
[----:B------:R-:W-:Y:S05]  /*1ac0*/  @!P0 BRA `(.L_x_159) ;  /* 0x0000000000148947 */ /* 0x000fea0003800000 */
[----:B01----:R-:W-:Y:S02]  /*1ad0*/  IMAD R17, R5, 0x100, R4 ;  /* 0x0000010005117824 */ /* 0x003fe400078e0204 */
[----:B------:R-:W-:-:S03]  /*1ae0*/  IMAD.MOV.U32 R23, RZ, RZ, RZ ;  /* 0x000000ffff177224 */ /* 0x000fc600078e00ff */
[----:B------:R-:W-:-:S05]  /*1af0*/  IADD3 R17, PT, PT, R17, 0x200, RZ ;  /* 0x0000020011117810 */ /* 0x000fca0007ffe0ff */
[----:B------:R-:W-:-:S05]  /*1b00*/  IMAD.WIDE.U32 R16, R17, 0x8, R2 ;  /* 0x0000000811107825 */ /* 0x000fca00078e0002 */
[----:B------:R2:W-:Y:S02]  /*1b10*/  REDG.E.ADD.64.STRONG.GPU desc[UR20][R16.64], R22 ;  /* 0x000000161000798e */ /* 0x0005e4000c12e514 */
.L_x_159:
[----:B------:R-:W-:Y:S05]  /*1b20*/  BSYNC.RECONVERGENT B1 ;  /* 0x0000000000017941 */ /* 0x000fea0003800200 */
.L_x_158:
[----:B------:R-:W-:Y:S04]  /*1b30*/  BSSY.RECONVERGENT B1, `(.L_x_160) ;  /* 0x0000007000017945 */ /* 0x000fe80003800200 */
[----:B------:R-:W-:Y:S05]  /*1b40*/  @!P1 BRA `(.L_x_161) ;  /* 0x0000000000149947 */ /* 0x000fea0003800000 */
[----:B012---:R-:W-:Y:S02]  /*1b50*/  IMAD R17, R5, 0x100, R4 ;  /* 0x0000010005117824 */ /* 0x007fe400078e0204 */
[----:B------:R-:W-:Y:S02]  /*1b60*/  IMAD.MOV.U32 R15, RZ, RZ, RZ ;  /* 0x000000ffff0f7224 */ /* 0x000fe400078e00ff */
[----:B------:R-:W-:-:S04]  /*1b70*/  VIADD R17, R17, 0x300 ;  /* 0x0000030011117836 */ /* 0x000fc80000000000 */
[----:B------:R-:W-:-:S05]  /*1b80*/  IMAD.WIDE.U32 R16, R17, 0x8, R2 ;  /* 0x0000000811107825 */ /* 0x000fca00078e0002 */
[----:B------:R3:W-:Y:S02]  /*1b90*/  REDG.E.ADD.64.STRONG.GPU desc[UR20][R16.64], R14 ;  /* 0x0000000e1000798e */ /* 0x0007e4000c12e514 */
.L_x_161:
[----:B------:R-:W-:Y:S05]  /*1ba0*/  BSYNC.RECONVERGENT B1 ;  /* 0x0000000000017941 */ /* 0x000fea0003800200 */
.L_x_160:
[----:B------:R-:W-:Y:S04]  /*1bb0*/  BSSY.RECONVERGENT B1, `(.L_x_162) ;  /* 0x0000007000017945 */ /* 0x000fe80003800200 */
[----:B------:R-:W-:Y:S05]  /*1bc0*/  @!P2 BRA `(.L_x_163) ;  /* 0x000000000014a947 */ /* 0x000fea0003800000 */
[----:B---3--:R-:W-:Y:S02]  /*1bd0*/  IMAD R15, R5, 0x100, R4 ;  /* 0x00000100050f7824 */ /* 0x008fe400078e0204 */
[----:B------:R-:W-:Y:S02]  /*1be0*/  HFMA2 R13, -RZ, RZ, 0, 0 ;  /* 0x00000000ff0d7431 */ /* 0x000fe400000001ff */
[----:B------:R-:W-:-:S04]  /*1bf0*/  VIADD R15, R15, 0x400 ;  /* 0x000004000f0f7836 */ /* 0x000fc80000000000 */
[----:B------:R-:W-:-:S05]  /*1c00*/  IMAD.WIDE.U32 R14, R15, 0x8, R2 ;  /* 0x000000080f0e7825 */ /* 0x000fca00078e0002 */
[----:B------:R4:W-:Y:S02]  /*1c10*/  REDG.E.ADD.64.STRONG.GPU desc[UR20][R14.64], R12 ;  /* 0x0000000c0e00798e */ /* 0x0009e4000c12e514 */
.L_x_163:
[----:B------:R-:W-:Y:S05]  /*1c20*/  BSYNC.RECONVERGENT B1 ;  /* 0x0000000000017941 */ /* 0x000fea0003800200 */
.L_x_162:
[----:B------:R-:W-:Y:S04]  /*1c30*/  BSSY.RECONVERGENT B1, `(.L_x_164) ;  /* 0x0000007000017945 */ /* 0x000fe80003800200 */
[----:B------:R-:W-:Y:S05]  /*1c40*/  @!P3 BRA `(.L_x_165) ;  /* 0x000000000014b947 */ /* 0x000fea0003800000 */
[----:B----4-:R-:W-:Y:S02]  /*1c50*/  IMAD R13, R5, 0x100, R4 ;  /* 0x00000100050d7824 */ /* 0x010fe400078e0204 */
[----:B------:R-:W-:Y:S02]  /*1c60*/  IMAD.MOV.U32 R7, RZ, RZ, RZ ;  /* 0x000000ffff077224 */ /* 0x000fe400078e00ff */
[----:B------:R-:W-:-:S04]  /*1c70*/  VIADD R13, R13, 0x500 ;  /* 0x000005000d0d7836 */ /* 0x000fc80000000000 */
[----:B------:R-:W-:-:S05]  /*1c80*/  IMAD.WIDE.U32 R12, R13, 0x8, R2 ;  /* 0x000000080d0c7825 */ /* 0x000fca00078e0002 */
[----:B------:R4:W-:Y:S02]  /*1c90*/  REDG.E.ADD.64.STRONG.GPU desc[UR20][R12.64], R6 ;  /* 0x000000060c00798e */ /* 0x0009e4000c12e514 */
.L_x_165:
[----:B------:R-:W-:Y:S05]  /*1ca0*/  BSYNC.RECONVERGENT B1 ;  /* 0x0000000000017941 */ /* 0x000fea0003800200 */
.L_x_164:
[----:B------:R-:W-:Y:S04]  /*1cb0*/  BSSY.RECONVERGENT B1, `(.L_x_166) ;  /* 0x0000007000017945 */ /* 0x000fe80003800200 */
[----:B------:R-:W-:Y:S05]  /*1cc0*/  @!P4 BRA `(.L_x_167) ;  /* 0x000000000014c947 */ /* 0x000fea0003800000 */
[----:B----4-:R-:W-:Y:S02]  /*1cd0*/  IMAD R7, R5, 0x100, R4 ;  /* 0x0000010005077824 */ /* 0x010fe400078e0204 */
[----:B------:R-:W-:Y:S02]  /*1ce0*/  IMAD.MOV.U32 R9, RZ, RZ, RZ ;  /* 0x000000ffff097224 */ /* 0x000fe400078e00ff */
[----:B------:R-:W-:-:S04]  /*1cf0*/  VIADD R7, R7, 0x600 ;  /* 0x0000060007077836 */ /* 0x000fc80000000000 */
[----:B------:R-:W-:-:S05]  /*1d00*/  IMAD.WIDE.U32 R6, R7, 0x8, R2 ;  /* 0x0000000807067825 */ /* 0x000fca00078e0002 */
[----:B------:R4:W-:Y:S02]  /*1d10*/  REDG.E.ADD.64.STRONG.GPU desc[UR20][R6.64], R8 ;  /* 0x000000080600798e */ /* 0x0009e4000c12e514 */
.L_x_167:
[----:B------:R-:W-:Y:S05]  /*1d20*/  BSYNC.RECONVERGENT B1 ;  /* 0x0000000000017941 */ /* 0x000fea0003800200 */
.L_x_166:
[----:B------:R-:W-:Y:S04]  /*1d30*/  BSSY.RECONVERGENT B1, `(.L_x_168) ;  /* 0x0000007000017945 */ /* 0x000fe80003800200 */
[----:B------:R-:W-:Y:S05]  /*1d40*/  @!P5 BRA `(.L_x_169) ;  /* 0x000000000014d947 */ /* 0x000fea0003800000 */
[----:B----4-:R-:W-:Y:S01]  /*1d50*/  LEA R7, R5, R4, 0x8 ;  /* 0x0000000405077211 */ /* 0x010fe200078e40ff */
[----:B------:R-:W-:-:S04]  /*1d60*/  IMAD.MOV.U32 R11, RZ, RZ, RZ ;  /* 0x000000ffff0b7224 */ /* 0x000fc800078e00ff */
[----:B------:R-:W-:-:S04]  /*1d70*/  VIADD R7, R7, 0x700 ;  /* 0x0000070007077836 */ /* 0x000fc80000000000 */
[----:B------:R-:W-:-:S05]  /*1d80*/  IMAD.WIDE.U32 R6, R7, 0x8, R2 ;  /* 0x0000000807067825 */ /* 0x000fca00078e0002 */
[----:B------:R4:W-:Y:S02]  /*1d90*/  REDG.E.ADD.64.STRONG.GPU desc[UR20][R6.64], R10 ;  /* 0x0000000a0600798e */ /* 0x0009e4000c12e514 */
.L_x_169:
[----:B------:R-:W-:Y:S05]  /*1da0*/  BSYNC.RECONVERGENT B1 ;  /* 0x0000000000017941 */ /* 0x000fea0003800200 */
.L_x_168:
[----:B------:R-:W-:-:S05]  /*1db0*/  VIADD R5, R5, 0x8 ;  /* 0x0000000805057836 */ /* 0x000fca0000000000 */
[----:B------:R-:W-:-:S13]  /*1dc0*/  ISETP.NE.AND P0, PT, R5, UR27, PT ;  /* 0x0000001b05007c0c */ /* 0x000fda000bf05270 */
[----:B------:R-:W-:Y:S05]  /*1dd0*/  @P0 BRA `(.L_x_170) ;  /* 0xfffffff800b00947 */ /* 0x000fea000383ffff */
[----:B------:R-:W-:-:S07]  /*1de0*/  IMAD.U32 R3, RZ, RZ, UR27 ;  /* 0x0000001bff037e24 */ /* 0x000fce000f8e00ff */
.L_x_153:
[----:B------:R-:W-:Y:S02]  /*1df0*/  UISETP.NE.AND UP0, UPT, UR24, URZ, UPT ;  /* 0x000000ff1800728c */ /* 0x000fe4000bf05270 */
[----:B----45:R-:W-:Y:S02]  /*1e00*/  IMAD.U32 R8, RZ, RZ, UR24 ;  /* 0x00000018ff087e24 */ /* 0x030fe4000f8e00ff */
[----:B-1----:R-:W-:-:S03]  /*1e10*/  IMAD.U32 R5, RZ, RZ, UR25 ;  /* 0x00000019ff057e24 */ /* 0x002fc6000f8e00ff */
[----:B------:R-:W-:Y:S01]  /*1e20*/  IADD3 R8, PT, PT, R8, -0x1, RZ ;  /* 0xffffffff08087810 */ /* 0x000fe20007ffe0ff */
[----:B------:R-:W-:Y:S01]  /*1e30*/  VIADD R5, R5, 0xffffffff ;  /* 0xffffffff05057836 */ /* 0x000fe20000000000 */
[----:B------:R-:W-:Y:S06]  /*1e40*/  BRA.U !UP0, `(.L_x_171) ;  /* 0x0000000508707547 */ /* 0x000fec000b800000 */
[----:B------:R-:W-:-:S13]  /*1e50*/  ISETP.GE.U32.AND P0, PT, R8, 0x3, PT ;  /* 0x000000030800780c */ /* 0x000fda0003f06070 */
[----:B------:R-:W-:Y:S05]  /*1e60*/  @!P0 BRA `(.L_x_172) ;  /* 0x0000000000bc8947 */ /* 0x000fea0003800000 */
[----:B------:R-:W-:Y:S01]  /*1e70*/  IMAD R7, R3, 0x400, R0 ;  /* 0x0000040003077824 */ /* 0x000fe200078e0200 */
[----:B------:R-:W-:Y:S04]  /*1e80*/  BSSY.RECONVERGENT B1, `(.L_x_173) ;  /* 0x000000f000017945 */ /* 0x000fe80003800200 */
[----:B------:R-:W1:Y:S04]  /*1e90*/  LDS R12, [R7] ;  /* 0x00000000070c7984 */ /* 0x000e680000000800 */
[----:B------:R-:W4:Y:S04]  /*1ea0*/  LDS R9, [R7+0x400] ;  /* 0x0004000007097984 */ /* 0x000f280000000800 */
[----:B------:R-:W5:Y:S04]  /*1eb0*/  LDS R6, [R7+0x800] ;  /* 0x0008000007067984 */ /* 0x000f680000000800 */
[----:B------:R-:W0:Y:S01]  /*1ec0*/  LDS R2, [R7+0xc00] ;  /* 0x000c000007027984 */ /* 0x000e220000000800 */
[----:B-1----:R-:W-:-:S02]  /*1ed0*/  ISETP.NE.AND P0, PT, R12, RZ, PT ;  /* 0x000000ff0c00720c */ /* 0x002fc40003f05270 */
[----:B----4-:R-:W-:Y:S02]  /*1ee0*/  ISETP.NE.AND P1, PT, R9, RZ, PT ;  /* 0x000000ff0900720c */ /* 0x010fe40003f25270 */
[----:B-----5:R-:W-:Y:S02]  /*1ef0*/  ISETP.NE.AND P2, PT, R6, RZ, PT ;  /* 0x000000ff0600720c */ /* 0x020fe40003f45270 */
[----:B0-----:R-:W-:-:S07]  /*1f00*/  ISETP.NE.AND P3, PT, R2, RZ, PT ;  /* 0x000000ff0200720c */ /* 0x001fce0003f65270 */
[----:B------:R-:W-:Y:S06]  /*1f10*/  @!P0 BRA `(.L_x_174) ;  /* 0x0000000000148947 */ /* 0x000fec0003800000 */
[----:B------:R-:W0:Y:S01]  /*1f20*/  LDC.64 R10, c[0x0][0x380] ;  /* 0x0000e000ff0a7b82 */ /* 0x000e220000000a00 */
[----:B------:R-:W-:Y:S02]  /*1f30*/  IMAD R7, R3, 0x100, R4 ;  /* 0x0000010003077824 */ /* 0x000fe400078e0204 */
[----:B------:R-:W-:Y:S02]  /*1f40*/  IMAD.MOV.U32 R13, RZ, RZ, RZ ;  /* 0x000000ffff0d7224 */ /* 0x000fe400078e00ff */
[----:B0-----:R-:W-:-:S05]  /*1f50*/  IMAD.WIDE.U32 R10, R7, 0x8, R10 ;  /* 0x00000008070a7825 */ /* 0x001fca00078e000a */
[----:B------:R0:W-:Y:S02]  /*1f60*/  REDG.E.ADD.64.STRONG.GPU desc[UR20][R10.64], R12 ;  /* 0x0000000c0a00798e */ /* 0x0001e4000c12e514 */
.L_x_174:
[----:B------:R-:W-:Y:S05]  /*1f70*/  BSYNC.RECONVERGENT B1 ;  /* 0x0000000000017941 */ /* 0x000fea0003800200 */
.L_x_173:
[----:B------:R-:W-:Y:S04]  /*1f80*/  BSSY.RECONVERGENT B1, `(.L_x_175) ;  /* 0x0000009000017945 */ /* 0x000fe80003800200 */
[----:B------:R-:W-:Y:S05]  /*1f90*/  @!P1 BRA `(.L_x_176) ;  /* 0x00000000001c9947 */ /* 0x000fea0003800000 */
[----:B0-----:R-:W0:Y:S01]  /*1fa0*/  LDC.64 R10, c[0x0][0x380] ;  /* 0x0000e000ff0a7b82 */ /* 0x001e220000000a00 */
[----:B------:R-:W-:Y:S01]  /*1fb0*/  IMAD R7, R3, 0x100, R4 ;  /* 0x0000010003077824 */ /* 0x000fe200078e0204 */
[----:B------:R-:W-:Y:S01]  /*1fc0*/  MOV R12, R9 ;  /* 0x00000009000c7202 */ /* 0x000fe20000000f00 */
[----:B------:R-:W-:Y:S02]  /*1fd0*/  IMAD.MOV.U32 R13, RZ, RZ, RZ ;  /* 0x000000ffff0d7224 */ /* 0x000fe400078e00ff */
[----:B------:R-:W-:-:S04]  /*1fe0*/  VIADD R7, R7, 0x100 ;  /* 0x0000010007077836 */ /* 0x000fc80000000000 */
[----:B0-----:R-:W-:-:S05]  /*1ff0*/  IMAD.WIDE.U32 R10, R7, 0x8, R10 ;  /* 0x00000008070a7825 */ /* 0x001fca00078e000a */
[----:B------:R1:W-:Y:S02]  /*2000*/  REDG.E.ADD.64.STRONG.GPU desc[UR20][R10.64], R12 ;  /* 0x0000000c0a00798e */ /* 0x0003e4000c12e514 */
.L_x_176:
[----:B------:R-:W-:Y:S05]  /*2010*/  BSYNC.RECONVERGENT B1 ;  /* 0x0000000000017941 */ /* 0x000fea0003800200 */
.L_x_175:
[----:B------:R-:W-:Y:S04]  /*2020*/  BSSY.RECONVERGENT B1, `(.L_x_177) ;  /* 0x0000008000017945 */ /* 0x000fe80003800200 */
[----:B------:R-:W-:Y:S05]  /*2030*/  @!P2 BRA `(.L_x_178) ;  /* 0x000000000018a947 */ /* 0x000fea0003800000 */
[----:B01----:R-:W0:Y:S01]  /*2040*/  LDC.64 R10, c[0x0][0x380] ;  /* 0x0000e000ff0a7b82 */ /* 0x003e220000000a00 */
[----:B------:R-:W-:-:S04]  /*2050*/  IMAD R7, R3, 0x100, R4 ;  /* 0x0000010003077824 */ /* 0x000fc800078e0204 */
[----:B------:R-:W-:-:S04]  /*2060*/  VIADD R7, R7, 0x200 ;  /* 0x0000020007077836 */ /* 0x000fc80000000000 */
[----:B0-----:R-:W-:-:S04]  /*2070*/  IMAD.WIDE.U32 R10, R7, 0x8, R10 ;  /* 0x00000008070a7825 */ /* 0x001fc800078e000a */
[----:B------:R-:W-:-:S05]  /*2080*/  IMAD.MOV.U32 R7, RZ, RZ, RZ ;  /* 0x000000ffff077224 */ /* 0x000fca00078e00ff */
[----:B------:R4:W-:Y:S02]  /*2090*/  REDG.E.ADD.64.STRONG.GPU desc[UR20][R10.64], R6 ;  /* 0x000000060a00798e */ /* 0x0009e4000c12e514 */
.L_x_178:
[----:B------:R-:W-:Y:S05]  /*20a0*/  BSYNC.RECONVERGENT B1 ;  /* 0x0000000000017941 */ /* 0x000fea0003800200 */
.L_x_177:
[----:B------:R-:W-:Y:S04]  /*20b0*/  BSSY.RECONVERGENT B1, `(.L_x_179) ;  /* 0x0000009000017945 */ /* 0x000fe80003800200 */
[----:B------:R-:W-:Y:S05]  /*20c0*/  @!P3 BRA `(.L_x_180) ;  /* 0x00000000001cb947 */ /* 0x000fea0003800000 */
[----:B----4-:R-:W4:Y:S01]  /*20d0*/  LDC.64 R6, c[0x0][0x380] ;  /* 0x0000e000ff067b82 */ /* 0x010f220000000a00 */
[----:B------:R-:W-:Y:S01]  /*20e0*/  IMAD R9, R3, 0x100, R4 ;  /* 0x0000010003097824 */ /* 0x000fe200078e0204 */
[----:B01----:R-:W-:Y:S01]  /*20f0*/  MOV R10, R2 ;  /* 0x00000002000a7202 */ /* 0x003fe20000000f00 */
[----:B------:R-:W-:Y:S02]  /*2100*/  IMAD.MOV.U32 R11, RZ, RZ, RZ ;  /* 0x000000ffff0b7224 */ /* 0x000fe400078e00ff */
[----:B------:R-:W-:-:S04]  /*2110*/  VIADD R9, R9, 0x300 ;  /* 0x0000030009097836 */ /* 0x000fc80000000000 */
[----:B----4-:R-:W-:-:S05]  /*2120*/  IMAD.WIDE.U32 R6, R9, 0x8, R6 ;  /* 0x0000000809067825 */ /* 0x010fca00078e0006 */
[----:B------:R0:W-:Y:S02]  /*2130*/  REDG.E.ADD.64.STRONG.GPU desc[UR20][R6.64], R10 ;  /* 0x0000000a0600798e */ /* 0x0001e4000c12e514 */
.L_x_180:
[----:B------:R-:W-:Y:S05]  /*2140*/  BSYNC.RECONVERGENT B1 ;  /* 0x0000000000017941 */ /* 0x000fea0003800200 */
.L_x_179:
[----:B------:R-:W-:-:S07]  /*2150*/  VIADD R3, R3, 0x4 ;  /* 0x0000000403037836 */ /* 0x000fce0000000000 */
.L_x_172:
[----:B------:R-:W-:Y:S01]  /*2160*/  UISETP.NE.AND UP0, UPT, UR25, URZ, UPT ;  /* 0x000000ff1900728c */ /* 0x000fe2000bf05270 */
[----:B------:R-:W-:Y:S08]  /*2170*/  BSSY.RECONVERGENT B1, `(.L_x_171) ;  /* 0x0000029000017945 */ /* 0x000ff00003800200 */
[----:B------:R-:W-:Y:S05]  /*2180*/  BRA.U !UP0, `(.L_x_181) ;  /* 0x00000001089c7547 */ /* 0x000fea000b800000 */
[----:B------:R-:W-:-:S13]  /*2190*/  ISETP.NE.AND P0, PT, R5, RZ, PT ;  /* 0x000000ff0500720c */ /* 0x000fda0003f05270 */
[----:B------:R-:W-:Y:S05]  /*21a0*/  @!P0 BRA `(.L_x_182) ;  /* 0x0000000000648947 */ /* 0x000fea0003800000 */
[----:B0---4-:R-:W-:Y:S01]  /*21b0*/  IMAD R6, R3, 0x400, R0 ;  /* 0x0000040003067824 */ /* 0x011fe200078e0200 */
[----:B------:R-:W-:Y:S04]  /*21c0*/  BSSY.RECONVERGENT B2, `(.L_x_183) ;  /* 0x000000c000027945 */ /* 0x000fe80003800200 */
[----:B------:R-:W0:Y:S04]  /*21d0*/  LDS R2, [R6] ;  /* 0x0000000006027984 */ /* 0x000e280000000800 */
[----:B------:R-:W4:Y:S01]  /*21e0*/  LDS R9, [R6+0x400] ;  /* 0x0004000006097984 */ /* 0x000f220000000800 */
[----:B0-----:R-:W-:-:S02]  /*21f0*/  ISETP.NE.AND P0, PT, R2, RZ, PT ;  /* 0x000000ff0200720c */ /* 0x001fc40003f05270 */
[----:B----4-:R-:W-:-:S11]  /*2200*/  ISETP.NE.AND P1, PT, R9, RZ, PT ;  /* 0x000000ff0900720c */ /* 0x010fd60003f25270 */
[----:B------:R-:W-:Y:S05]  /*2210*/  @!P0 BRA `(.L_x_184) ;  /* 0x0000000000188947 */ /* 0x000fea0003800000 */
[----:B------:R-:W0:Y:S01]  /*2220*/  LDC.64 R6, c[0x0][0x380] ;  /* 0x0000e000ff067b82 */ /* 0x000e220000000a00 */
[----:B-1----:R-:W-:-:S04]  /*2230*/  IMAD R11, R3, 0x100, R4 ;  /* 0x00000100030b7824 */ /* 0x002fc800078e0204 */
[----:B0-----:R-:W-:-:S04]  /*2240*/  IMAD.WIDE.U32 R10, R11, 0x8, R6 ;  /* 0x000000080b0a7825 */ /* 0x001fc800078e0006 */
[----:B------:R-:W-:Y:S02]  /*2250*/  IMAD.MOV.U32 R6, RZ, RZ, R2 ;  /* 0x000000ffff067224 */ /* 0x000fe400078e0002 */
[----:B------:R-:W-:-:S05]  /*2260*/  IMAD.MOV.U32 R7, RZ, RZ, RZ ;  /* 0x000000ffff077224 */ /* 0x000fca00078e00ff */
[----:B------:R0:W-:Y:S02]  /*2270*/  REDG.E.ADD.64.STRONG.GPU desc[UR20][R10.64], R6 ;  /* 0x000000060a00798e */ /* 0x0001e4000c12e514 */
.L_x_184:
[----:B------:R-:W-:Y:S05]  /*2280*/  BSYNC.RECONVERGENT B2 ;  /* 0x0000000000027941 */ /* 0x000fea0003800200 */
.L_x_183:
[----:B------:R-:W-:Y:S04]  /*2290*/  BSSY.RECONVERGENT B2, `(.L_x_185) ;  /* 0x0000009000027945 */ /* 0x000fe80003800200 */
[----:B------:R-:W-:Y:S05]  /*22a0*/  @!P1 BRA `(.L_x_186) ;  /* 0x00000000001c9947 */ /* 0x000fea0003800000 */
[----:B0-----:R-:W0:Y:S01]  /*22b0*/  LDC.64 R6, c[0x0][0x380] ;  /* 0x0000e000ff067b82 */ /* 0x001e220000000a00 */
[----:B------:R-:W-:-:S05]  /*22c0*/  LEA R2, R3, R4, 0x8 ;  /* 0x0000000403027211 */ /* 0x000fca00078e40ff */
[----:B-1----:R-:W-:-:S04]  /*22d0*/  VIADD R11, R2, 0x100 ;  /* 0x00000100020b7836 */ /* 0x002fc80000000000 */
[----:B0-----:R-:W-:-:S04]  /*22e0*/  IMAD.WIDE.U32 R10, R11, 0x8, R6 ;  /* 0x000000080b0a7825 */ /* 0x001fc800078e0006 */
[----:B------:R-:W-:Y:S02]  /*22f0*/  IMAD.MOV.U32 R6, RZ, RZ, R9 ;  /* 0x000000ffff067224 */ /* 0x000fe400078e0009 */
[----:B------:R-:W-:-:S05]  /*2300*/  IMAD.MOV.U32 R7, RZ, RZ, RZ ;  /* 0x000000ffff077224 */ /* 0x000fca00078e00ff */
[----:B------:R4:W-:Y:S02]  /*2310*/  REDG.E.ADD.64.STRONG.GPU desc[UR20][R10.64], R6 ;  /* 0x000000060a00798e */ /* 0x0009e4000c12e514 */
.L_x_186:
[----:B------:R-:W-:Y:S05]  /*2320*/  BSYNC.RECONVERGENT B2 ;  /* 0x0000000000027941 */ /* 0x000fea0003800200 */
.L_x_185:
[----:B------:R-:W-:-:S07]  /*2330*/  VIADD R3, R3, 0x2 ;  /* 0x0000000203037836 */ /* 0x000fce0000000000 */
.L_x_182:
[----:B------:R-:W-:-:S09]  /*2340*/  UISETP.NE.AND UP0, UPT, UR9, URZ, UPT ;  /* 0x000000ff0900728c */ /* 0x000fd2000bf05270 */
[----:B------:R-:W-:Y:S05]  /*2350*/  BRA.U !UP0, `(.L_x_181) ;  /* 0x0000000108287547 */ /* 0x000fea000b800000 */
[----:B------:R-:W-:-:S05]  /*2360*/  IMAD R2, R3, 0x400, R0 ;  /* 0x0000040003027824 */ /* 0x000fca00078e0200 */
[----:B------:R-:W5:Y:S02]  /*2370*/  LDS R9, [R2] ;  /* 0x0000000002097984 */ /* 0x000f640000000800 */
[----:B-----5:R-:W-:-:S13]  /*2380*/  ISETP.NE.AND P0, PT, R9, RZ, PT ;  /* 0x000000ff0900720c */ /* 0x020fda0003f05270 */
[----:B------:R-:W-:Y:S05]  /*2390*/  @!P0 BRA `(.L_x_181) ;  /* 0x0000000000188947 */ /* 0x000fea0003800000 */
[----:B0---4-:R-:W0:Y:S01]  /*23a0*/  LDC.64 R6, c[0x0][0x380] ;  /* 0x0000e000ff067b82 */ /* 0x011e220000000a00 */
[----:B------:R-:W-:-:S04]  /*23b0*/  IMAD R3, R3, 0x100, R4 ;  /* 0x0000010003037824 */ /* 0x000fc800078e0204 */
[----:B0-----:R-:W-:Y:S01]  /*23c0*/  IMAD.WIDE.U32 R2, R3, 0x8, R6 ;  /* 0x0000000803027825 */ /* 0x001fe200078e0006 */
[----:B------:R-:W-:-:S03]  /*23d0*/  MOV R6, R9 ;  /* 0x0000000900067202 */ /* 0x000fc60000000f00 */
[----:B------:R-:W-:-:S05]  /*23e0*/  IMAD.MOV.U32 R7, RZ, RZ, RZ ;  /* 0x000000ffff077224 */ /* 0x000fca00078e00ff */
[----:B------:R0:W-:Y:S02]  /*23f0*/  REDG.E.ADD.64.STRONG.GPU desc[UR20][R2.64], R6 ;  /* 0x000000060200798e */ /* 0x0001e4000c12e514 */
.L_x_181:
[----:B------:R-:W-:Y:S05]  /*2400*/  BSYNC.RECONVERGENT B1 ;  /* 0x0000000000017941 */ /* 0x000fea0003800200 */
.L_x_171:
[----:B------:R-:W-:-:S13]  /*2410*/  ISETP.GT.U32.AND P0, PT, R4, 0x7f, PT ;  /* 0x0000007f0400780c */ /* 0x000fda0003f04070 */
[----:B------:R-:W-:Y:S05]  /*2420*/  @P0 BRA `(.L_x_152) ;  /* 0x0000000800900947 */ /* 0x000fea0003800000 */
[----:B------:R-:W-:Y:S01]  /*2430*/  UISETP.GE.U32.AND UP0, UPT, UR22, 0x7, UPT ;  /* 0x000000071600788c */ /* 0x000fe2000bf06070 */
[----:B0-----:R-:W-:-:S08]  /*2440*/  IMAD.MOV.U32 R3, RZ, RZ, RZ ;  /* 0x000000ffff037224 */ /* 0x001fd000078e00ff */
[----:B------:R-:W-:Y:S05]  /*2450*/  BRA.U !UP0, `(.L_x_187) ;  /* 0x0000000508147547 */ /* 0x000fea000b800000 */
[----:B------:R-:W0:Y:S01]  /*2460*/  LDC.64 R2, c[0x0][0x380] ;  /* 0x0000e000ff027b82 */ /* 0x000e220000000a00 */
[----:B------:R-:W-:-:S07]  /*2470*/  IMAD.MOV.U32 R9, RZ, RZ, RZ ;  /* 0x000000ffff097224 */ /* 0x000fce00078e00ff */
.L_x_204:
[C---:B01--4-:R-:W-:Y:S01]  /*2480*/  IMAD R11, R9.reuse, 0x400, R0 ;  /* 0x00000400090b7824 */ /* 0x053fe200078e0200 */
[----:B------:R-:W-:Y:S01]  /*2490*/  BSSY.RECONVERGENT B1, `(.L_x_188) ;  /* 0x0000011000017945 */ /* 0x000fe20003800200 */
[C---:B--23--:R-:W-:Y:S02]  /*24a0*/  IMAD R7, R9.reuse, 0x100, R4 ;  /* 0x0000010009077824 */ /* 0x04cfe400078e0204 */
[----:B------:R-:W-:Y:S01]  /*24b0*/  VIADD R9, R9, 0x8 ;  /* 0x0000000809097836 */ /* 0x000fe20000000000 */
[----:B---3--:R-:W1:Y:S01]  /*24c0*/  LDS R14, [R11+0x200] ;  /* 0x000200000b0e7984 */ /* 0x008e620000000800 */
[----:B0-----:R-:W-:-:S03]  /*24d0*/  IMAD.WIDE.U32 R6, R7, 0x8, R2 ;  /* 0x0000000807067825 */ /* 0x001fc600078e0002 */
[----:B------:R-:W0:Y:S04]  /*24e0*/  LDS R13, [R11+0x600] ;  /* 0x000600000b0d7984 */ /* 0x000e280000000800 */
[----:B--2---:R2:W3:Y:S04]  /*24f0*/  LDS R17, [R11+0xa00] ;  /* 0x000a00000b117984 */ /* 0x0044e80000000800 */
[----:B------:R2:W4:Y:S04]  /*2500*/  LDS R18, [R11+0xe00] ;  /* 0x000e00000b127984 */ /* 0x0005280000000800 */
[----:B------:R2:W2:Y:S04]  /*2510*/  LDS R19, [R11+0x1200] ;  /* 0x001200000b137984 */ /* 0x0004a80000000800 */
[----:B------:R0:W2:Y:S04]  /*2520*/  LDS R16, [R11+0x1600] ;  /* 0x001600000b107984 */ /* 0x0000a80000000800 */
[----:B------:R0:W2:Y:S04]  /*2530*/  LDS R12, [R11+0x1a00] ;  /* 0x001a00000b0c7984 */ /* 0x0000a80000000800 */
[----:B------:R0:W2:Y:S01]  /*2540*/  LDS R10, [R11+0x1e00] ;  /* 0x001e00000b0a7984 */ /* 0x0000a20000000800 */
[----:B-1----:R-:W-:-:S02]  /*2550*/  ISETP.NE.AND P0, PT, R14, RZ, PT ;  /* 0x000000ff0e00720c */ /* 0x002fc40003f05270 */
[----:B0-----:R-:W-:-:S11]  /*2560*/  ISETP.NE.AND P1, PT, R13, RZ, PT ;  /* 0x000000ff0d00720c */ /* 0x001fd60003f25270 */
[----:B---34-:R-:W-:Y:S05]  /*2570*/  @!P0 BRA `(.L_x_189) ;  /* 0x0000000000088947 */ /* 0x018fea0003800000 */
[----:B------:R-:W-:-:S05]  /*2580*/  HFMA2 R15, -RZ, RZ, 0, 0 ;  /* 0x00000000ff0f7431 */ /* 0x000fca00000001ff */
[----:B------:R0:W-:Y:S02]  /*2590*/  REDG.E.ADD.64.STRONG.GPU desc[UR20][R6.64+0x400], R14 ;  /* 0x0004000e0600798e */ /* 0x0001e4000c12e514 */
.L_x_189:
[----:B------:R-:W-:Y:S05]  /*25a0*/  BSYNC.RECONVERGENT B1 ;  /* 0x0000000000017941 */ /* 0x000fea0003800200 */
.L_x_188:
[----:B------:R-:W-:Y:S04]  /*25b0*/  BSSY.RECONVERGENT B1, `(.L_x_190) ;  /* 0x0000005000017945 */ /* 0x000fe80003800200 */
[----:B------:R-:W-:Y:S05]  /*25c0*/  @!P1 BRA `(.L_x_191) ;  /* 0x00000000000c9947 */ /* 0x000fea0003800000 */
[----:B0-----:R-:W-:Y:S02]  /*25d0*/  IMAD.MOV.U32 R14, RZ, RZ, R13 ;  /* 0x000000ffff0e7224 */ /* 0x001fe400078e000d */
[----:B------:R-:W-:-:S05]  /*25e0*/  IMAD.MOV.U32 R15, RZ, RZ, RZ ;  /* 0x000000ffff0f7224 */ /* 0x000fca00078e00ff */
[----:B------:R1:W-:Y:S02]  /*25f0*/  REDG.E.ADD.64.STRONG.GPU desc[UR20][R6.64+0xc00], R14 ;  /* 0x000c000e0600798e */ /* 0x0003e4000c12e514 */
.L_x_191:
[----:B------:R-:W-:Y:S05]  /*2600*/  BSYNC.RECONVERGENT B1 ;  /* 0x0000000000017941 */ /* 0x000fea0003800200 */
.L_x_190:
[----:B------:R-:W-:Y:S01]  /*2610*/  ISETP.NE.AND P6, PT, R17, RZ, PT ;  /* 0x000000ff1100720c */ /* 0x000fe20003fc5270 */
[----:B------:R-:W-:Y:S01]  /*2620*/  BSSY.RECONVERGENT B1, `(.L_x_192) ;  /* 0x000000b000017945 */ /* 0x000fe20003800200 */
[----:B------:R-:W-:Y:S02]  /*2630*/  ISETP.NE.AND P0, PT, R9, UR27, PT ;  /* 0x0000001b09007c0c */ /* 0x000fe4000bf05270 */
[----:B------:R-:W-:Y:S02]  /*2640*/  ISETP.NE.AND P1, PT, R18, RZ, PT ;  /* 0x000000ff1200720c */ /* 0x000fe40003f25270 */
[----:B--2---:R-:W-:Y:S02]  /*2650*/  ISETP.NE.AND P2, PT, R19, RZ, PT ;  /* 0x000000ff1300720c */ /* 0x004fe40003f45270 */
[----:B------:R-:W-:Y:S02]  /*2660*/  ISETP.NE.AND P3, PT, R16, RZ, PT ;  /* 0x000000ff1000720c */ /* 0x000fe40003f65270 */
[----:B------:R-:W-:-:S02]  /*2670*/  ISETP.NE.AND P4, PT, R12, RZ, PT ;  /* 0x000000ff0c00720c */ /* 0x000fc40003f85270 */
[----:B------:R-:W-:Y:S01]  /*2680*/  ISETP.NE.AND P5, PT, R10, RZ, PT ;  /* 0x000000ff0a00720c */ /* 0x000fe20003fa5270 */
[----:B------:R-:W-:-:S12]  /*2690*/  @!P6 BRA `(.L_x_193) ;  /* 0x00000000000ce947 */ /* 0x000fd80003800000 */
[----:B01----:R-:W-:Y:S02]  /*26a0*/  IMAD.MOV.U32 R14, RZ, RZ, R17 ;  /* 0x000000ffff0e7224 */ /* 0x003fe400078e0011 */
[----:B------:R-:W-:-:S05]  /*26b0*/  IMAD.MOV.U32 R15, RZ, RZ, RZ ;  /* 0x000000ffff0f7224 */ /* 0x000fca00078e00ff */
[----:B------:R2:W-:Y:S02]  /*26c0*/  REDG.E.ADD.64.STRONG.GPU desc[UR20][R6.64+0x1400], R14 ;  /* 0x0014000e0600798e */ /* 0x0005e4000c12e514 */
.L_x_193:
[----:B------:R-:W-:Y:S05]  /*26d0*/  BSYNC.RECONVERGENT B1 ;  /* 0x0000000000017941 */ /* 0x000fea0003800200 */
.L_x_192:
[----:B------:R-:W-:Y:S04]  /*26e0*/  BSSY.RECONVERGENT B1, `(.L_x_194) ;  /* 0x0000005000017945 */ /* 0x000fe80003800200 */
[----:B------:R-:W-:Y:S05]  /*26f0*/  @!P1 BRA `(.L_x_195) ;  /* 0x00000000000c9947 */ /* 0x000fea0003800000 */
[----:B012---:R-:W-:Y:S02]  /*2700*/  IMAD.MOV.U32 R14, RZ, RZ, R18 ;  /* 0x000000ffff0e7224 */ /* 0x007fe400078e0012 */
[----:B------:R-:W-:-:S05]  /*2710*/  IMAD.MOV.U32 R15, RZ, RZ, RZ ;  /* 0x000000ffff0f7224 */ /* 0x000fca00078e00ff */
[----:B------:R3:W-:Y:S02]  /*2720*/  REDG.E.ADD.64.STRONG.GPU desc[UR20][R6.64+0x1c00], R14 ;  /* 0x001c000e0600798e */ /* 0x0007e4000c12e514 */
.L_x_195:
[----:B------:R-:W-:Y:S05]  /*2730*/  BSYNC.RECONVERGENT B1 ;  /* 0x0000000000017941 */ /* 0x000fea0003800200 */
.L_x_194:
[----:B------:R-:W-:Y:S04]  /*2740*/  BSSY.RECONVERGENT B1, `(.L_x_196) ;  /* 0x0000005000017945 */ /* 0x000fe80003800200 */
[----:B------:R-:W-:Y:S05]  /*2750*/  @!P2 BRA `(.L_x_197) ;  /* 0x00000000000ca947 */ /* 0x000fea0003800000 */
[----:B0123--:R-:W-:Y:S01]  /*2760*/  MOV R14, R19 ;  /* 0x00000013000e7202 */ /* 0x00ffe20000000f00 */
[----:B------:R-:W-:-:S05]  /*2770*/  IMAD.MOV.U32 R15, RZ, RZ, RZ ;  /* 0x000000ffff0f7224 */ /* 0x000fca00078e00ff */
[----:B------:R4:W-:Y:S02]  /*2780*/  REDG.E.ADD.64.STRONG.GPU desc[UR20][R6.64+0x2400], R14 ;  /* 0x0024000e0600798e */ /* 0x0009e4000c12e514 */
.L_x_197:
[----:B------:R-:W-:Y:S05]  /*2790*/  BSYNC.RECONVERGENT B1 ;  /* 0x0000000000017941 */ /* 0x000fea0003800200 */
.L_x_196:
[----:B------:R-:W-:Y:S04]  /*27a0*/  BSSY.RECONVERGENT B1, `(.L_x_198) ;  /* 0x0000004000017945 */ /* 0x000fe80003800200 */
[----:B------:R-:W-:Y:S05]  /*27b0*/  @!P3 BRA `(.L_x_199) ;  /* 0x000000000008b947 */ /* 0x000fea0003800000 */
[----:B------:R-:W-:-:S05]  /*27c0*/  IMAD.MOV.U32 R17, RZ, RZ, RZ ;  /* 0x000000ffff117224 */ /* 0x000fca00078e00ff */
[----:B------:R0:W-:Y:S02]  /*27d0*/  REDG.E.ADD.64.STRONG.GPU desc[UR20][R6.64+0x2c00], R16 ;  /* 0x002c00100600798e */ /* 0x0001e4000c12e514 */
.L_x_199:
[----:B------:R-:W-:Y:S05]  /*27e0*/  BSYNC.RECONVERGENT B1 ;  /* 0x0000000000017941 */ /* 0x000fea0003800200 */
.L_x_198:
[----:B------:R-:W-:Y:S04]  /*27f0*/  BSSY.RECONVERGENT B1, `(.L_x_200) ;  /* 0x0000004000017945 */ /* 0x000fe80003800200 */
[----:B------:R-:W-:Y:S05]  /*2800*/  @!P4 BRA `(.L_x_201) ;  /* 0x000000000008c947 */ /* 0x000fea0003800000 */
[----:B------:R-:W-:-:S05]  /*2810*/  IMAD.MOV.U32 R13, RZ, RZ, RZ ;  /* 0x000000ffff0d7224 */ /* 0x000fca00078e00ff */
[----:B------:R0:W-:Y:S02]  /*2820*/  REDG.E.ADD.64.STRONG.GPU desc[UR20][R6.64+0x3400], R12 ;  /* 0x0034000c0600798e */ /* 0x0001e4000c12e514 */
.L_x_201:
[----:B------:R-:W-:Y:S05]  /*2830*/  BSYNC.RECONVERGENT B1 ;  /* 0x0000000000017941 */ /* 0x000fea0003800200 */
.L_x_200:
[----:B------:R-:W-:Y:S04]  /*2840*/  BSSY.RECONVERGENT B1, `(.L_x_202) ;  /* 0x0000004000017945 */ /* 0x000fe80003800200 */
[----:B------:R-:W-:Y:S05]  /*2850*/  @!P5 BRA `(.L_x_203) ;  /* 0x000000000008d947 */ /* 0x000fea0003800000 */
[----:B------:R-:W-:-:S05]  /*2860*/  IMAD.MOV.U32 R11, RZ, RZ, RZ ;  /* 0x000000ffff0b7224 */ /* 0x000fca00078e00ff */
[----:B------:R0:W-:Y:S02]  /*2870*/  REDG.E.ADD.64.STRONG.GPU desc[UR20][R6.64+0x3c00], R10 ;  /* 0x003c000a0600798e */ /* 0x0001e4000c12e514 */
.L_x_203:
[----:B------:R-:W-:Y:S05]  /*2880*/  BSYNC.RECONVERGENT B1 ;  /* 0x0000000000017941 */ /* 0x000fea0003800200 */
.L_x_202:
[----:B------:R-:W-:Y:S05]  /*2890*/  @P0 BRA `(.L_x_204) ;  /* 0xfffffff800f80947 */ /* 0x000fea000383ffff */
[----:B------:R-:W-:-:S07]  /*28a0*/  IMAD.U32 R3, RZ, RZ, UR27 ;  /* 0x0000001bff037e24 */ /* 0x000fce000f8e00ff */
.L_x_187:
[----:B------:R-:W-:-:S09]  /*28b0*/  UISETP.NE.AND UP0, UPT, UR24, URZ, UPT ;  /* 0x000000ff1800728c */ /* 0x000fd2000bf05270 */
[----:B------:R-:W-:Y:S05]  /*28c0*/  BRA.U !UP0, `(.L_x_152) ;  /* 0x0000000508687547 */ /* 0x000fea000b800000 */
[----:B------:R-:W-:-:S13]  /*28d0*/  ISETP.GE.U32.AND P0, PT, R8, 0x3, PT ;  /* 0x000000030800780c */ /* 0x000fda0003f06070 */
[----:B------:R-:W-:Y:S05]  /*28e0*/  @!P0 BRA `(.L_x_205) ;  /* 0x0000000000bc8947 */ /* 0x000fea0003800000 */
[----:B01234-:R-:W-:Y:S01]  /*28f0*/  IMAD R7, R3, 0x400, R0 ;  /* 0x0000040003077824 */ /* 0x01ffe200078e0200 */
[----:B------:R-:W-:Y:S04]  /*2900*/  BSSY.RECONVERGENT B1, `(.L_x_206) ;  /* 0x000000f000017945 */ /* 0x000fe80003800200 */
[----:B------:R-:W0:Y:S04]  /*2910*/  LDS R10, [R7+0x200] ;  /* 0x00020000070a7984 */ /* 0x000e280000000800 */
[----:B------:R-:W1:Y:S04]  /*2920*/  LDS R12, [R7+0x600] ;  /* 0x00060000070c7984 */ /* 0x000e680000000800 */
[----:B------:R-:W2:Y:S04]  /*2930*/  LDS R6, [R7+0xa00] ;  /* 0x000a000007067984 */ /* 0x000ea80000000800 */
[----:B------:R-:W3:Y:S01]  /*2940*/  LDS R2, [R7+0xe00] ;  /* 0x000e000007027984 */ /* 0x000ee20000000800 */
[----:B0-----:R-:W-:-:S02]  /*2950*/  ISETP.NE.AND P0, PT, R10, RZ, PT ;  /* 0x000000ff0a00720c */ /* 0x001fc40003f05270 */
[----:B-1----:R-:W-:Y:S02]  /*2960*/  ISETP.NE.AND P1, PT, R12, RZ, PT ;  /* 0x000000ff0c00720c */ /* 0x002fe40003f25270 */
[----:B--2---:R-:W-:Y:S02]  /*2970*/  ISETP.NE.AND P2, PT, R6, RZ, PT ;  /* 0x000000ff0600720c */ /* 0x004fe40003f45270 */
[----:B---3--:R-:W-:-:S07]  /*2980*/  ISETP.NE.AND P3, PT, R2, RZ, PT ;  /* 0x000000ff0200720c */ /* 0x008fce0003f65270 */
[----:B------:R-:W-:Y:S06]  /*2990*/  @!P0 BRA `(.L_x_207) ;  /* 0x0000000000148947 */ /* 0x000fec0003800000 */
[----:B------:R-:W0:Y:S01]  /*29a0*/  LDC.64 R8, c[0x0][0x380] ;  /* 0x0000e000ff087b82 */ /* 0x000e220000000a00 */
[----:B------:R-:W-:Y:S01]  /*29b0*/  LEA R7, R3, R4, 0x8 ;  /* 0x0000000403077211 */ /* 0x000fe200078e40ff */
[----:B------:R-:W-:-:S04]  /*29c0*/  IMAD.MOV.U32 R11, RZ, RZ, RZ ;  /* 0x000000ffff0b7224 */ /* 0x000fc800078e00ff */
[----:B0-----:R-:W-:-:S05]  /*29d0*/  IMAD.WIDE.U32 R8, R7, 0x8, R8 ;  /* 0x0000000807087825 */ /* 0x001fca00078e0008 */
[----:B------:R0:W-:Y:S02]  /*29e0*/  REDG.E.ADD.64.STRONG.GPU desc[UR20][R8.64+0x400], R10 ;  /* 0x0004000a0800798e */ /* 0x0001e4000c12e514 */
.L_x_207:
[----:B------:R-:W-:Y:S05]  /*29f0*/  BSYNC.RECONVERGENT B1 ;  /* 0x0000000000017941 */ /* 0x000fea0003800200 */
.L_x_206:
[----:B------:R-:W-:Y:S04]  /*2a00*/  BSSY.RECONVERGENT B1, `(.L_x_208) ;  /* 0x0000009000017945 */ /* 0x000fe80003800200 */
[----:B------:R-:W-:Y:S05]  /*2a10*/  @!P1 BRA `(.L_x_209) ;  /* 0x00000000001c9947 */ /* 0x000fea0003800000 */
[----:B0-----:R-:W0:Y:S01]  /*2a20*/  LDC.64 R8, c[0x0][0x380] ;  /* 0x0000e000ff087b82 */ /* 0x001e220000000a00 */
[----:B------:R-:W-:Y:S02]  /*2a30*/  IMAD R7, R3, 0x100, R4 ;  /* 0x0000010003077824 */ /* 0x000fe400078e0204 */
[----:B------:R-:W-:Y:S02]  /*2a40*/  IMAD.MOV.U32 R10, RZ, RZ, R12 ;  /* 0x000000ffff0a7224 */ /* 0x000fe400078e000c */
[----:B------:R-:W-:Y:S02]  /*2a50*/  VIADD R7, R7, 0x100 ;  /* 0x0000010007077836 */ /* 0x000fe40000000000 */
[----:B------:R-:W-:Y:S02]  /*2a60*/  IMAD.MOV.U32 R11, RZ, RZ, RZ ;  /* 0x000000ffff0b7224 */ /* 0x000fe400078e00ff */
[----:B0-----:R-:W-:-:S05]  /*2a70*/  IMAD.WIDE.U32 R8, R7, 0x8, R8 ;  /* 0x0000000807087825 */ /* 0x001fca00078e0008 */
[----:B------:R1:W-:Y:S02]  /*2a80*/  REDG.E.ADD.64.STRONG.GPU desc[UR20][R8.64+0x400], R10 ;  /* 0x0004000a0800798e */ /* 0x0003e4000c12e514 */
.L_x_209:
[----:B------:R-:W-:Y:S05]  /*2a90*/  BSYNC.RECONVERGENT B1 ;  /* 0x0000000000017941 */ /* 0x000fea0003800200 */
.L_x_208:
[----:B------:R-:W-:Y:S04]  /*2aa0*/  BSSY.RECONVERGENT B1, `(.L_x_210) ;  /* 0x0000008000017945 */ /* 0x000fe80003800200 */
[----:B------:R-:W-:Y:S05]  /*2ab0*/  @!P2 BRA `(.L_x_211) ;  /* 0x000000000018a947 */ /* 0x000fea0003800000 */
[----:B01----:R-:W0:Y:S01]  /*2ac0*/  LDC.64 R8, c[0x0][0x380] ;  /* 0x0000e000ff087b82 */ /* 0x003e220000000a00 */
[----:B------:R-:W-:-:S05]  /*2ad0*/  IMAD R7, R3, 0x100, R4 ;  /* 0x0000010003077824 */ /* 0x000fca00078e0204 */
[----:B------:R-:W-:-:S05]  /*2ae0*/  IADD3 R7, PT, PT, R7, 0x200, RZ ;  /* 0x0000020007077810 */ /* 0x000fca0007ffe0ff */
[----:B0-----:R-:W-:-:S04]  /*2af0*/  IMAD.WIDE.U32 R8, R7, 0x8, R8 ;  /* 0x0000000807087825 */ /* 0x001fc800078e0008 */
[----:B------:R-:W-:-:S05]  /*2b00*/  IMAD.MOV.U32 R7, RZ, RZ, RZ ;  /* 0x000000ffff077224 */ /* 0x000fca00078e00ff */
[----:B------:R2:W-:Y:S02]  /*2b10*/  REDG.E.ADD.64.STRONG.GPU desc[UR20][R8.64+0x400], R6 ;  /* 0x000400060800798e */ /* 0x0005e4000c12e514 */
.L_x_211:
[----:B------:R-:W-:Y:S05]  /*2b20*/  BSYNC.RECONVERGENT B1 ;  /* 0x0000000000017941 */ /* 0x000fea0003800200 */
.L_x_210:
[----:B------:R-:W-:Y:S04]  /*2b30*/  BSSY.RECONVERGENT B1, `(.L_x_212) ;  /* 0x0000009000017945 */ /* 0x000fe80003800200 */
[----:B------:R-:W-:Y:S05]  /*2b40*/  @!P3 BRA `(.L_x_213) ;  /* 0x00000000001cb947 */ /* 0x000fea0003800000 */
[----:B--2---:R-:W2:Y:S01]  /*2b50*/  LDC.64 R6, c[0x0][0x380] ;  /* 0x0000e000ff067b82 */ /* 0x004ea20000000a00 */
[----:B01----:R-:W-:Y:S02]  /*2b60*/  IMAD R9, R3, 0x100, R4 ;  /* 0x0000010003097824 */ /* 0x003fe400078e0204 */
[----:B------:R-:W-:Y:S02]  /*2b70*/  IMAD.MOV.U32 R8, RZ, RZ, R2 ;  /* 0x000000ffff087224 */ /* 0x000fe400078e0002 */
[----:B------:R-:W-:-:S04]  /*2b80*/  VIADD R9, R9, 0x300 ;  /* 0x0000030009097836 */ /* 0x000fc80000000000 */
[----:B--2---:R-:W-:-:S04]  /*2b90*/  IMAD.WIDE.U32 R6, R9, 0x8, R6 ;  /* 0x0000000809067825 */ /* 0x004fc800078e0006 */
[----:B------:R-:W-:-:S05]  /*2ba0*/  IMAD.MOV.U32 R9, RZ, RZ, RZ ;  /* 0x000000ffff097224 */ /* 0x000fca00078e00ff */
[----:B------:R3:W-:Y:S02]  /*2bb0*/  REDG.E.ADD.64.STRONG.GPU desc[UR20][R6.64+0x400], R8 ;  /* 0x000400080600798e */ /* 0x0007e4000c12e514 */
.L_x_213:
[----:B------:R-:W-:Y:S05]  /*2bc0*/  BSYNC.RECONVERGENT B1 ;  /* 0x0000000000017941 */ /* 0x000fea0003800200 */
.L_x_212:
[----:B------:R-:W-:-:S07]  /*2bd0*/  VIADD R3, R3, 0x4 ;  /* 0x0000000403037836 */ /* 0x000fce0000000000 */
.L_x_205:
[----:B------:R-:W-:-:S09]  /*2be0*/  UISETP.NE.AND UP0, UPT, UR25, URZ, UPT ;  /* 0x000000ff1900728c */ /* 0x000fd2000bf05270 */
[----:B------:R-:W-:Y:S05]  /*2bf0*/  BRA.U !UP0, `(.L_x_152) ;  /* 0x00000001089c7547 */ /* 0x000fea000b800000 */
[----:B------:R-:W-:-:S13]  /*2c00*/  ISETP.NE.AND P0, PT, R5, RZ, PT ;  /* 0x000000ff0500720c */ /* 0x000fda0003f05270 */
[----:B------:R-:W-:Y:S05]  /*2c10*/  @!P0 BRA `(.L_x_214) ;  /* 0x0000000000648947 */ /* 0x000fea0003800000 */
[----:B01234-:R-:W-:Y:S01]  /*2c20*/  LEA R6, R3, R0, 0xa ;  /* 0x0000000003067211 */ /* 0x01ffe200078e50ff */
[----:B------:R-:W-:Y:S04]  /*2c30*/  BSSY.RECONVERGENT B1, `(.L_x_215) ;  /* 0x000000c000017945 */ /* 0x000fe80003800200 */
[----:B------:R-:W0:Y:S04]  /*2c40*/  LDS R2, [R6+0x200] ;  /* 0x0002000006027984 */ /* 0x000e280000000800 */
[----:B------:R-:W1:Y:S01]  /*2c50*/  LDS R5, [R6+0x600] ;  /* 0x0006000006057984 */ /* 0x000e620000000800 */
[----:B0-----:R-:W-:-:S02]  /*2c60*/  ISETP.NE.AND P0, PT, R2, RZ, PT ;  /* 0x000000ff0200720c */ /* 0x001fc40003f05270 */
[----:B-1----:R-:W-:-:S11]  /*2c70*/  ISETP.NE.AND P1, PT, R5, RZ, PT ;  /* 0x000000ff0500720c */ /* 0x002fd60003f25270 */
[----:B------:R-:W-:Y:S05]  /*2c80*/  @!P0 BRA `(.L_x_216) ;  /* 0x0000000000188947 */ /* 0x000fea0003800000 */
[----:B------:R-:W0:Y:S01]  /*2c90*/  LDC.64 R6, c[0x0][0x380] ;  /* 0x0000e000ff067b82 */ /* 0x000e220000000a00 */
[----:B------:R-:W-:-:S04]  /*2ca0*/  IMAD R9, R3, 0x100, R4 ;  /* 0x0000010003097824 */ /* 0x000fc800078e0204 */
[----:B0-----:R-:W-:-:S04]  /*2cb0*/  IMAD.WIDE.U32 R8, R9, 0x8, R6 ;  /* 0x0000000809087825 */ /* 0x001fc800078e0006 */
[----:B------:R-:W-:Y:S02]  /*2cc0*/  IMAD.MOV.U32 R6, RZ, RZ, R2 ;  /* 0x000000ffff067224 */ /* 0x000fe400078e0002 */
[----:B------:R-:W-:-:S05]  /*2cd0*/  IMAD.MOV.U32 R7, RZ, RZ, RZ ;  /* 0x000000ffff077224 */ /* 0x000fca00078e00ff */
[----:B------:R0:W-:Y:S02]  /*2ce0*/  REDG.E.ADD.64.STRONG.GPU desc[UR20][R8.64+0x400], R6 ;  /* 0x000400060800798e */ /* 0x0001e4000c12e514 */
.L_x_216:
[----:B------:R-:W-:Y:S05]  /*2cf0*/  BSYNC.RECONVERGENT B1 ;  /* 0x0000000000017941 */ /* 0x000fea0003800200 */
.L_x_215:
[----:B------:R-:W-:Y:S04]  /*2d00*/  BSSY.RECONVERGENT B1, `(.L_x_217) ;  /* 0x0000009000017945 */ /* 0x000fe80003800200 */
[----:B------:R-:W-:Y:S05]  /*2d10*/  @!P1 BRA `(.L_x_218) ;  /* 0x00000000001c9947 */ /* 0x000fea0003800000 */
[----:B0-----:R-:W0:Y:S01]  /*2d20*/  LDC.64 R6, c[0x0][0x380] ;  /* 0x0000e000ff067b82 */ /* 0x001e220000000a00 */
[----:B------:R-:W-:-:S04]  /*2d30*/  IMAD R2, R3, 0x100, R4 ;  /* 0x0000010003027824 */ /* 0x000fc800078e0204 */
[----:B------:R-:W-:-:S04]  /*2d40*/  VIADD R9, R2, 0x100 ;  /* 0x0000010002097836 */ /* 0x000fc80000000000 */
[----:B0-----:R-:W-:-:S04]  /*2d50*/  IMAD.WIDE.U32 R8, R9, 0x8, R6 ;  /* 0x0000000809087825 */ /* 0x001fc800078e0006 */
[----:B------:R-:W-:Y:S02]  /*2d60*/  HFMA2 R7, -RZ, RZ, 0, 0 ;  /* 0x00000000ff077431 */ /* 0x000fe400000001ff */
[----:B------:R-:W-:-:S05]  /*2d70*/  IMAD.MOV.U32 R6, RZ, RZ, R5 ;  /* 0x000000ffff067224 */ /* 0x000fca00078e0005 */
[----:B------:R1:W-:Y:S02]  /*2d80*/  REDG.E.ADD.64.STRONG.GPU desc[UR20][R8.64+0x400], R6 ;  /* 0x000400060800798e */ /* 0x0003e4000c12e514 */
.L_x_218:
[----:B------:R-:W-:Y:S05]  /*2d90*/  BSYNC.RECONVERGENT B1 ;  /* 0x0000000000017941 */ /* 0x000fea0003800200 */
.L_x_217:
[----:B------:R-:W-:-:S07]  /*2da0*/  VIADD R3, R3, 0x2 ;  /* 0x0000000203037836 */ /* 0x000fce0000000000 */
.L_x_214:
[----:B------:R-:W-:-:S09]  /*2db0*/  UISETP.NE.AND UP0, UPT, UR9, URZ, UPT ;  /* 0x000000ff0900728c */ /* 0x000fd2000bf05270 */
[----:B------:R-:W-:Y:S05]  /*2dc0*/  BRA.U !UP0, `(.L_x_152) ;  /* 0x0000000108287547 */ /* 0x000fea000b800000 */
[----:B------:R-:W-:-:S05]  /*2dd0*/  IMAD R2, R3, 0x400, R0 ;  /* 0x0000040003027824 */ /* 0x000fca00078e0200 */
[----:B------:R-:W5:Y:S02]  /*2de0*/  LDS R5, [R2+0x200] ;  /* 0x0002000002057984 */ /* 0x000f640000000800 */
[----:B-----5:R-:W-:-:S13]  /*2df0*/  ISETP.NE.AND P0, PT, R5, RZ, PT ;  /* 0x000000ff0500720c */ /* 0x020fda0003f05270 */
[----:B------:R-:W-:Y:S05]  /*2e00*/  @!P0 BRA `(.L_x_152) ;  /* 0x0000000000188947 */ /* 0x000fea0003800000 */
[----:B01234-:R-:W0:Y:S01]  /*2e10*/  LDC.64 R6, c[0x0][0x380] ;  /* 0x0000e000ff067b82 */ /* 0x01fe220000000a00 */
[----:B------:R-:W-:-:S04]  /*2e20*/  IMAD R3, R3, 0x100, R4 ;  /* 0x0000010003037824 */ /* 0x000fc800078e0204 */
[----:B0-----:R-:W-:-:S04]  /*2e30*/  IMAD.WIDE.U32 R2, R3, 0x8, R6 ;  /* 0x0000000803027825 */ /* 0x001fc800078e0006 */
[----:B------:R-:W-:Y:S02]  /*2e40*/  IMAD.MOV.U32 R6, RZ, RZ, R5 ;  /* 0x000000ffff067224 */ /* 0x000fe400078e0005 */
[----:B------:R-:W-:-:S05]  /*2e50*/  IMAD.MOV.U32 R7, RZ, RZ, RZ ;  /* 0x000000ffff077224 */ /* 0x000fca00078e00ff */
[----:B------:R0:W-:Y:S02]  /*2e60*/  REDG.E.ADD.64.STRONG.GPU desc[UR20][R2.64+0x400], R6 ;  /* 0x000400060200798e */ /* 0x0001e4000c12e514 */
.L_x_152:
[----:B------:R-:W-:Y:S05]  /*2e70*/  BSYNC.RECONVERGENT B0 ;  /* 0x0000000000007941 */ /* 0x000fea0003800200 */
.L_x_151:
[----:B------:R-:W-:Y:S01]  /*2e80*/  BAR.SYNC.DEFER_BLOCKING 0x0 ;  /* 0x0000000000007b1d */ /* 0x000fe20000010000 */
[----:B------:R-:W-:-:S04]  /*2e90*/  UIADD3 UR6, UP0, UPT, UR6, 0x1, URZ ;  /* 0x0000000106067890 */ /* 0x000fc8000ff1e0ff */
[----:B------:R-:W-:Y:S02]  /*2ea0*/  UIADD3.X UR7, UPT, UPT, URZ, UR7, URZ, UP0, !UPT ;  /* 0x00000007ff077290 */ /* 0x000fe400087fe4ff */
[----:B------:R-:W-:-:S04]  /*2eb0*/  UISETP.NE.U32.AND UP0, UPT, UR6, UR11, UPT ;  /* 0x0000000b0600728c */ /* 0x000fc8000bf05070 */
[----:B------:R-:W-:-:S09]  /*2ec0*/  UISETP.NE.AND.EX UP0, UPT, UR7, UR12, UPT, UP0 ;  /* 0x0000000c0700728c */ /* 0x000fd2000bf05300 */
[----:B------:R-:W-:Y:S05]  /*2ed0*/  BRA.U UP0, `(.L_x_219) ;  /* 0xffffffd100f07547 */ /* 0x000fea000b83ffff */
[----:B------:R-:W-:Y:S05]  /*2ee0*/  EXIT ;  /* 0x000000000000794d */ /* 0x000fea0003800000 */
.L_x_220:
        /* <DEDUP_REMOVED lines=9> */
.L_x_1054:


//--------------------- .text._ZN3cub18CUB_300001_SM_10006detail10radix_sort31DeviceRadixSortSingleTileKernelINS1_5radix10policy_hubIiiyE10Policy1000ELNS0_9SortOrderE0EiiyNS1_21identity_decomposer_tEEEvPKT1_PSA_PKT2_PSE_T3_iiT4_ --------------------------
	.section	.text._ZN3cub18CUB_300001_SM_10006detail10radix_sort31DeviceRadixSortSingleTileKernelINS1_5radix10policy_hubIiiyE10Policy1000ELNS0_9SortOrderE0EiiyNS1_21identity_decomposer_tEEEvPKT1_PSA_PKT2_PSE_T3_iiT4_,"ax",@progbits
	.align	128
        .global         _ZN3cub18CUB_300001_SM_10006detail10radix_sort31DeviceRadixSortSingleTileKernelINS1_5radix10policy_hubIiiyE10Policy1000ELNS0_9SortOrderE0EiiyNS1_21identity_decomposer_tEEEvPKT1_PSA_PKT2_PSE_T3_iiT4_
        .type           _ZN3cub18CUB_300001_SM_10006detail10radix_sort31DeviceRadixSortSingleTileKernelINS1_5radix10policy_hubIiiyE10Policy1000ELNS0_9SortOrderE0EiiyNS1_21identity_decomposer_tEEEvPKT1_PSA_PKT2_PSE_T3_iiT4_,@function
        .size           _ZN3cub18CUB_300001_SM_10006detail10radix_sort31DeviceRadixSortSingleTileKernelINS1_5radix10policy_hubIiiyE10Policy1000ELNS0_9SortOrderE0EiiyNS1_21identity_decomposer_tEEEvPKT1_PSA_PKT2_PSE_T3_iiT4_,(.L_x_1055 - _ZN3cub18CUB_300001_SM_10006detail10radix_sort31DeviceRadixSortSingleTileKernelINS1_5radix10policy_hubIiiyE10Policy1000ELNS0_9SortOrderE0EiiyNS1_21identity_decomposer_tEEEvPKT1_PSA_PKT2_PSE_T3_iiT4_)
        .other          _ZN3cub18CUB_300001_SM_10006detail10radix_sort31DeviceRadixSortSingleTileKernelINS1_5radix10policy_hubIiiyE10Policy1000ELNS0_9SortOrderE0EiiyNS1_21identity_decomposer_tEEEvPKT1_PSA_PKT2_PSE_T3_iiT4_,@"STO_CUDA_ENTRY STV_DEFAULT"
_ZN3cub18CUB_300001_SM_10006detail10radix_sort31DeviceRadixSortSingleTileKernelINS1_5radix10policy_hubIiiyE10Policy1000ELNS0_9SortOrderE0EiiyNS1_21identity_decomposer_tEEEvPKT1_PSA_PKT2_PSE_T3_iiT4_:
.text._ZN3cub18CUB_300001_SM_10006detail10radix_sort31DeviceRadixSortSingleTileKernelINS1_5radix10policy_hubIiiyE10Policy1000ELNS0_9SortOrderE0EiiyNS1_21identity_decomposer_tEEEvPKT1_PSA_PKT2_PSE_T3_iiT4_:
[----:B------:R-:W-:Y:S01]  /*0000*/  LDC R1, c[0x0][0x37c] ;  /* 0x0000df00ff017b82 */ /* 0x000fe20000000800 */
[----:B------:R-:W0:Y:S01]  /*0010*/  S2R R0, SR_TID.X ;  /* 0x0000000000007919 */ /* 0x000e220000002100 */
[----:B------:R-:W1:Y:S06]  /*0020*/  LDCU UR4, c[0x0][0x3a0] ;  /* 0x00007400ff0477ac */ /* 0x000e6c0008000800 */
[----:B------:R-:W2:Y:S01]  /*0030*/  LDC.64 R6, c[0x0][0x380] ;  /* 0x0000e000ff067b82 */ /* 0x000ea20000000a00 */
[----:B------:R-:W3:Y:S01]  /*0040*/  LDCU.64 UR8, c[0x0][0x358] ;  /* 0x00006b00ff0877ac */ /* 0x000ee20008000a00 */
[----:B------:R-:W4:Y:S01]  /*0050*/  LDCU UR10, c[0x0][0x3ac] ;  /* 0x00007580ff0a77ac */ /* 0x000f220008000800 */
[----:B0-----:R-:W-:-:S04]  /*0060*/  IMAD R9, R0, 0x13, RZ ;  /* 0x0000001300097824 */ /* 0x001fc800078e02ff */
[C---:B------:R-:W-:Y:S01]  /*0070*/  VIADD R4, R9.reuse, 0x1 ;  /* 0x0000000109047836 */ /* 0x040fe20000000000 */
[C---:B-1----:R-:W-:Y:S01]  /*0080*/  ISETP.GE.AND P6, PT, R9.reuse, UR4, PT ;  /* 0x0000000409007c0c */ /* 0x042fe2000bfc6270 */
[C---:B------:R-:W-:Y:S02]  /*0090*/  VIADD R8, R9.reuse, 0x5 ;  /* 0x0000000509087836 */ /* 0x040fe40000000000 */
[C---:B--2---:R-:W-:Y:S01]  /*00a0*/  IMAD.WIDE.U32 R6, R9.reuse, 0x4, R6 ;  /* 0x0000000409067825 */ /* 0x044fe200078e0006 */
[----:B------:R-:W-:Y:S02]  /*00b0*/  ISETP.GE.AND P5, PT, R4, UR4, PT ;  /* 0x0000000404007c0c */ /* 0x000fe4000bfa6270 */
[----:B------:R-:W-:Y:S01]  /*00c0*/  ISETP.GE.AND P1, PT, R8, UR4, PT ;  /* 0x0000000408007c0c */ /* 0x000fe2000bf26270 */
[C---:B------:R-:W-:Y:S01]  /*00d0*/  VIADD R5, R9.reuse, 0x2 ;  /* 0x0000000209057836 */ /* 0x040fe20000000000 */
[----:B------:R-:W-:Y:S01]  /*00e0*/  P2R R46, PR, RZ, 0x20 ;  /* 0x00000020ff2e7803 */ /* 0x000fe20000000000 */
[C---:B------:R-:W-:Y:S01]  /*00f0*/  VIADD R10, R9.reuse, 0x6 ;  /* 0x00000006090a7836 */ /* 0x040fe20000000000 */
[----:B------:R-:W-:Y:S01]  /*0100*/  P2R R49, PR, RZ, 0x2 ;  /* 0x00000002ff317803 */ /* 0x000fe20000000000 */
[----:B------:R-:W-:Y:S01]  /*0110*/  VIADD R4, R9, 0x3 ;  /* 0x0000000309047836 */ /* 0x000fe20000000000 */
[----:B------:R-:W-:Y:S01]  /*0120*/  ISETP.GE.AND P4, PT, R5, UR4, PT ;  /* 0x0000000405007c0c */ /* 0x000fe2000bf86270 */
[C---:B------:R-:W-:Y:S01]  /*0130*/  VIADD R5, R9.reuse, 0x4 ;  /* 0x0000000409057836 */ /* 0x040fe20000000000 */
[----:B------:R-:W-:Y:S01]  /*0140*/  ISETP.GE.AND P0, PT, R10, UR4, PT ;  /* 0x000000040a007c0c */ /* 0x000fe2000bf06270 */
[----:B------:R-:W-:Y:S01]  /*0150*/  VIADD R29, R9, 0x9 ;  /* 0x00000009091d7836 */ /* 0x000fe20000000000 */
[----:B------:R-:W-:Y:S01]  /*0160*/  ISETP.GE.AND P3, PT, R4, UR4, PT ;  /* 0x0000000404007c0c */ /* 0x000fe2000bf66270 */
[----:B---3--:R-:W2:Y:S01]  /*0170*/  @!P5 LDG.E R8, desc[UR8][R6.64+0x4] ;  /* 0x000004080608d981 */ /* 0x008ea2000c1e1900 */
[----:B------:R-:W-:Y:S01]  /*0180*/  ISETP.GE.AND P2, PT, R5, UR4, PT ;  /* 0x0000000405007c0c */ /* 0x000fe2000bf46270 */
[C---:B------:R-:W-:Y:S01]  /*0190*/  VIADD R4, R9.reuse, 0x7 ;  /* 0x0000000709047836 */ /* 0x040fe20000000000 */
[----:B------:R-:W-:Y:S01]  /*01a0*/  P2R R50, PR, RZ, 0x1 ;  /* 0x00000001ff327803 */ /* 0x000fe20000000000 */
[----:B------:R-:W3:Y:S01]  /*01b0*/  @!P1 LDG.E R35, desc[UR8][R6.64+0x14] ;  /* 0x0000140806239981 */ /* 0x000ee2000c1e1900 */
[C---:B------:R-:W-:Y:S01]  /*01c0*/  VIADD R5, R9.reuse, 0x8 ;  /* 0x0000000809057836 */ /* 0x040fe20000000000 */
[----:B------:R-:W-:Y:S01]  /*01d0*/  P2R R47, PR, RZ, 0x8 ;  /* 0x00000008ff2f7803 */ /* 0x000fe20000000000 */
[C---:B------:R-:W-:Y:S01]  /*01e0*/  VIADD R30, R9.reuse, 0xa ;  /* 0x0000000a091e7836 */ /* 0x040fe20000000000 */
[----:B------:R-:W4:Y:S01]  /*01f0*/  @!P4 LDG.E R10, desc[UR8][R6.64+0x8] ;  /* 0x00000808060ac981 */ /* 0x000f22000c1e1900 */
[C---:B------:R-:W-:Y:S01]  /*0200*/  VIADD R31, R9.reuse, 0xb ;  /* 0x0000000b091f7836 */ /* 0x040fe20000000000 */
[----:B------:R-:W-:Y:S01]  /*0210*/  P2R R48, PR, RZ, 0x4 ;  /* 0x00000004ff307803 */ /* 0x000fe20000000000 */
[C---:B------:R-:W-:Y:S01]  /*0220*/  VIADD R32, R9.reuse, 0xc ;  /* 0x0000000c09207836 */ /* 0x040fe20000000000 */
[----:B------:R-:W3:Y:S01]  /*0230*/  @!P3 LDG.E R11, desc[UR8][R6.64+0xc] ;  /* 0x00000c08060bb981 */ /* 0x000ee2000c1e1900 */
[----:B------:R-:W-:Y:S01]  /*0240*/  VIADD R33, R9, 0x10 ;  /* 0x0000001009217836 */ /* 0x000fe20000000000 */
[----:B------:R-:W-:-:S02]  /*0250*/  P2R R45, PR, RZ, 0x10 ;  /* 0x00000010ff2d7803 */ /* 0x000fc40000000000 */
[----:B------:R-:W3:Y:S04]  /*0260*/  @!P2 LDG.E R34, desc[UR8][R6.64+0x10] ;  /* 0x000010080622a981 */ /* 0x000ee8000c1e1900 */
[----:B------:R-:W3:Y:S01]  /*0270*/  @!P0 LDG.E R36, desc[UR8][R6.64+0x18] ;  /* 0x0000180806248981 */ /* 0x000ee2000c1e1900 */
[----:B------:R-:W-:-:S03]  /*0280*/  ISETP.GE.AND P0, PT, R4, UR4, PT ;  /* 0x0000000404007c0c */ /* 0x000fc6000bf06270 */
[----:B------:R-:W3:Y:S01]  /*0290*/  @!P6 LDG.E R61, desc[UR8][R6.64] ;  /* 0x00000008063de981 */ /* 0x000ee2000c1e1900 */
[----:B------:R-:W-:-:S09]  /*02a0*/  P2R R51, PR, RZ, 0x1 ;  /* 0x00000001ff337803 */ /* 0x000fd20000000000 */
[----:B------:R-:W3:Y:S01]  /*02b0*/  @!P0 LDG.E R37, desc[UR8][R6.64+0x1c] ;  /* 0x00001c0806258981 */ /* 0x000ee2000c1e1900 */
[----:B------:R-:W-:Y:S02]  /*02c0*/  ISETP.GE.AND P0, PT, R5, UR4, PT ;  /* 0x0000000405007c0c */ /* 0x000fe4000bf06270 */
[----:B------:R-:W0:Y:S02]  /*02d0*/  LDC.64 R4, c[0x0][0x390] ;  /* 0x0000e400ff047b82 */ /* 0x000e240000000a00 */
[----:B------:R-:W-:-:S09]  /*02e0*/  P2R R52, PR, RZ, 0x1 ;  /* 0x00000001ff347803 */ /* 0x000fd20000000000 */
[----:B------:R-:W3:Y:S01]  /*02f0*/  @!P0 LDG.E R38, desc[UR8][R6.64+0x20] ;  /* 0x0000200806268981 */ /* 0x000ee2000c1e1900 */
[----:B------:R-:W-:-:S04]  /*0300*/  ISETP.GE.AND P0, PT, R29, UR4, PT ;  /* 0x000000041d007c0c */ /* 0x000fc8000bf06270 */
[----:B------:R-:W-:-:S09]  /*0310*/  P2R R53, PR, RZ, 0x1 ;  /* 0x00000001ff357803 */ /* 0x000fd20000000000 */
[----:B------:R-:W3:Y:S01]  /*0320*/  @!P0 LDG.E R39, desc[UR8][R6.64+0x24] ;  /* 0x0000240806278981 */ /* 0x000ee2000c1e1900 */
[----:B------:R-:W-:Y:S01]  /*0330*/  ISETP.GE.AND P0, PT, R30, UR4, PT ;  /* 0x000000041e007c0c */ /* 0x000fe2000bf06270 */
[----:B------:R-:W-:-:S05]  /*0340*/  VIADD R30, R9, 0xd ;  /* 0x0000000d091e7836 */ /* 0x000fca0000000000 */
[----:B------:R-:W-:Y:S02]  /*0350*/  ISETP.GE.AND P1, PT, R30, UR4, PT ;  /* 0x000000041e007c0c */ /* 0x000fe4000bf26270 */
[----:B------:R-:W-:Y:S02]  /*0360*/  P2R R54, PR, RZ, 0x1 ;  /* 0x00000001ff367803 */ /* 0x000fe40000000000 */
[----:B------:R-:W-:-:S03]  /*0370*/  P2R R58, PR, RZ, 0x2 ;  /* 0x00000002ff3a7803 */ /* 0x000fc60000000000 */
[----:B------:R-:W3:Y:S01]  /*0380*/  @!P0 LDG.E R40, desc[UR8][R6.64+0x28] ;  /* 0x0000280806288981 */ /* 0x000ee2000c1e1900 */
[----:B------:R-:W-:-:S05]  /*0390*/  ISETP.GE.AND P0, PT, R31, UR4, PT ;  /* 0x000000041f007c0c */ /* 0x000fca000bf06270 */
[----:B------:R-:W3:Y:S01]  /*03a0*/  @!P1 LDG.E R62, desc[UR8][R6.64+0x34] ;  /* 0x00003408063e9981 */ /* 0x000ee2000c1e1900 */
[----:B------:R-:W-:-:S04]  /*03b0*/  ISETP.NE.AND P1, PT, R54, RZ, PT ;  /* 0x000000ff3600720c */ /* 0x000fc80003f25270 */
[----:B------:R-:W-:Y:S02]  /*03c0*/  P2R R57, PR, RZ, 0x2 ;  /* 0x00000002ff397803 */ /* 0x000fe40000000000 */
[----:B------:R-:W-:Y:S01]  /*03d0*/  ISETP.NE.AND P1, PT, R53, RZ, PT ;  /* 0x000000ff3500720c */ /* 0x000fe20003f25270 */
[----:B------:R-:W3:Y:S03]  /*03e0*/  @!P0 LDG.E R41, desc[UR8][R6.64+0x2c] ;  /* 0x00002c0806298981 */ /* 0x000ee6000c1e1900 */
[----:B------:R-:W-:Y:S02]  /*03f0*/  P2R R56, PR, RZ, 0x2 ;  /* 0x00000002ff387803 */ /* 0x000fe40000000000 */
[----:B------:R-:W-:Y:S02]  /*0400*/  ISETP.NE.AND P1, PT, R52, RZ, PT ;  /* 0x000000ff3400720c */ /* 0x000fe40003f25270 */
[----:B------:R-:W-:-:S02]  /*0410*/  P2R R60, PR, RZ, 0x1 ;  /* 0x00000001ff3c7803 */ /* 0x000fc40000000000 */
[----:B------:R-:W-:Y:S02]  /*0420*/  P2R R55, PR, RZ, 0x2 ;  /* 0x00000002ff377803 */ /* 0x000fe40000000000 */
[----:B------:R-:W-:Y:S02]  /*0430*/  ISETP.GE.AND P0, PT, R32, UR4, PT ;  /* 0x0000000420007c0c */ /* 0x000fe4000bf06270 */
[----:B------:R-:W-:Y:S01]  /*0440*/  ISETP.NE.AND P1, PT, R51, RZ, PT ;  /* 0x000000ff3300720c */ /* 0x000fe20003f25270 */
[----:B------:R-:W-:-:S03]  /*0450*/  VIADD R32, R9, 0xf ;  /* 0x0000000f09207836 */ /* 0x000fc60000000000 */
[----:B------:R-:W-:Y:S02]  /*0460*/  P2R R54, PR, RZ, 0x2 ;  /* 0x00000002ff367803 */ /* 0x000fe40000000000 */
[----:B------:R-:W-:Y:S02]  /*0470*/  ISETP.NE.AND P1, PT, R50, RZ, PT ;  /* 0x000000ff3200720c */ /* 0x000fe40003f25270 */
[----:B------:R-:W-:Y:S02]  /*0480*/  ISETP.GE.AND P3, PT, R32, UR4, PT ;  /* 0x0000000420007c0c */ /* 0x000fe4000bf66270 */
[----:B------:R-:W-:Y:S01]  /*0490*/  P2R R53, PR, RZ, 0x2 ;  /* 0x00000002ff357803 */ /* 0x000fe20000000000 */
[----:B------:R-:W3:Y:S01]  /*04a0*/  @!P0 LDG.E R42, desc[UR8][R6.64+0x30] ;  /* 0x00003008062a8981 */ /* 0x000ee2000c1e1900 */
[----:B------:R-:W-:Y:S01]  /*04b0*/  ISETP.NE.AND P1, PT, R49, RZ, PT ;  /* 0x000000ff3100720c */ /* 0x000fe20003f25270 */
[----:B------:R-:W-:-:S03]  /*04c0*/  VIADD R31, R9, 0xe ;  /* 0x0000000e091f7836 */ /* 0x000fc60000000000 */
[----:B------:R-:W-:Y:S01]  /*04d0*/  P2R R51, PR, RZ, 0x2 ;  /* 0x00000002ff337803 */ /* 0x000fe20000000000 */
[C---:B------:R-:W-:Y:S01]  /*04e0*/  VIADD R43, R9.reuse, 0x11 ;  /* 0x00000011092b7836 */ /* 0x040fe20000000000 */
[----:B------:R-:W-:Y:S01]  /*04f0*/  ISETP.NE.AND P1, PT, R48, RZ, PT ;  /* 0x000000ff3000720c */ /* 0x000fe20003f25270 */
[----:B------:R-:W-:Y:S01]  /*0500*/  VIADD R44, R9, 0x12 ;  /* 0x00000012092c7836 */ /* 0x000fe20000000000 */
[----:B------:R-:W-:Y:S02]  /*0510*/  ISETP.GE.AND P2, PT, R31, UR4, PT ;  /* 0x000000041f007c0c */ /* 0x000fe4000bf46270 */
[----:B------:R-:W-:Y:S02]  /*0520*/  P2R R49, PR, RZ, 0x2 ;  /* 0x00000002ff317803 */ /* 0x000fe40000000000 */
[----:B------:R-:W-:Y:S02]  /*0530*/  ISETP.NE.AND P1, PT, R47, RZ, PT ;  /* 0x000000ff2f00720c */ /* 0x000fe40003f25270 */
[----:B------:R-:W-:Y:S01]  /*0540*/  ISETP.GE.AND P4, PT, R33, UR4, PT ;  /* 0x0000000421007c0c */ /* 0x000fe2000bf86270 */
[----:B------:R-:W3:Y:S01]  /*0550*/  @!P3 LDG.E R47, desc[UR8][R6.64+0x3c] ;  /* 0x00003c08062fb981 */ /* 0x000ee2000c1e1900 */
[----:B------:R-:W-:-:S02]  /*0560*/  ISETP.GE.AND P5, PT, R43, UR4, PT ;  /* 0x000000042b007c0c */ /* 0x000fc4000bfa6270 */
[----:B------:R-:W-:Y:S02]  /*0570*/  ISETP.GE.AND P6, PT, R44, UR4, PT ;  /* 0x000000042c007c0c */ /* 0x000fe4000bfc6270 */
[----:B------:R-:W-:Y:S02]  /*0580*/  P2R R48, PR, RZ, 0x2 ;  /* 0x00000002ff307803 */ /* 0x000fe40000000000 */
[----:B------:R-:W-:-:S04]  /*0590*/  ISETP.NE.AND P1, PT, R45, RZ, PT ;  /* 0x000000ff2d00720c */ /* 0x000fc80003f25270 */
[----:B------:R-:W-:Y:S01]  /*05a0*/  P2R R45, PR, RZ, 0x2 ;  /* 0x00000002ff2d7803 */ /* 0x000fe20000000000 */
[----:B0-----:R-:W-:Y:S01]  /*05b0*/  IMAD.WIDE.U32 R4, R9, 0x4, R4 ;  /* 0x0000000409047825 */ /* 0x001fe200078e0004 */
[----:B------:R-:W-:Y:S01]  /*05c0*/  ISETP.NE.AND P1, PT, R46, RZ, PT ;  /* 0x000000ff2e00720c */ /* 0x000fe20003f25270 */
[----:B------:R-:W3:Y:S01]  /*05d0*/  @!P4 LDG.E R50, desc[UR8][R6.64+0x40] ;  /* 0x000040080632c981 */ /* 0x000ee2000c1e1900 */
[----:B------:R-:W-:-:S03]  /*05e0*/  P2R R59, PR, RZ, 0x1 ;  /* 0x00000001ff3b7803 */ /* 0x000fc60000000000 */
[----:B------:R-:W3:Y:S01]  /*05f0*/  @!P2 LDG.E R46, desc[UR8][R6.64+0x38] ;  /* 0x00003808062ea981 */ /* 0x000ee2000c1e1900 */
[----:B------:R-:W-:Y:S01]  /*0600*/  ISETP.GE.AND P0, PT, R9, UR4, PT ;  /* 0x0000000409007c0c */ /* 0x000fe2000bf06270 */
[----:B------:R-:W-:Y:S01]  /*0610*/  IMAD.MOV.U32 R30, RZ, RZ, -0x1 ;  /* 0xffffffffff1e7424 */ /* 0x000fe200078e00ff */
[----:B------:R-:W0:Y:S01]  /*0620*/  S2UR UR6, SR_CgaCtaId ;  /* 0x00000000000679c3 */ /* 0x000e220000008800 */
[----:B------:R-:W3:Y:S01]  /*0630*/  @!P5 LDG.E R9, desc[UR8][R6.64+0x44] ;  /* 0x000044080609d981 */ /* 0x000ee2000c1e1900 */
[----:B------:R-:W-:Y:S01]  /*0640*/  IMAD.MOV.U32 R31, RZ, RZ, -0x1 ;  /* 0xffffffffff1f7424 */ /* 0x000fe200078e00ff */
[----:B------:R-:W1:Y:S02]  /*0650*/  LDCU.64 UR4, c[0x0][0x3a8] ;  /* 0x00007500ff0477ac */ /* 0x000e640008000a00 */
[----:B------:R-:W3:Y:S03]  /*0660*/  @!P6 LDG.E R52, desc[UR8][R6.64+0x48] ;  /* 0x000048080634e981 */ /* 0x000ee6000c1e1900 */
[----:B------:R-:W-:Y:S06]  /*0670*/  BAR.SYNC.DEFER_BLOCKING 0x0 ;  /* 0x0000000000007b1d */ /* 0x000fec0000010000 */
[----:B------:R0:W5:Y:S01]  /*0680*/  @!P1 LDG.E R3, desc[UR8][R4.64+0x4] ;  /* 0x0000040804039981 */ /* 0x000162000c1e1900 */
[----:B------:R-:W-:-:S02]  /*0690*/  IMAD.MOV.U32 R32, RZ, RZ, -0x1 ;  /* 0xffffffffff207424 */ /* 0x000fc400078e00ff */
[----:B------:R-:W-:Y:S01]  /*06a0*/  IMAD.MOV.U32 R33, RZ, RZ, -0x1 ;  /* 0xffffffffff217424 */ /* 0x000fe200078e00ff */
[----:B------:R0:W5:Y:S01]  /*06b0*/  @!P0 LDG.E R2, desc[UR8][R4.64] ;  /* 0x0000000804028981 */ /* 0x000162000c1e1900 */
[----:B--2---:R-:W-:Y:S01]  /*06c0*/  @!P1 LOP3.LUT R30, R8, 0x80000000, RZ, 0x3c, !PT ;  /* 0x80000000081e9812 */ /* 0x004fe200078e3cff */
[----:B------:R-:W-:Y:S01]  /*06d0*/  IMAD.MOV.U32 R29, RZ, RZ, -0x1 ;  /* 0xffffffffff1d7424 */ /* 0x000fe200078e00ff */
[----:B------:R-:W-:Y:S01]  /*06e0*/  ISETP.NE.AND P1, PT, R45, RZ, PT ;  /* 0x000000ff2d00720c */ /* 0x000fe20003f25270 */
[----:B------:R2:W5:Y:S01]  /*06f0*/  @!P2 LDG.E R24, desc[UR8][R4.64+0x38] ;  /* 0x000038080418a981 */ /* 0x000562000c1e1900 */
[----:B-1----:R-:W-:-:S03]  /*0700*/  UIADD3 UR7, UPT, UPT, UR4, 0x6, URZ ;  /* 0x0000000604077890 */ /* 0x002fc6000fffe0ff */
[----:B------:R2:W5:Y:S01]  /*0710*/  @!P3 LDG.E R25, desc[UR8][R4.64+0x3c] ;  /* 0x00003c080419b981 */ /* 0x000562000c1e1900 */
[----:B------:R-:W-:-:S03]  /*0720*/  UIADD3 UR5, UPT, UPT, -UR4, UR5, URZ ;  /* 0x0000000504057290 */ /* 0x000fc6000fffe1ff */
[----:B------:R2:W5:Y:S04]  /*0730*/  @!P4 LDG.E R26, desc[UR8][R4.64+0x40] ;  /* 0x00004008041ac981 */ /* 0x000568000c1e1900 */
[----:B----4-:R-:W-:Y:S01]  /*0740*/  @!P1 LOP3.LUT R31, R10, 0x80000000, RZ, 0x3c, !PT ;  /* 0x800000000a1f9812 */ /* 0x010fe200078e3cff */
[----:B------:R2:W5:Y:S01]  /*0750*/  @!P1 LDG.E R12, desc[UR8][R4.64+0x8] ;  /* 0x00000808040c9981 */ /* 0x000562000c1e1900 */
[----:B------:R-:W-:-:S03]  /*0760*/  ISETP.NE.AND P1, PT, R48, RZ, PT ;  /* 0x000000ff3000720c */ /* 0x000fc60003f25270 */
[----:B------:R2:W5:Y:S04]  /*0770*/  @!P5 LDG.E R27, desc[UR8][R4.64+0x44] ;  /* 0x00004408041bd981 */ /* 0x000568000c1e1900 */
[----:B------:R2:W5:Y:S06]  /*0780*/  @!P6 LDG.E R28, desc[UR8][R4.64+0x48] ;  /* 0x00004808041ce981 */ /* 0x00056c000c1e1900 */
[----:B---3--:R-:W-:Y:S01]  /*0790*/  @!P1 LOP3.LUT R32, R11, 0x80000000, RZ, 0x3c, !PT ;  /* 0x800000000b209812 */ /* 0x008fe200078e3cff */
[----:B------:R2:W5:Y:S01]  /*07a0*/  @!P1 LDG.E R13, desc[UR8][R4.64+0xc] ;  /* 0x00000c08040d9981 */ /* 0x000562000c1e1900 */
[----:B------:R-:W-:-:S13]  /*07b0*/  ISETP.NE.AND P1, PT, R49, RZ, PT ;  /* 0x000000ff3100720c */ /* 0x000fda0003f25270 */
[----:B------:R-:W-:Y:S01]  /*07c0*/  @!P1 LOP3.LUT R33, R34, 0x80000000, RZ, 0x3c, !PT ;  /* 0x8000000022219812 */ /* 0x000fe200078e3cff */
[----:B------:R2:W5:Y:S01]  /*07d0*/  @!P1 LDG.E R14, desc[UR8][R4.64+0x10] ;  /* 0x00001008040e9981 */ /* 0x000562000c1e1900 */
[----:B------:R-:W-:Y:S01]  /*07e0*/  ISETP.NE.AND P1, PT, R51, RZ, PT ;  /* 0x000000ff3300720c */ /* 0x000fe20003f25270 */
[----:B------:R-:W-:-:S12]  /*07f0*/  IMAD.MOV.U32 R34, RZ, RZ, -0x1 ;  /* 0xffffffffff227424 */ /* 0x000fd800078e00ff */
        /* <DEDUP_REMOVED lines=15> */
[----:B------:R-:W-:Y:S01]  /*08f0*/  IMAD.MOV.U32 R38, RZ, RZ, -0x1 ;  /* 0xffffffffff267424 */ /* 0x000fe200078e00ff */
[----:B------:R-:W-:Y:S02]  /*0900*/  @!P0 LOP3.LUT R29, R61, 0x80000000, RZ, 0x3c, !PT ;  /* 0x800000003d1d8812 */ /* 0x000fe400078e3cff */
[----:B------:R-:W-:-:S09]  /*0910*/  ISETP.NE.AND P0, PT, R60, RZ, PT ;  /* 0x000000ff3c00720c */ /* 0x000fd20003f05270 */
[----:B------:R-:W-:Y:S01]  /*0920*/  @!P1 LOP3.LUT R38, R39, 0x80000000, RZ, 0x3c, !PT ;  /* 0x8000000027269812 */ /* 0x000fe200078e3cff */
[----:B------:R2:W5:Y:S01]  /*0930*/  @!P1 LDG.E R19, desc[UR8][R4.64+0x24] ;  /* 0x0000240804139981 */ /* 0x000562000c1e1900 */
[----:B------:R-:W-:Y:S01]  /*0940*/  ISETP.NE.AND P1, PT, R57, RZ, PT ;  /* 0x000000ff3900720c */ /* 0x000fe20003f25270 */
[----:B------:R-:W-:Y:S02]  /*0950*/  IMAD.MOV.U32 R39, RZ, RZ, -0x1 ;  /* 0xffffffffff277424 */ /* 0x000fe400078e00ff */
[----:B------:R2:W5:Y:S10]  /*0960*/  @!P0 LDG.E R21, desc[UR8][R4.64+0x2c] ;  /* 0x00002c0804158981 */ /* 0x000574000c1e1900 */
[----:B------:R-:W-:Y:S01]  /*0970*/  @!P1 LOP3.LUT R39, R40, 0x80000000, RZ, 0x3c, !PT ;  /* 0x8000000028279812 */ /* 0x000fe200078e3cff */
[----:B------:R-:W-:Y:S01]  /*0980*/  IMAD.MOV.U32 R40, RZ, RZ, -0x1 ;  /* 0xffffffffff287424 */ /* 0x000fe200078e00ff */
[----:B------:R2:W5:Y:S01]  /*0990*/  @!P1 LDG.E R20, desc[UR8][R4.64+0x28] ;  /* 0x0000280804149981 */ /* 0x000562000c1e1900 */
[----:B------:R-:W-:-:S02]  /*09a0*/  @!P0 LOP3.LUT R40, R41, 0x80000000, RZ, 0x3c, !PT ;  /* 0x8000000029288812 */ /* 0x000fc400078e3cff */
[----:B------:R-:W-:Y:S02]  /*09b0*/  ISETP.NE.AND P1, PT, R58, RZ, PT ;  /* 0x000000ff3a00720c */ /* 0x000fe40003f25270 */
[----:B------:R-:W-:Y:S01]  /*09c0*/  ISETP.NE.AND P0, PT, R59, RZ, PT ;  /* 0x000000ff3b00720c */ /* 0x000fe20003f05270 */
[----:B------:R-:W-:Y:S01]  /*09d0*/  IMAD.MOV.U32 R41, RZ, RZ, -0x1 ;  /* 0xffffffffff297424 */ /* 0x000fe200078e00ff */
[----:B------:R-:W-:Y:S02]  /*09e0*/  UMOV UR4, 0x400 ;  /* 0x0000040000047882 */ /* 0x000fe40000000000 */
[----:B0-----:R-:W-:-:S07]  /*09f0*/  ULEA UR4, UR6, UR4, 0x18 ;  /* 0x0000000406047291 */ /* 0x001fce000f8ec0ff */
[----:B------:R2:W5:Y:S02]  /*0a00*/  @!P1 LDG.E R23, desc[UR8][R4.64+0x34] ;  /* 0x0000340804179981 */ /* 0x000564000c1e1900 */
[----:B------:R-:W-:Y:S02]  /*0a10*/  @!P0 LOP3.LUT R41, R42, 0x80000000, RZ, 0x3c, !PT ;  /* 0x800000002a298812 */ /* 0x000fe400078e3cff */
[----:B------:R2:W5:Y:S01]  /*0a20*/  @!P0 LDG.E R22, desc[UR8][R4.64+0x30] ;  /* 0x0000300804168981 */ /* 0x000562000c1e1900 */
[----:B------:R-:W0:Y:S01]  /*0a30*/  S2R R42, SR_LANEID ;  /* 0x00000000002a7919 */ /* 0x000e220000000000 */
[----:B------:R-:W-:Y:S01]  /*0a40*/  IMAD.MOV.U32 R45, RZ, RZ, -0x1 ;  /* 0xffffffffff2d7424 */ /* 0x000fe200078e00ff */
[----:B------:R-:W-:Y:S02]  /*0a50*/  @!P3 LOP3.LUT R45, R47, 0x80000000, RZ, 0x3c, !PT ;  /* 0x800000002f2db812 */ /* 0x000fe400078e3cff */
[----:B------:R-:W-:Y:S01]  /*0a60*/  LEA R47, R0, UR4, 0x2 ;  /* 0x00000004002f7c11 */ /* 0x000fe2000f8e10ff */
[----:B------:R-:W-:Y:S01]  /*0a70*/  IMAD.MOV.U32 R44, RZ, RZ, -0x1 ;  /* 0xffffffffff2c7424 */ /* 0x000fe200078e00ff */
[----:B------:R-:W-:-:S02]  /*0a80*/  SHF.R.U32.HI R124, RZ, 0x5, R0 ;  /* 0x00000005ff7c7819 */ /* 0x000fc40000011600 */
[----:B------:R-:W-:Y:S01]  /*0a90*/  @!P2 LOP3.LUT R44, R46, 0x80000000, RZ, 0x3c, !PT ;  /* 0x800000002e2ca812 */ /* 0x000fe200078e3cff */
[----:B------:R-:W-:Y:S02]  /*0aa0*/  IMAD R51, R0, 0x80, R47 ;  /* 0x0000008000337824 */ /* 0x000fe400078e022f */
[----:B------:R-:W-:Y:S01]  /*0ab0*/  IMAD.MOV.U32 R46, RZ, RZ, -0x1 ;  /* 0xffffffffff2e7424 */ /* 0x000fe200078e00ff */
[----:B------:R-:W-:Y:S01]  /*0ac0*/  @!P4 LOP3.LUT R46, R50, 0x80000000, RZ, 0x3c, !PT ;  /* 0x80000000322ec812 */ /* 0x000fe200078e3cff */
[----:B------:R-:W-:Y:S01]  /*0ad0*/  IMAD.MOV.U32 R43, RZ, RZ, -0x1 ;  /* 0xffffffffff2b7424 */ /* 0x000fe200078e00ff */
[----:B------:R-:W-:Y:S01]  /*0ae0*/  @!P1 LOP3.LUT R43, R62, 0x80000000, RZ, 0x3c, !PT ;  /* 0x800000003e2b9812 */ /* 0x000fe200078e3cff */
[----:B------:R-:W-:Y:S01]  /*0af0*/  IMAD.MOV.U32 R48, RZ, RZ, -0x1 ;  /* 0xffffffffff307424 */ /* 0x000fe200078e00ff */
[----:B------:R-:W-:Y:S01]  /*0b00*/  @!P5 LOP3.LUT R48, R9, 0x80000000, RZ, 0x3c, !PT ;  /* 0x800000000930d812 */ /* 0x000fe200078e3cff */
[----:B------:R-:W-:Y:S01]  /*0b10*/  IMAD.MOV.U32 R49, RZ, RZ, -0x1 ;  /* 0xffffffffff317424 */ /* 0x000fe200078e00ff */
[----:B------:R-:W-:Y:S01]  /*0b20*/  @!P6 LOP3.LUT R49, R52, 0x80000000, RZ, 0x3c, !PT ;  /* 0x800000003431e812 */ /* 0x000fe200078e3cff */
[----:B------:R-:W-:Y:S01]  /*0b30*/  IMAD R53, R0, -0x38, R51 ;  /* 0xffffffc800357824 */ /* 0x000fe200078e0233 */
[----:B------:R-:W-:Y:S01]  /*0b40*/  LEA R50, R124, UR4, 0x2 ;  /* 0x000000047c327c11 */ /* 0x000fe2000f8e10ff */
[----:B--2---:R-:W-:Y:S06]  /*0b50*/  BAR.SYNC.DEFER_BLOCKING 0x0 ;  /* 0x0000000000007b1d */ /* 0x004fec0000010000 */
.L_x_222:
[----:B------:R-:W-:Y:S01]  /*0b60*/  UISETP.LT.AND UP0, UPT, UR5, 0x6, UPT ;  /* 0x000000060500788c */ /* 0x000fe2000bf01270 */
[----:B------:R-:W-:Y:S01]  /*0b70*/  STS [R47], RZ ;  /* 0x000000ff2f007388 */ /* 0x000fe20000000800 */
[----:B------:R-:W-:Y:S01]  /*0b80*/  UIADD3 UR6, UPT, UPT, UR7, -0x6, URZ ;  /* 0xfffffffa07067890 */ /* 0x000fe2000fffe0ff */
[----:B0-----:R-:W-:Y:S01]  /*0b90*/  ISETP.NE.AND P1, PT, R42, 0x1f, PT ;  /* 0x0000001f2a00780c */ /* 0x001fe20003f25270 */
[----:B------:R-:W-:Y:S01]  /*0ba0*/  USEL UR4, UR5, 0x6, UP0 ;  /* 0x0000000605047887 */ /* 0x000fe20008000000 */
[----:B------:R-:W-:Y:S01]  /*0bb0*/  STS [R47+0x400], RZ ;  /* 0x000400ff2f007388 */ /* 0x000fe20000000800 */
[C---:B------:R-:W-:Y:S01]  /*0bc0*/  ISETP.NE.AND P2, PT, R124.reuse, 0x6, PT ;  /* 0x000000067c00780c */ /* 0x040fe20003f45270 */
[----:B------:R-:W-:Y:S01]  /*0bd0*/  UISETP.GE.AND UP0, UPT, UR7, UR10, UPT ;  /* 0x0000000a0700728c */ /* 0x000fe2000bf06270 */
[----:B-1----:R-:W-:Y:S01]  /*0be0*/  SHF.R.U32.HI R4, RZ, UR6, R29 ;  /* 0x00000006ff047c19 */ /* 0x002fe2000801161d */
[----:B------:R-:W-:Y:S01]  /*0bf0*/  UBMSK UR4, URZ, UR4 ;  /* 0x00000004ff04729b */ /* 0x000fe20008000000 */
[----:B------:R-:W-:Y:S01]  /*0c00*/  STS [R47+0x800], RZ ;  /* 0x000800ff2f007388 */ /* 0x000fe20000000800 */
[----:B------:R-:W-:-:S03]  /*0c10*/  ISETP.NE.AND P3, PT, R124, 0x7, PT ;  /* 0x000000077c00780c */ /* 0x000fc60003f65270 */
[----:B------:R-:W-:Y:S01]  /*0c20*/  STS [R47+0xc00], RZ ;  /* 0x000c00ff2f007388 */ /* 0x000fe20000000800 */
[----:B------:R-:W-:-:S03]  /*0c30*/  LOP3.LUT R4, R4, UR4, RZ, 0xc0, !PT ;  /* 0x0000000404047c12 */ /* 0x000fc6000f8ec0ff */
[----:B------:R-:W-:Y:S02]  /*0c40*/  STS [R47+0x1000], RZ ;  /* 0x001000ff2f007388 */ /* 0x000fe40000000800 */
[----:B------:R-:W-:Y:S01]  /*0c50*/  IMAD.SHL.U32 R5, R4, 0x400, RZ ;  /* 0x0000040004057824 */ /* 0x000fe200078e00ff */
[----:B------:R-:W-:Y:S01]  /*0c60*/  SHF.R.U32.HI R4, RZ, 0x4, R4 ;  /* 0x00000004ff047819 */ /* 0x000fe20000011604 */
[----:B------:R-:W-:Y:S03]  /*0c70*/  STS [R47+0x1400], RZ ;  /* 0x001400ff2f007388 */ /* 0x000fe60000000800 */
[----:B------:R-:W-:Y:S01]  /*0c80*/  LOP3.LUT R54, R5, 0x7c00, RZ, 0xc0, !PT ;  /* 0x00007c0005367812 */ /* 0x000fe200078ec0ff */
[----:B------:R-:W-:Y:S01]  /*0c90*/  STS [R47+0x1800], RZ ;  /* 0x001800ff2f007388 */ /* 0x000fe20000000800 */
[----:B------:R-:W-:-:S03]  /*0ca0*/  LOP3.LUT R4, R4, 0xffffffe, RZ, 0xc0, !PT ;  /* 0x0ffffffe04047812 */ /* 0x000fc600078ec0ff */
[----:B------:R-:W-:Y:S01]  /*0cb0*/  STS [R47+0x1c00], RZ ;  /* 0x001c00ff2f007388 */ /* 0x000fe20000000800 */
[----:B------:R-:W-:Y:S02]  /*0cc0*/  IADD3 R54, PT, PT, R4, R47, R54 ;  /* 0x0000002f04367210 */ /* 0x000fe40007ffe036 */
[----:B------:R-:W-:Y:S01]  /*0cd0*/  SHF.R.U32.HI R4, RZ, UR6, R30 ;  /* 0x00000006ff047c19 */ /* 0x000fe2000801161e */
[----:B------:R-:W-:Y:S03]  /*0ce0*/  STS [R47+0x2000], RZ ;  /* 0x002000ff2f007388 */ /* 0x000fe60000000800 */
[----:B------:R-:W-:Y:S01]  /*0cf0*/  LOP3.LUT R4, R4, UR4, RZ, 0xc0, !PT ;  /* 0x0000000404047c12 */ /* 0x000fe2000f8ec0ff */
[----:B------:R-:W-:Y:S04]  /*0d00*/  STS [R47+0x2400], RZ ;  /* 0x002400ff2f007388 */ /* 0x000fe80000000800 */
[----:B------:R-:W-:Y:S01]  /*0d10*/  STS [R47+0x2800], RZ ;  /* 0x002800ff2f007388 */ /* 0x000fe20000000800 */
[----:B------:R-:W-:Y:S01]  /*0d20*/  IMAD.SHL.U32 R5, R4, 0x400, RZ ;  /* 0x0000040004057824 */ /* 0x000fe200078e00ff */
[----:B------:R-:W-:-:S02]  /*0d30*/  SHF.R.U32.HI R4, RZ, 0x4, R4 ;  /* 0x00000004ff047819 */ /* 0x000fc40000011604 */
[----:B------:R-:W-:Y:S02]  /*0d40*/  STS [R47+0x2c00], RZ ;  /* 0x002c00ff2f007388 */ /* 0x000fe40000000800 */
[----:B------:R-:W-:Y:S02]  /*0d50*/  LOP3.LUT R56, R5, 0x7c00, RZ, 0xc0, !PT ;  /* 0x00007c0005387812 */ /* 0x000fe400078ec0ff */
        /* <DEDUP_REMOVED lines=32> */
[----:B------:R-:W0:Y:S02]  /*0f60*/  LDS.U16 R52, [R54] ;  /* 0x0000000036347984 */ /* 0x000e240000000400 */
[----:B0-----:R-:W-:-:S05]  /*0f70*/  VIADD R5, R52, 0x1 ;  /* 0x0000000134057836 */ /* 0x001fca0000000000 */
[----:B------:R0:W-:Y:S04]  /*0f80*/  STS.U16 [R54], R5 ;  /* 0x0000000536007388 */ /* 0x0001e80000000400 */
[----:B------:R-:W1:Y:S01]  /*0f90*/  LDS.U16 R57, [R56] ;  /* 0x0000000038397984 */ /* 0x000e620000000400 */
[----:B0-----:R-:W-:Y:S01]  /*0fa0*/  IMAD.SHL.U32 R5, R4, 0x400, RZ ;  /* 0x0000040004057824 */ /* 0x001fe200078e00ff */
[----:B------:R-:W-:-:S04]  /*0fb0*/  SHF.R.U32.HI R4, RZ, 0x4, R4 ;  /* 0x00000004ff047819 */ /* 0x000fc80000011604 */
[----:B------:R-:W-:Y:S02]  /*0fc0*/  LOP3.LUT R60, R5, 0x7c00, RZ, 0xc0, !PT ;  /* 0x00007c00053c7812 */ /* 0x000fe400078ec0ff */
[----:B------:R-:W-:-:S04]  /*0fd0*/  LOP3.LUT R4, R4, 0xffffffe, RZ, 0xc0, !PT ;  /* 0x0ffffffe04047812 */ /* 0x000fc800078ec0ff */
[----:B------:R-:W-:Y:S02]  /*0fe0*/  IADD3 R60, PT, PT, R4, R47, R60 ;  /* 0x0000002f043c7210 */ /* 0x000fe40007ffe03c */
[----:B------:R-:W-:-:S04]  /*0ff0*/  SHF.R.U32.HI R4, RZ, UR6, R33 ;  /* 0x00000006ff047c19 */ /* 0x000fc80008011621 */
[----:B------:R-:W-:-:S05]  /*1000*/  LOP3.LUT R4, R4, UR4, RZ, 0xc0, !PT ;  /* 0x0000000404047c12 */ /* 0x000fca000f8ec0ff */
[----:B------:R-:W-:Y:S01]  /*1010*/  IMAD.SHL.U32 R6, R4, 0x400, RZ ;  /* 0x0000040004067824 */ /* 0x000fe200078e00ff */
[----:B------:R-:W-:-:S04]  /*1020*/  SHF.R.U32.HI R4, RZ, 0x4, R4 ;  /* 0x00000004ff047819 */ /* 0x000fc80000011604 */
[----:B------:R-:W-:Y:S02]  /*1030*/  LOP3.LUT R6, R6, 0x7c00, RZ, 0xc0, !PT ;  /* 0x00007c0006067812 */ /* 0x000fe400078ec0ff */
[----:B------:R-:W-:-:S04]  /*1040*/  LOP3.LUT R4, R4, 0xffffffe, RZ, 0xc0, !PT ;  /* 0x0ffffffe04047812 */ /* 0x000fc800078ec0ff */
[----:B------:R-:W-:Y:S01]  /*1050*/  IADD3 R62, PT, PT, R4, R47, R6 ;  /* 0x0000002f043e7210 */ /* 0x000fe20007ffe006 */
[----:B-1----:R-:W-:Y:S01]  /*1060*/  VIADD R7, R57, 0x1 ;  /* 0x0000000139077836 */ /* 0x002fe20000000000 */
[----:B------:R-:W-:-:S04]  /*1070*/  SHF.R.U32.HI R4, RZ, UR6, R34 ;  /* 0x00000006ff047c19 */ /* 0x000fc80008011622 */
[----:B------:R-:W-:Y:S01]  /*1080*/  STS.U16 [R56], R7 ;  /* 0x0000000738007388 */ /* 0x000fe20000000400 */
[----:B------:R-:W-:-:S03]  /*1090*/  LOP3.LUT R4, R4, UR4, RZ, 0xc0, !PT ;  /* 0x0000000404047c12 */ /* 0x000fc6000f8ec0ff */
        /* <DEDUP_REMOVED lines=129> */
[----:B------:R-:W-:Y:S01]  /*18b0*/  SHF.R.U32.HI R4, RZ, UR6, R49 ;  /* 0x00000006ff047c19 */ /* 0x000fe20008011631 */
[----:B------:R-:W0:Y:S03]  /*18c0*/  S2UR UR6, SR_CgaCtaId ;  /* 0x00000000000679c3 */ /* 0x000e260000008800 */
[----:B------:R-:W-:Y:S01]  /*18d0*/  LOP3.LUT R4, R4, UR4, RZ, 0xc0, !PT ;  /* 0x0000000404047c12 */ /* 0x000fe2000f8ec0ff */
[----:B------:R-:W-:-:S04]  /*18e0*/  UMOV UR4, 0x400 ;  /* 0x0000040000047882 */ /* 0x000fc80000000000 */
[----:B------:R-:W-:Y:S01]  /*18f0*/  IMAD.SHL.U32 R6, R4, 0x400, RZ ;  /* 0x0000040004067824 */ /* 0x000fe200078e00ff */
[----:B------:R-:W-:-:S04]  /*1900*/  SHF.R.U32.HI R4, RZ, 0x4, R4 ;  /* 0x00000004ff047819 */ /* 0x000fc80000011604 */
[----:B------:R-:W-:Y:S02]  /*1910*/  LOP3.LUT R6, R6, 0x7c00, RZ, 0xc0, !PT ;  /* 0x00007c0006067812 */ /* 0x000fe400078ec0ff */
[----:B------:R-:W-:-:S04]  /*1920*/  LOP3.LUT R4, R4, 0xffffffe, RZ, 0xc0, !PT ;  /* 0x0ffffffe04047812 */ /* 0x000fc800078ec0ff */
[----:B------:R-:W-:Y:S01]  /*1930*/  IADD3 R90, PT, PT, R4, R47, R6 ;  /* 0x0000002f045a7210 */ /* 0x000fe20007ffe006 */
[----:B-1----:R-:W-:Y:S01]  /*1940*/  VIADD R7, R85, 0x1 ;  /* 0x0000000155077836 */ /* 0x002fe20000000000 */
[----:B0-----:R-:W-:-:S04]  /*1950*/  ULEA UR4, UR6, UR4, 0x18 ;  /* 0x0000000406047291 */ /* 0x001fc8000f8ec0ff */
[----:B------:R-:W-:Y:S04]  /*1960*/  STS.U16 [R84], R7 ;  /* 0x0000000754007388 */ /* 0x000fe80000000400 */
[----:B------:R-:W0:Y:S02]  /*1970*/  LDS.U16 R87, [R86] ;  /* 0x0000000056577984 */ /* 0x000e240000000400 */
[----:B0-----:R-:W-:-:S05]  /*1980*/  VIADD R5, R87, 0x1 ;  /* 0x0000000157057836 */ /* 0x001fca0000000000 */
[----:B------:R-:W-:Y:S04]  /*1990*/  STS.U16 [R86], R5 ;  /* 0x0000000556007388 */ /* 0x000fe80000000400 */
[----:B------:R-:W0:Y:S02]  /*19a0*/  LDS.U16 R89, [R88] ;  /* 0x0000000058597984 */ /* 0x000e240000000400 */
[----:B0-----:R-:W-:-:S05]  /*19b0*/  VIADD R7, R89, 0x1 ;  /* 0x0000000159077836 */ /* 0x001fca0000000000 */
[----:B------:R-:W-:Y:S04]  /*19c0*/  STS.U16 [R88], R7 ;  /* 0x0000000758007388 */ /* 0x000fe80000000400 */
[----:B------:R-:W0:Y:S02]  /*19d0*/  LDS.U16 R91, [R90] ;  /* 0x000000005a5b7984 */ /* 0x000e240000000400 */
[----:B0-----:R-:W-:-:S05]  /*19e0*/  VIADD R5, R91, 0x1 ;  /* 0x000000015b057836 */ /* 0x001fca0000000000 */
[----:B------:R-:W-:Y:S01]  /*19f0*/  STS.U16 [R90], R5 ;  /* 0x000000055a007388 */ /* 0x000fe20000000400 */
[----:B------:R-:W-:Y:S06]  /*1a00*/  BAR.SYNC.DEFER_BLOCKING 0x0 ;  /* 0x0000000000007b1d */ /* 0x000fec0000010000 */
[----:B------:R-:W-:Y:S04]  /*1a10*/  LDS R92, [R51] ;  /* 0x00000000335c7984 */ /* 0x000fe80000000800 */
[----:B------:R-:W0:Y:S04]  /*1a20*/  LDS R93, [R51+0x4] ;  /* 0x00000400335d7984 */ /* 0x000e280000000800 */
[----:B------:R-:W1:Y:S04]  /*1a30*/  LDS R94, [R51+0x8] ;  /* 0x00000800335e7984 */ /* 0x000e680000000800 */
[----:B------:R-:W2:Y:S04]  /*1a40*/  LDS R95, [R51+0xc] ;  /* 0x00000c00335f7984 */ /* 0x000ea80000000800 */
[----:B------:R-:W3:Y:S04]  /*1a50*/  LDS R96, [R51+0x10] ;  /* 0x0000100033607984 */ /* 0x000ee80000000800 */
[----:B------:R-:W4:Y:S04]  /*1a60*/  LDS R97, [R51+0x14] ;  /* 0x0000140033617984 */ /* 0x000f280000000800 */
[----:B------:R-:W4:Y:S04]  /*1a70*/  LDS R98, [R51+0x18] ;  /* 0x0000180033627984 */ /* 0x000f280000000800 */
[----:B------:R-:W4:Y:S04]  /*1a80*/  LDS R99, [R51+0x1c] ;  /* 0x00001c0033637984 */ /* 0x000f280000000800 */
[----:B------:R-:W4:Y:S04]  /*1a90*/  LDS R100, [R51+0x20] ;  /* 0x0000200033647984 */ /* 0x000f280000000800 */
[----:B------:R-:W4:Y:S04]  /*1aa0*/  LDS R101, [R51+0x24] ;  /* 0x0000240033657984 */ /* 0x000f280000000800 */
[----:B------:R-:W4:Y:S04]  /*1ab0*/  LDS R102, [R51+0x28] ;  /* 0x0000280033667984 */ /* 0x000f280000000800 */
[----:B------:R-:W4:Y:S01]  /*1ac0*/  LDS R103, [R51+0x2c] ;  /* 0x00002c0033677984 */ /* 0x000f220000000800 */
[----:B0-----:R-:W-:-:S03]  /*1ad0*/  IMAD.IADD R93, R92, 0x1, R93 ;  /* 0x000000015c5d7824 */ /* 0x001fc600078e025d */
[----:B------:R-:W0:Y:S01]  /*1ae0*/  LDS R104, [R51+0x30] ;  /* 0x0000300033687984 */ /* 0x000e220000000800 */
[----:B-1----:R-:W-:-:S03]  /*1af0*/  IMAD.IADD R94, R94, 0x1, R93 ;  /* 0x000000015e5e7824 */ /* 0x002fc600078e025d */
[----:B------:R-:W1:Y:S01]  /*1b00*/  LDS R105, [R51+0x34] ;  /* 0x0000340033697984 */ /* 0x000e620000000800 */
[----:B--2---:R-:W-:-:S03]  /*1b10*/  IMAD.IADD R95, R95, 0x1, R94 ;  /* 0x000000015f5f7824 */ /* 0x004fc600078e025e */
[----:B------:R-:W2:Y:S01]  /*1b20*/  LDS R106, [R51+0x38] ;  /* 0x00003800336a7984 */ /* 0x000ea20000000800 */
[----:B---3--:R-:W-:-:S03]  /*1b30*/  IMAD.IADD R96, R96, 0x1, R95 ;  /* 0x0000000160607824 */ /* 0x008fc600078e025f */
[----:B------:R-:W3:Y:S01]  /*1b40*/  LDS R107, [R51+0x3c] ;  /* 0x00003c00336b7984 */ /* 0x000ee20000000800 */
[----:B----4-:R-:W-:-:S03]  /*1b50*/  IMAD.IADD R97, R97, 0x1, R96 ;  /* 0x0000000161617824 */ /* 0x010fc600078e0260 */
[----:B------:R-:W4:Y:S01]  /*1b60*/  LDS R108, [R51+0x40] ;  /* 0x00004000336c7984 */ /* 0x000f220000000800 */
[----:B------:R-:W-:-:S03]  /*1b70*/  IMAD.IADD R98, R98, 0x1, R97 ;  /* 0x0000000162627824 */ /* 0x000fc600078e0261 */
        /* <DEDUP_REMOVED lines=31> */
[----:B------:R-:W-:-:S04]  /*1d70*/  IMAD.IADD R114, R114, 0x1, R113 ;  /* 0x0000000172727824 */ /* 0x000fc800078e0271 */
[----:B0-----:R-:W-:-:S04]  /*1d80*/  IMAD.IADD R115, R115, 0x1, R114 ;  /* 0x0000000173737824 */ /* 0x001fc800078e0272 */
[----:B-1----:R-:W-:-:S04]  /*1d90*/  IMAD.IADD R116, R116, 0x1, R115 ;  /* 0x0000000174747824 */ /* 0x002fc800078e0273 */
[----:B--2---:R-:W-:-:S04]  /*1da0*/  IMAD.IADD R117, R117, 0x1, R116 ;  /* 0x0000000175757824 */ /* 0x004fc800078e0274 */
[----:B---3--:R-:W-:-:S04]  /*1db0*/  IMAD.IADD R118, R118, 0x1, R117 ;  /* 0x0000000176767824 */ /* 0x008fc800078e0275 */
[----:B----4-:R-:W-:-:S04]  /*1dc0*/  IMAD.IADD R119, R119, 0x1, R118 ;  /* 0x0000000177777824 */ /* 0x010fc800078e0276 */
[----:B------:R-:W-:-:S04]  /*1dd0*/  IMAD.IADD R120, R120, 0x1, R119 ;  /* 0x0000000178787824 */ /* 0x000fc800078e0277 */
[----:B------:R-:W-:-:S04]  /*1de0*/  IMAD.IADD R121, R121, 0x1, R120 ;  /* 0x0000000179797824 */ /* 0x000fc800078e0278 */
[----:B------:R-:W-:-:S04]  /*1df0*/  IMAD.IADD R122, R122, 0x1, R121 ;  /* 0x000000017a7a7824 */ /* 0x000fc800078e0279 */
[----:B------:R-:W-:-:S04]  /*1e00*/  IMAD.IADD R123, R123, 0x1, R122 ;  /* 0x000000017b7b7824 */ /* 0x000fc800078e027a */
[----:B------:R-:W-:-:S05]  /*1e10*/  IMAD.IADD R125, R4, 0x1, R123 ;  /* 0x00000001047d7824 */ /* 0x000fca00078e027b */
        /* <DEDUP_REMOVED lines=8> */
[----:B------:R-:W0:Y:S02]  /*1ea0*/  SHFL.UP P0, R126, R127, 0x10, RZ ;  /* 0x060000007f7e7989 */ /* 0x000e2400000000ff */
[----:B0-----:R-:W-:Y:S01]  /*1eb0*/  @P0 IMAD.IADD R126, R127, 0x1, R126 ;  /* 0x000000017f7e0824 */ /* 0x001fe200078e027e */
[----:B------:R-:W-:-:S03]  /*1ec0*/  ISETP.NE.AND P0, PT, R124, 0x1, PT ;  /* 0x000000017c00780c */ /* 0x000fc60003f05270 */
[----:B------:R-:W-:Y:S01]  /*1ed0*/  IMAD.IADD R125, R126, 0x1, -R125 ;  /* 0x000000017e7d7824 */ /* 0x000fe200078e0a7d */
[----:B------:R-:W-:Y:S01]  /*1ee0*/  @!P1 STS [R50+0x8400], R126 ;  /* 0x0084007e32009388 */ /* 0x000fe20000000800 */
[----:B------:R-:W-:Y:S01]  /*1ef0*/  BAR.SYNC.DEFER_BLOCKING 0x0 ;  /* 0x0000000000007b1d */ /* 0x000fe20000010000 */
[----:B------:R-:W-:-:S05]  /*1f00*/  ISETP.NE.AND P1, PT, R124, 0x4, PT ;  /* 0x000000047c00780c */ /* 0x000fca0003f25270 */
[----:B------:R-:W0:Y:S04]  /*1f10*/  LDS.128 R4, [UR4+0x8400] ;  /* 0x00840004ff047984 */ /* 0x000e280008000c00 */
[----:B------:R-:W1:Y:S01]  /*1f20*/  LDS.128 R8, [UR4+0x8410] ;  /* 0x00841004ff087984 */ /* 0x000e620008000c00 */
[C---:B0-----:R-:W-:Y:S01]  /*1f30*/  SEL R55, R4.reuse, R55, !P0 ;  /* 0x0000003704377207 */ /* 0x041fe20004000000 */
[----:B------:R-:W-:Y:S01]  /*1f40*/  IMAD.IADD R5, R4, 0x1, R5 ;  /* 0x0000000104057824 */ /* 0x000fe200078e0205 */
[----:B------:R-:W-:-:S03]  /*1f50*/  ISETP.NE.AND P0, PT, R124, 0x2, PT ;  /* 0x000000027c00780c */ /* 0x000fc60003f05270 */
[----:B------:R-:W-:Y:S01]  /*1f60*/  IMAD.IADD R6, R6, 0x1, R5 ;  /* 0x0000000106067824 */ /* 0x000fe200078e0205 */
[----:B------:R-:W-:Y:S02]  /*1f70*/  SEL R55, R5, R55, !P0 ;  /* 0x0000003705377207 */ /* 0x000fe40004000000 */
[----:B------:R-:W-:Y:S01]  /*1f80*/  ISETP.NE.AND P0, PT, R124, 0x3, PT ;  /* 0x000000037c00780c */ /* 0x000fe20003f05270 */
[----:B------:R-:W-:-:S03]  /*1f90*/  IMAD.IADD R7, R7, 0x1, R6 ;  /* 0x0000000107077824 */ /* 0x000fc600078e0206 */
[----:B------:R-:W-:Y:S01]  /*1fa0*/  SEL R55, R6, R55, !P0 ;  /* 0x0000003706377207 */ /* 0x000fe20004000000 */
[C---:B-1----:R-:W-:Y:S01]  /*1fb0*/  IMAD.IADD R8, R7.reuse, 0x1, R8 ;  /* 0x0000000107087824 */ /* 0x042fe200078e0208 */
[----:B------:R-:W-:Y:S02]  /*1fc0*/  ISETP.NE.AND P0, PT, R124, 0x5, PT ;  /* 0x000000057c00780c */ /* 0x000fe40003f05270 */
[----:B------:R-:W-:Y:S01]  /*1fd0*/  SEL R55, R7, R55, !P1 ;  /* 0x0000003707377207 */ /* 0x000fe20004800000 */
[----:B------:R-:W-:Y:S01]  /*1fe0*/  IMAD.IADD R9, R9, 0x1, R8 ;  /* 0x0000000109097824 */ /* 0x000fe200078e0208 */
[----:B------:R-:W-:Y:S02]  /*1ff0*/  ISETP.NE.AND P1, PT, R42, RZ, PT ;  /* 0x000000ff2a00720c */ /* 0x000fe40003f25270 */
[----:B------:R-:W-:Y:S01]  /*2000*/  SEL R55, R8, R55, !P0 ;  /* 0x0000003708377207 */ /* 0x000fe20004000000 */
[----:B------:R-:W-:Y:S01]  /*2010*/  IMAD.IADD R10, R10, 0x1, R9 ;  /* 0x000000010a0a7824 */ /* 0x000fe200078e0209 */
[----:B------:R-:W-:-:S02]  /*2020*/  ISETP.GT.U32.AND P0, PT, R0, 0x1f, PT ;  /* 0x0000001f0000780c */ /* 0x000fc40003f04070 */
[----:B------:R-:W-:Y:S01]  /*2030*/  SEL R55, R9, R55, !P2 ;  /* 0x0000003709377207 */ /* 0x000fe20005000000 */
[----:B------:R-:W-:Y:S01]  /*2040*/  IMAD.IADD R11, R11, 0x1, R10 ;  /* 0x000000010b0b7824 */ /* 0x000fe200078e020a */
[----:B------:R-:W-:Y:S02]  /*2050*/  ISETP.GT.U32.OR P2, PT, R0, 0x1f, P1 ;  /* 0x0000001f0000780c */ /* 0x000fe40000f44470 */
[----:B------:R-:W-:Y:S02]  /*2060*/  SEL R4, R125, RZ, P1 ;  /* 0x000000ff7d047207 */ /* 0x000fe40000800000 */
[----:B------:R-:W-:-:S05]  /*2070*/  SEL R55, R10, R55, !P3 ;  /* 0x000000370a377207 */ /* 0x000fca0005800000 */
[----:B------:R-:W-:Y:S01]  /*2080*/  @P0 IMAD.IADD R125, R55, 0x1, R4 ;  /* 0x00000001377d0824 */ /* 0x000fe200078e0204 */
[----:B------:R-:W-:-:S03]  /*2090*/  ISETP.NE.AND P0, PT, R0, RZ, PT ;  /* 0x000000ff0000720c */ /* 0x000fc60003f05270 */
[----:B------:R-:W-:-:S05]  /*20a0*/  @!P2 IMAD.U32 R125, R11, 0x10000, RZ ;  /* 0x000100000b7da824 */ /* 0x000fca00078e00ff */
[----:B------:R-:W-:Y:S01]  /*20b0*/  @!P2 STS [UR4+0x8428], R125 ;  /* 0x0084287dff00a988 */ /* 0x000fe20008000804 */
[----:B------:R-:W-:Y:S06]  /*20c0*/  BAR.SYNC.DEFER_BLOCKING 0x0 ;  /* 0x0000000000007b1d */ /* 0x000fec0000010000 */
[----:B------:R-:W0:Y:S02]  /*20d0*/  LDS R4, [UR4+0x8428] ;  /* 0x00842804ff047984 */ /* 0x000e240008000800 */
[----:B0-----:R-:W-:-:S05]  /*20e0*/  SEL R4, R4, RZ, P0 ;  /* 0x000000ff04047207 */ /* 0x001fca0000000000 */
[----:B------:R-:W-:-:S04]  /*20f0*/  IMAD.IADD R4, R4, 0x1, R125 ;  /* 0x0000000104047824 */ /* 0x000fc800078e027d */
[--C-:B------:R-:W-:Y:S01]  /*2100*/  IMAD.IADD R92, R92, 0x1, R4.reuse ;  /* 0x000000015c5c7824 */ /* 0x100fe200078e0204 */
[----:B------:R-:W-:Y:S01]  /*2110*/  STS [R51], R4 ;  /* 0x0000000433007388 */ /* 0x000fe20000000800 */
[--C-:B------:R-:W-:Y:S02]  /*2120*/  IMAD.IADD R6, R93, 0x1, R4.reuse ;  /* 0x000000015d067824 */ /* 0x100fe400078e0204 */
[--C-:B------:R-:W-:Y:S01]  /*2130*/  IMAD.IADD R94, R94, 0x1, R4.reuse ;  /* 0x000000015e5e7824 */ /* 0x100fe200078e0204 */
[----:B------:R-:W-:Y:S01]  /*2140*/  STS [R51+0x4], R92 ;  /* 0x0000045c33007388 */ /* 0x000fe20000000800 */
[--C-:B------:R-:W-:Y:S02]  /*2150*/  IMAD.IADD R8, R95, 0x1, R4.reuse ;  /* 0x000000015f087824 */ /* 0x100fe400078e0204 */
[--C-:B------:R-:W-:Y:S01]  /*2160*/  IMAD.IADD R96, R96, 0x1, R4.reuse ;  /* 0x0000000160607824 */ /* 0x100fe200078e0204 */
[----:B------:R-:W-:Y:S01]  /*2170*/  STS [R51+0x8], R6 ;  /* 0x0000080633007388 */ /* 0x000fe20000000800 */
[----:B------:R-:W-:-:S02]  /*2180*/  IMAD.IADD R10, R97, 0x1, R4 ;  /* 0x00000001610a7824 */ /* 0x000fc400078e0204 */
[--C-:B------:R-:W-:Y:S01]  /*2190*/  IMAD.IADD R98, R98, 0x1, R4.reuse ;  /* 0x0000000162627824 */ /* 0x100fe200078e0204 */
[----:B------:R-:W-:Y:S01]  /*21a0*/  STS [R51+0xc], R94 ;  /* 0x00000c5e33007388 */ /* 0x000fe20000000800 */
        /* <DEDUP_REMOVED lines=36> */
[----:B------:R-:W-:-:S03]  /*23f0*/  IMAD.IADD R150, R123, 0x1, R4 ;  /* 0x000000017b967824 */ /* 0x000fc600078e0204 */
[----:B------:R-:W-:Y:S04]  /*2400*/  STS [R51+0x40], R134 ;  /* 0x0000408633007388 */ /* 0x000fe80000000800 */
        /* <DEDUP_REMOVED lines=15> */
[----:B------:R-:W-:Y:S01]  /*2500*/  STS [R51+0x80], R150 ;  /* 0x0000809633007388 */ /* 0x000fe20000000800 */
[----:B------:R-:W-:Y:S06]  /*2510*/  BAR.SYNC.DEFER_BLOCKING 0x0 ;  /* 0x0000000000007b1d */ /* 0x000fec0000010000 */
[----:B------:R-:W0:Y:S04]  /*2520*/  LDS.U16 R5, [R54] ;  /* 0x0000000036057984 */ /* 0x000e280000000400 */
[----:B------:R-:W1:Y:S04]  /*2530*/  LDS.U16 R56, [R56] ;  /* 0x0000000038387984 */ /* 0x000e680000000400 */
[----:B------:R-:W2:Y:S04]  /*2540*/  LDS.U16 R58, [R58] ;  /* 0x000000003a3a7984 */ /* 0x000ea80000000400 */
[----:B------:R-:W3:Y:S04]  /*2550*/  LDS.U16 R60, [R60] ;  /* 0x000000003c3c7984 */ /* 0x000ee80000000400 */
[----:B------:R-:W4:Y:S04]  /*2560*/  LDS.U16 R62, [R62] ;  /* 0x000000003e3e7984 */ /* 0x000f280000000400 */
[----:B------:R-:W4:Y:S04]  /*2570*/  LDS.U16 R64, [R64] ;  /* 0x0000000040407984 */ /* 0x000f280000000400 */
[----:B------:R-:W4:Y:S04]  /*2580*/  LDS.U16 R66, [R66] ;  /* 0x0000000042427984 */ /* 0x000f280000000400 */
[----:B------:R-:W4:Y:S04]  /*2590*/  LDS.U16 R68, [R68] ;  /* 0x0000000044447984 */ /* 0x000f280000000400 */
[----:B------:R-:W4:Y:S04]  /*25a0*/  LDS.U16 R70, [R70] ;  /* 0x0000000046467984 */ /* 0x000f280000000400 */
[----:B------:R-:W4:Y:S04]  /*25b0*/  LDS.U16 R72, [R72] ;  /* 0x0000000048487984 */ /* 0x000f280000000400 */
[----:B------:R-:W4:Y:S01]  /*25c0*/  LDS.U16 R74, [R74] ;  /* 0x000000004a4a7984 */ /* 0x000f220000000400 */
[----:B0-----:R-:W-:-:S03]  /*25d0*/  IMAD.IADD R5, R52, 0x1, R5 ;  /* 0x0000000134057824 */ /* 0x001fc600078e0205 */
[----:B------:R-:W0:Y:S01]  /*25e0*/  LDS.U16 R76, [R76] ;  /* 0x000000004c4c7984 */ /* 0x000e220000000400 */
[----:B-1----:R-:W-:-:S03]  /*25f0*/  IMAD.IADD R56, R57, 0x1, R56 ;  /* 0x0000000139387824 */ /* 0x002fc600078e0238 */
[----:B------:R-:W1:Y:S01]  /*2600*/  LDS.U16 R78, [R78] ;  /* 0x000000004e4e7984 */ /* 0x000e620000000400 */
[----:B--2---:R-:W-:-:S03]  /*2610*/  IMAD.IADD R58, R59, 0x1, R58 ;  /* 0x000000013b3a7824 */ /* 0x004fc600078e023a */
[----:B------:R-:W2:Y:S01]  /*2620*/  LDS.U16 R80, [R80] ;  /* 0x0000000050507984 */ /* 0x000ea20000000400 */
[----:B---3--:R-:W-:-:S03]  /*2630*/  IMAD.IADD R60, R61, 0x1, R60 ;  /* 0x000000013d3c7824 */ /* 0x008fc600078e023c */
[----:B------:R-:W3:Y:S01]  /*2640*/  LDS.U16 R82, [R82] ;  /* 0x0000000052527984 */ /* 0x000ee20000000400 */
[----:B----4-:R-:W-:-:S03]  /*2650*/  IMAD.IADD R62, R63, 0x1, R62 ;  /* 0x000000013f3e7824 */ /* 0x010fc600078e023e */
[----:B------:R-:W4:Y:S01]  /*2660*/  LDS.U16 R84, [R84] ;  /* 0x0000000054547984 */ /* 0x000f220000000400 */
[----:B------:R-:W-:-:S03]  /*2670*/  IMAD.IADD R64, R65, 0x1, R64 ;  /* 0x0000000141407824 */ /* 0x000fc600078e0240 */
[----:B------:R-:W4:Y:S01]  /*2680*/  LDS.U16 R86, [R86] ;  /* 0x0000000056567984 */ /* 0x000f220000000400 */
[----:B------:R-:W-:-:S03]  /*2690*/  IMAD.IADD R66, R67, 0x1, R66 ;  /* 0x0000000143427824 */ /* 0x000fc600078e0242 */
[----:B------:R-:W4:Y:S01]  /*26a0*/  LDS.U16 R88, [R88] ;  /* 0x0000000058587984 */ /* 0x000f220000000400 */
[----:B------:R-:W-:-:S03]  /*26b0*/  IMAD.IADD R68, R69, 0x1, R68 ;  /* 0x0000000145447824 */ /* 0x000fc600078e0244 */
[----:B------:R-:W4:Y:S01]  /*26c0*/  LDS.U16 R90, [R90] ;  /* 0x000000005a5a7984 */ /* 0x000f220000000400 */
[----:B------:R-:W-:Y:S02]  /*26d0*/  IMAD.IADD R70, R71, 0x1, R70 ;  /* 0x0000000147467824 */ /* 0x000fe400078e0246 */
[----:B------:R-:W-:Y:S02]  /*26e0*/  IMAD.IADD R72, R73, 0x1, R72 ;  /* 0x0000000149487824 */ /* 0x000fe400078e0248 */
[----:B------:R-:W-:Y:S02]  /*26f0*/  IMAD.IADD R74, R75, 0x1, R74 ;  /* 0x000000014b4a7824 */ /* 0x000fe400078e024a */
[----:B0-----:R-:W-:Y:S02]  /*2700*/  IMAD.IADD R76, R77, 0x1, R76 ;  /* 0x000000014d4c7824 */ /* 0x001fe400078e024c */
[----:B-1----:R-:W-:Y:S02]  /*2710*/  IMAD.IADD R78, R79, 0x1, R78 ;  /* 0x000000014f4e7824 */ /* 0x002fe400078e024e */
[----:B--2---:R-:W-:-:S02]  /*2720*/  IMAD.IADD R80, R81, 0x1, R80 ;  /* 0x0000000151507824 */ /* 0x004fc400078e0250 */
[----:B---3--:R-:W-:Y:S02]  /*2730*/  IMAD.IADD R82, R83, 0x1, R82 ;  /* 0x0000000153527824 */ /* 0x008fe400078e0252 */
[----:B----4-:R-:W-:Y:S02]  /*2740*/  IMAD.IADD R84, R85, 0x1, R84 ;  /* 0x0000000155547824 */ /* 0x010fe400078e0254 */
[----:B------:R-:W-:Y:S02]  /*2750*/  IMAD.IADD R86, R87, 0x1, R86 ;  /* 0x0000000157567824 */ /* 0x000fe400078e0256 */
[----:B------:R-:W-:Y:S02]  /*2760*/  IMAD.IADD R88, R89, 0x1, R88 ;  /* 0x0000000159587824 */ /* 0x000fe400078e0258 */
[----:B------:R-:W-:Y:S01]  /*2770*/  IMAD.IADD R90, R91, 0x1, R90 ;  /* 0x000000015b5a7824 */ /* 0x000fe200078e025a */
[----:B------:R-:W-:Y:S06]  /*2780*/  BAR.SYNC.DEFER_BLOCKING 0x0 ;  /* 0x0000000000007b1d */ /* 0x000fec0000010000 */
[----:B------:R-:W-:Y:S05]  /*2790*/  BRA.U UP0, `(.L_x_221) ;  /* 0x0000000500987547 */ /* 0x000fea000b800000 */
[----:B------:R-:W-:Y:S01]  /*27a0*/  LEA R4, R5, UR4, 0x2 ;  /* 0x0000000405047c11 */ /* 0x000fe2000f8e10ff */
[----:B------:R-:W-:Y:S01]  /*27b0*/  UIADD3 UR7, UPT, UPT, UR7, 0x6, URZ ;  /* 0x0000000607077890 */ /* 0x000fe2000fffe0ff */
[----:B------:R-:W-:Y:S01]  /*27c0*/  LEA R5, R56, UR4, 0x2 ;  /* 0x0000000438057c11 */ /* 0x000fe2000f8e10ff */
[----:B------:R-:W-:Y:S01]  /*27d0*/  UIADD3 UR5, UPT, UPT, UR5, -0x6, URZ ;  /* 0xfffffffa05057890 */ /* 0x000fe2000fffe0ff */
[----:B------:R-:W-:Y:S01]  /*27e0*/  LEA R6, R58, UR4, 0x2 ;  /* 0x000000043a067c11 */ /* 0x000fe2000f8e10ff */
[----:B------:R1:W-:Y:S01]  /*27f0*/  STS [R4], R29 ;  /* 0x0000001d04007388 */ /* 0x0003e20000000800 */
[----:B------:R-:W-:Y:S02]  /*2800*/  LEA R7, R60, UR4, 0x2 ;  /* 0x000000043c077c11 */ /* 0x000fe4000f8e10ff */
[----:B------:R-:W-:Y:S01]  /*2810*/  LEA R8, R62, UR4, 0x2 ;  /* 0x000000043e087c11 */ /* 0x000fe2000f8e10ff */
[----:B------:R1:W-:Y:S01]  /*2820*/  STS [R5], R30 ;  /* 0x0000001e05007388 */ /* 0x0003e20000000800 */
[----:B------:R-:W-:-:S02]  /*2830*/  LEA R9, R64, UR4, 0x2 ;  /* 0x0000000440097c11 */ /* 0x000fc4000f8e10ff */
[----:B------:R-:W-:Y:S01]  /*2840*/  LEA R10, R66, UR4, 0x2 ;  /* 0x00000004420a7c11 */ /* 0x000fe2000f8e10ff */
[----:B------:R1:W-:Y:S01]  /*2850*/  STS [R6], R31 ;  /* 0x0000001f06007388 */ /* 0x0003e20000000800 */
[----:B------:R-:W-:Y:S02]  /*2860*/  LEA R11, R68, UR4, 0x2 ;  /* 0x00000004440b7c11 */ /* 0x000fe4000f8e10ff */
        /* <DEDUP_REMOVED lines=16> */
[----:B------:R1:W-:Y:S04]  /*2970*/  STS [R52], R37 ;  /* 0x0000002534007388 */ /* 0x0003e80000000800 */
        /* <DEDUP_REMOVED lines=9> */
[----:B------:R1:W-:Y:S01]  /*2a10*/  STS [R64], R49 ;  /* 0x0000003140007388 */ /* 0x0003e20000000800 */
[----:B------:R-:W-:Y:S06]  /*2a20*/  BAR.SYNC.DEFER_BLOCKING 0x0 ;  /* 0x0000000000007b1d */ /* 0x000fec0000010000 */
[----:B------:R1:W2:Y:S04]  /*2a30*/  LDS R29, [R53] ;  /* 0x00000000351d7984 */ /* 0x0002a80000000800 */
[----:B------:R1:W3:Y:S04]  /*2a40*/  LDS R30, [R53+0x4] ;  /* 0x00000400351e7984 */ /* 0x0002e80000000800 */
[----:B------:R1:W4:Y:S04]  /*2a50*/  LDS R31, [R53+0x8] ;  /* 0x00000800351f7984 */ /* 0x0003280000000800 */
[----:B------:R1:W0:Y:S04]  /*2a60*/  LDS R32, [R53+0xc] ;  /* 0x00000c0035207984 */ /* 0x0002280000000800 */
        /* <DEDUP_REMOVED lines=14> */
[----:B------:R1:W0:Y:S01]  /*2b50*/  LDS R49, [R53+0x48] ;  /* 0x0000480035317984 */ /* 0x0002220000000800 */
[----:B------:R-:W-:Y:S06]  /*2b60*/  BAR.SYNC.DEFER_BLOCKING 0x0 ;  /* 0x0000000000007b1d */ /* 0x000fec0000010000 */
[----:B-----5:R1:W-:Y:S04]  /*2b70*/  STS [R4], R2 ;  /* 0x0000000204007388 */ /* 0x0203e80000000800 */
        /* <DEDUP_REMOVED lines=19> */
[----:B------:R1:W0:Y:S04]  /*2cb0*/  LDS R2, [R53] ;  /* 0x0000000035027984 */ /* 0x0002280000000800 */
        /* <DEDUP_REMOVED lines=19> */
[----:B--234-:R-:W-:Y:S05]  /*2df0*/  BRA `(.L_x_222) ;  /* 0xffffffdc00587947 */ /* 0x01cfea000383ffff */
.L_x_221:
[----:B------:R-:W-:Y:S01]  /*2e00*/  LEA R5, R5, UR4, 0x2 ;  /* 0x0000000405057c11 */ /* 0x000fe2000f8e10ff */
[----:B------:R-:W-:Y:S01]  /*2e10*/  IMAD R53, R0, -0x48, R53 ;  /* 0xffffffb800357824 */ /* 0x000fe200078e0235 */
[----:B------:R-:W-:Y:S01]  /*2e20*/  LEA R56, R56, UR4, 0x2 ;  /* 0x0000000438387c11 */ /* 0x000fe2000f8e10ff */
[----:B------:R-:W0:Y:S01]  /*2e30*/  LDCU.64 UR6, c[0x0][0x3a0] ;  /* 0x00007400ff0677ac */ /* 0x000e220008000a00 */
[----:B------:R-:W-:Y:S01]  /*2e40*/  LEA R58, R58, UR4, 0x2 ;  /* 0x000000043a3a7c11 */ /* 0x000fe2000f8e10ff */
[----:B------:R-:W-:Y:S01]  /*2e50*/  STS [R5], R29 ;  /* 0x0000001d05007388 */ /* 0x000fe20000000800 */
[----:B------:R-:W-:Y:S02]  /*2e60*/  LEA R60, R60, UR4, 0x2 ;  /* 0x000000043c3c7c11 */ /* 0x000fe4000f8e10ff */
[----:B------:R-:W-:Y:S01]  /*2e70*/  LEA R62, R62, UR4, 0x2 ;  /* 0x000000043e3e7c11 */ /* 0x000fe2000f8e10ff */
[----:B------:R-:W-:Y:S01]  /*2e80*/  STS [R56], R30 ;  /* 0x0000001e38007388 */ /* 0x000fe20000000800 */
[----:B------:R-:W-:-:S02]  /*2e90*/  LEA R64, R64, UR4, 0x2 ;  /* 0x0000000440407c11 */ /* 0x000fc4000f8e10ff */
[----:B------:R-:W-:Y:S01]  /*2ea0*/  LEA R66, R66, UR4, 0x2 ;  /* 0x0000000442427c11 */ /* 0x000fe2000f8e10ff */
[----:B------:R-:W-:Y:S01]  /*2eb0*/  STS [R58], R31 ;  /* 0x0000001f3a007388 */ /* 0x000fe20000000800 */
[----:B------:R-:W-:Y:S02]  /*2ec0*/  LEA R68, R68, UR4, 0x2 ;  /* 0x0000000444447c11 */ /* 0x000fe4000f8e10ff */
[----:B------:R-:W-:Y:S01]  /*2ed0*/  LEA R70, R70, UR4, 0x2 ;  /* 0x0000000446467c11 */ /* 0x000fe2000f8e10ff */
[----:B------:R-:W-:Y:S01]  /*2ee0*/  STS [R60], R32 ;  /* 0x000000203c007388 */ /* 0x000fe20000000800 */
[----:B------:R-:W-:Y:S02]  /*2ef0*/  LEA R72, R72, UR4, 0x2 ;  /* 0x0000000448487c11 */ /* 0x000fe4000f8e10ff */
[----:B------:R-:W-:Y:S01]  /*2f00*/  LEA R74, R74, UR4, 0x2 ;  /* 0x000000044a4a7c11 */ /* 0x000fe2000f8e10ff */
[----:B------:R-:W-:Y:S01]  /*2f10*/  STS [R62], R33 ;  /* 0x000000213e007388 */ /* 0x000fe20000000800 */
[----:B------:R-:W-:Y:S01]  /*2f20*/  LEA R76, R76, UR4, 0x2 ;  /* 0x000000044c4c7c11 */ /* 0x000fe2000f8e10ff */
[----:B0-----:R-:W-:Y:S01]  /*2f30*/  IMAD.U32 R4, RZ, RZ, UR7 ;  /* 0x00000007ff047e24 */ /* 0x001fe2000f8e00ff */
        /* <DEDUP_REMOVED lines=11> */
[----:B------:R-:W-:-:S03]  /*2ff0*/  ISETP.LT.U32.AND P2, PT, R0, UR6, PT ;  /* 0x0000000600007c0c */ /* 0x000fc6000bf41070 */
[----:B------:R-:W-:Y:S01]  /*3000*/  STS [R72], R38 ;  /* 0x0000002648007388 */ /* 0x000fe20000000800 */
[----:B------:R-:W-:-:S03]  /*3010*/  ISETP.GT.U32.AND.EX P2, PT, R4, RZ, PT, P2 ;  /* 0x000000ff0400720c */ /* 0x000fc60003f44120 */
[----:B------:R-:W-:Y:S04]  /*3020*/  STS [R74], R39 ;  /* 0x000000274a007388 */ /* 0x000fe80000000800 */
[----:B------:R-:W-:Y:S04]  /*3030*/  STS [R76], R40 ;  /* 0x000000284c007388 */ /* 0x000fe80000000800 */
[----:B------:R-:W-:Y:S04]  /*3040*/  STS [R78], R41 ;  /* 0x000000294e007388 */ /* 0x000fe80000000800 */
[----:B------:R-:W-:Y:S04]  /*3050*/  STS [R80], R43 ;  /* 0x0000002b50007388 */ /* 0x000fe80000000800 */
[----:B------:R-:W-:Y:S04]  /*3060*/  STS [R47], R44 ;  /* 0x0000002c2f007388 */ /* 0x000fe80000000800 */
[----:B------:R-:W-:Y:S04]  /*3070*/  STS [R84], R45 ;  /* 0x0000002d54007388 */ /* 0x000fe80000000800 */
[----:B------:R-:W-:Y:S04]  /*3080*/  STS [R51], R46 ;  /* 0x0000002e33007388 */ /* 0x000fe80000000800 */
[----:B------:R-:W-:Y:S04]  /*3090*/  STS [R88], R48 ;  /* 0x0000003058007388 */ /* 0x000fe80000000800 */
[----:B------:R-:W-:Y:S01]  /*30a0*/  STS [R90], R49 ;  /* 0x000000315a007388 */ /* 0x000fe20000000800 */
[----:B------:R-:W-:Y:S06]  /*30b0*/  BAR.SYNC.DEFER_BLOCKING 0x0 ;  /* 0x0000000000007b1d */ /* 0x000fec0000010000 */
[----:B------:R-:W0:Y:S04]  /*30c0*/  LDS R6, [R53] ;  /* 0x0000000035067984 */ /* 0x000e280000000800 */
[----:B------:R-:W1:Y:S04]  /*30d0*/  LDS R7, [R53+0x400] ;  /* 0x0004000035077984 */ /* 0x000e680000000800 */
[----:B------:R-:W2:Y:S04]  /*30e0*/  LDS R8, [R53+0x800] ;  /* 0x0008000035087984 */ /* 0x000ea80000000800 */
[----:B------:R-:W-:Y:S04]  /*30f0*/  LDS R9, [R53+0xc00] ;  /* 0x000c000035097984 */ /* 0x000fe80000000800 */
[----:B------:R-:W-:Y:S04]  /*3100*/  LDS R10, [R53+0x1000] ;  /* 0x00100000350a7984 */ /* 0x000fe80000000800 */
[----:B------:R-:W-:Y:S04]  /*3110*/  LDS R11, [R53+0x1400] ;  /* 0x00140000350b7984 */ /* 0x000fe80000000800 */
[----:B------:R-:W3:Y:S04]  /*3120*/  LDS R29, [R53+0x1800] ;  /* 0x00180000351d7984 */ /* 0x000ee80000000800 */
[----:B------:R-:W-:Y:S04]  /*3130*/  LDS R30, [R53+0x1c00] ;  /* 0x001c0000351e7984 */ /* 0x000fe80000000800 */
        /* <DEDUP_REMOVED lines=10> */
[----:B------:R-:W-:Y:S01]  /*31e0*/  LDS R41, [R53+0x4800] ;  /* 0x0048000035297984 */ /* 0x000fe20000000800 */
[----:B------:R-:W-:Y:S06]  /*31f0*/  BAR.SYNC.DEFER_BLOCKING 0x0 ;  /* 0x0000000000007b1d */ /* 0x000fec0000010000 */
[----:B-----5:R4:W-:Y:S04]  /*3200*/  STS [R5], R2 ;  /* 0x0000000205007388 */ /* 0x0209e80000000800 */
[----:B------:R0:W-:Y:S04]  /*3210*/  STS [R56], R3 ;  /* 0x0000000338007388 */ /* 0x0001e80000000800 */
[----:B------:R1:W-:Y:S01]  /*3220*/  STS [R58], R12 ;  /* 0x0000000c3a007388 */ /* 0x0003e20000000800 */
[----:B----4-:R-:W4:Y:S03]  /*3230*/  LDC.64 R4, c[0x0][0x398] ;  /* 0x0000e600ff047b82 */ /* 0x010f260000000a00 */
[----:B------:R-:W-:Y:S04]  /*3240*/  STS [R60], R13 ;  /* 0x0000000d3c007388 */ /* 0x000fe80000000800 */
[----:B------:R2:W-:Y:S01]  /*3250*/  STS [R62], R14 ;  /* 0x0000000e3e007388 */ /* 0x0005e20000000800 */
[----:B0-----:R-:W0:Y:S01]  /*3260*/  LDC.64 R2, c[0x0][0x388] ;  /* 0x0000e200ff027b82 */ /* 0x001e220000000a00 */
[----:B-1----:R-:W-:-:S02]  /*3270*/  VIADD R12, R0, 0x100 ;  /* 0x00000100000c7836 */ /* 0x002fc40000000000 */
[----:B------:R-:W-:Y:S04]  /*3280*/  STS [R64], R15 ;  /* 0x0000000f40007388 */ /* 0x000fe80000000800 */
[----:B------:R1:W-:Y:S01]  /*3290*/  STS [R66], R16 ;  /* 0x0000001042007388 */ /* 0x0003e20000000800 */
[----:B------:R-:W-:Y:S01]  /*32a0*/  ISETP.LT.U32.AND P4, PT, R12, UR6, PT ;  /* 0x000000060c007c0c */ /* 0x000fe2000bf81070 */
[C---:B--2---:R-:W-:Y:S01]  /*32b0*/  VIADD R14, R0.reuse, 0x200 ;  /* 0x00000200000e7836 */ /* 0x044fe20000000000 */
[----:B------:R-:W-:Y:S01]  /*32c0*/  LOP3.LUT R12, R0, 0x400, RZ, 0xfc, !PT ;  /* 0x00000400000c7812 */ /* 0x000fe200078efcff */
[----:B------:R-:W-:Y:S03]  /*32d0*/  STS [R68], R17 ;  /* 0x0000001144007388 */ /* 0x000fe60000000800 */
[----:B------:R-:W-:Y:S01]  /*32e0*/  ISETP.LT.U32.AND P3, PT, R14, UR6, PT ;  /* 0x000000060e007c0c */ /* 0x000fe2000bf61070 */
[----:B------:R-:W-:Y:S01]  /*32f0*/  STS [R70], R18 ;  /* 0x0000001246007388 */ /* 0x000fe20000000800 */
[----:B------:R-:W-:Y:S01]  /*3300*/  VIADD R14, R0, 0x500 ;  /* 0x00000500000e7836 */ /* 0x000fe20000000000 */
[----:B------:R-:W-:Y:S01]  /*3310*/  ISETP.LT.U32.AND P0, PT, R12, UR6, PT ;  /* 0x000000060c007c0c */ /* 0x000fe2000bf01070 */
[C---:B-1----:R-:W-:Y:S01]  /*3320*/  VIADD R16, R0.reuse, 0x300 ;  /* 0x0000030000107836 */ /* 0x042fe20000000000 */
[----:B------:R-:W-:Y:S01]  /*3330*/  STS [R72], R19 ;  /* 0x0000001348007388 */ /* 0x000fe20000000800 */
[----:B------:R-:W-:Y:S01]  /*3340*/  VIADD R12, R0, 0x600 ;  /* 0x00000600000c7836 */ /* 0x000fe20000000000 */
[----:B------:R-:W-:Y:S01]  /*3350*/  ISETP.LT.U32.AND P1, PT, R14, UR6, PT ;  /* 0x000000060e007c0c */ /* 0x000fe2000bf21070 */
[----:B------:R-:W-:Y:S01]  /*3360*/  IMAD.U32 R14, RZ, RZ, UR7 ;  /* 0x00000007ff0e7e24 */ /* 0x000fe2000f8e00ff */
[----:B------:R-:W-:Y:S01]  /*3370*/  STS [R74], R20 ;  /* 0x000000144a007388 */ /* 0x000fe20000000800 */
[----:B------:R-:W-:Y:S01]  /*3380*/  ISETP.LT.U32.AND P5, PT, R16, UR6, PT ;  /* 0x0000000610007c0c */ /* 0x000fe2000bfa1070 */
[----:B------:R-:W-:Y:S01]  /*3390*/  IMAD.U32 R16, RZ, RZ, UR7 ;  /* 0x00000007ff107e24 */ /* 0x000fe2000f8e00ff */
[----:B------:R-:W-:Y:S01]  /*33a0*/  ISETP.LT.U32.AND P6, PT, R12, UR6, PT ;  /* 0x000000060c007c0c */ /* 0x000fe2000bfc1070 */
[----:B------:R-:W-:Y:S01]  /*33b0*/  STS [R76], R21 ;  /* 0x000000154c007388 */ /* 0x000fe20000000800 */
[----:B0-----:R-:W-:Y:S01]  /*33c0*/  IMAD.WIDE.U32 R2, R0, 0x4, R2 ;  /* 0x0000000400027825 */ /* 0x001fe200078e0002 */
[----:B------:R-:W-:-:S02]  /*33d0*/  ISETP.GT.U32.AND.EX P3, PT, R14, RZ, PT, P3 ;  /* 0x000000ff0e00720c */ /* 0x000fc40003f64130 */
[----:B------:R-:W-:Y:S01]  /*33e0*/  STS [R78], R22 ;  /* 0x000000164e007388 */ /* 0x000fe20000000800 */
[----:B------:R-:W-:Y:S01]  /*33f0*/  ISETP.GT.U32.AND.EX P4, PT, R16, RZ, PT, P4 ;  /* 0x000000ff1000720c */ /* 0x000fe20003f84140 */
[----:B----4-:R-:W-:Y:S02]  /*3400*/  IMAD.WIDE.U32 R4, R0, 0x4, R4 ;  /* 0x0000000400047825 */ /* 0x010fe400078e0004 */
[----:B------:R0:W-:Y:S02]  /*3410*/  STS [R80], R23 ;  /* 0x0000001750007388 */ /* 0x0001e40000000800 */
[----:B------:R-:W-:Y:S02]  /*3420*/  IMAD.U32 R12, RZ, RZ, UR7 ;  /* 0x00000007ff0c7e24 */ /* 0x000fe4000f8e00ff */
[----:B------:R-:W-:Y:S03]  /*3430*/  STS [R47], R24 ;  /* 0x000000182f007388 */ /* 0x000fe60000000800 */
[----:B------:R-:W-:Y:S01]  /*3440*/  ISETP.GT.U32.AND.EX P5, PT, R12, RZ, PT, P5 ;  /* 0x000000ff0c00720c */ /* 0x000fe20003fa4150 */
[----:B------:R1:W-:Y:S01]  /*3450*/  STS [R84], R25 ;  /* 0x0000001954007388 */ /* 0x0003e20000000800 */
[----:B0-----:R-:W-:Y:S01]  /*3460*/  @P2 LOP3.LUT R23, R6, 0x80000000, RZ, 0x3c, !PT ;  /* 0x8000000006172812 */ /* 0x001fe200078e3cff */
[----:B------:R-:W-:-:S02]  /*3470*/  VIADD R6, R0, 0x700 ;  /* 0x0000070000067836 */ /* 0x000fc40000000000 */
[----:B------:R-:W-:Y:S04]  /*3480*/  STS [R51], R26 ;  /* 0x0000001a33007388 */ /* 0x000fe80000000800 */
[----:B------:R0:W-:Y:S01]  /*3490*/  STS [R88], R27 ;  /* 0x0000001b58007388 */ /* 0x0001e20000000800 */
[----:B-1----:R-:W-:-:S03]  /*34a0*/  @P4 LOP3.LUT R25, R7, 0x80000000, RZ, 0x3c, !PT ;  /* 0x8000000007194812 */ /* 0x002fc600078e3cff */
[----:B------:R-:W-:Y:S01]  /*34b0*/  STS [R90], R28 ;  /* 0x0000001c5a007388 */ /* 0x000fe20000000800 */
[----:B------:R-:W-:Y:S01]  /*34c0*/  BAR.SYNC.DEFER_BLOCKING 0x0 ;  /* 0x0000000000007b1d */ /* 0x000fe20000010000 */
[----:B0-----:R-:W-:Y:S01]  /*34d0*/  @P3 LOP3.LUT R27, R8, 0x80000000, RZ, 0x3c, !PT ;  /* 0x80000000081b3812 */ /* 0x001fe200078e3cff */
[----:B------:R-:W-:-:S05]  /*34e0*/  IMAD.U32 R8, RZ, RZ, UR7 ;  /* 0x00000007ff087e24 */ /* 0x000fca000f8e00ff */
[C---:B------:R-:W-:Y:S02]  /*34f0*/  ISETP.GT.U32.AND.EX P1, PT, R8.reuse, RZ, PT, P1 ;  /* 0x000000ff0800720c */ /* 0x040fe40003f24110 */
[----:B------:R-:W-:-:S13]  /*3500*/  ISETP.GT.U32.AND.EX P6, PT, R8, RZ, PT, P6 ;  /* 0x000000ff0800720c */ /* 0x000fda0003fc4160 */
[----:B---3--:R-:W-:Y:S01]  /*3510*/  @P6 LOP3.LUT R29, R29, 0x80000000, RZ, 0x3c, !PT ;  /* 0x800000001d1d6812 */ /* 0x008fe200078e3cff */
[----:B------:R-:W0:Y:S04]  /*3520*/  @P2 LDS R43, [R53] ;  /* 0x00000000352b2984 */ /* 0x000e280000000800 */
[----:B------:R-:W1:Y:S04]  /*3530*/  LDS R13, [R53+0x400] ;  /* 0x00040000350d7984 */ /* 0x000e680000000800 */
[----:B------:R-:W2:Y:S04]  /*3540*/  LDS R15, [R53+0x800] ;  /* 0x00080000350f7984 */ /* 0x000ea80000000800 */
[----:B------:R-:W3:Y:S04]  /*3550*/  LDS R17, [R53+0xc00] ;  /* 0x000c000035117984 */ /* 0x000ee80000000800 */
[----:B------:R-:W4:Y:S04]  /*3560*/  LDS R19, [R53+0x1000] ;  /* 0x0010000035137984 */ /* 0x000f280000000800 */
[----:B------:R-:W-:Y:S04]  /*3570*/  @P2 STG.E desc[UR8][R2.64], R23 ;  /* 0x0000001702002986 */ /* 0x000fe8000c101908 */
[----:B------:R-:W4:Y:S04]  /*3580*/  LDS R21, [R53+0x1400] ;  /* 0x0014000035157984 */ /* 0x000f280000000800 */
[----:B------:R-:W4:Y:S04]  /*3590*/  LDS R7, [R53+0x1800] ;  /* 0x0018000035077984 */ /* 0x000f280000000800 */
[----:B------:R-:W4:Y:S04]  /*35a0*/  LDS R23, [R53+0x1c00] ;  /* 0x001c000035177984 */ /* 0x000f280000000800 */
[----:B0-----:R0:W-:Y:S01]  /*35b0*/  @P2 STG.E desc[UR8][R4.64], R43 ;  /* 0x0000002b04002986 */ /* 0x0011e2000c101908 */
[----:B------:R-:W-:Y:S01]  /*35c0*/  ISETP.LT.U32.AND P2, PT, R6, UR6, PT ;  /* 0x0000000606007c0c */ /* 0x000fe2000bf41070 */
[----:B------:R-:W-:-:S02]  /*35d0*/  IMAD.U32 R6, RZ, RZ, UR7 ;  /* 0x00000007ff067e24 */ /* 0x000fc4000f8e00ff */
[----:B------:R2:W-:Y:S01]  /*35e0*/  @P4 STG.E desc[UR8][R2.64+0x400], R25 ;  /* 0x0004001902004986 */ /* 0x0005e2000c101908 */
[----:B------:R-:W-:Y:S02]  /*35f0*/  ISETP.GT.U32.AND.EX P2, PT, R8, RZ, PT, P2 ;  /* 0x000000ff0800720c */ /* 0x000fe40003f44120 */
[----:B------:R-:W-:Y:S01]  /*3600*/  ISETP.GT.U32.AND.EX P0, PT, R6, RZ, PT, P0 ;  /* 0x000000ff0600720c */ /* 0x000fe20003f04100 */
[----:B-1----:R-:W-:Y:S01]  /*3610*/  @P4 STG.E desc[UR8][R4.64+0x400], R13 ;  /* 0x0004000d04004986 */ /* 0x002fe2000c101908 */
[----:B------:R-:W-:Y:S02]  /*3620*/  LOP3.LUT R6, R0, 0x800, RZ, 0xfc, !PT ;  /* 0x0000080000067812 */ /* 0x000fe400078efcff */
[----:B0-----:R-:W-:Y:S01]  /*3630*/  @P5 LOP3.LUT R43, R9, 0x80000000, RZ, 0x3c, !PT ;  /* 0x80000000092b5812 */ /* 0x001fe200078e3cff */
[----:B------:R-:W-:Y:S01]  /*3640*/  @P3 STG.E desc[UR8][R2.64+0x800], R27 ;  /* 0x0008001b02003986 */ /* 0x000fe2000c101908 */
[----:B------:R-:W-:Y:S01]  /*3650*/  ISETP.LT.U32.AND P4, PT, R6, UR6, PT ;  /* 0x0000000606007c0c */ /* 0x000fe2000bf81070 */
[----:B------:R-:W-:-:S02]  /*3660*/  VIADD R6, R0, 0x900 ;  /* 0x0000090000067836 */ /* 0x000fc40000000000 */
[----:B------:R-:W0:Y:S04]  /*3670*/  LDS R9, [R53+0x2000] ;  /* 0x0020000035097984 */ /* 0x000e280000000800 */
[----:B--2---:R-:W-:Y:S01]  /*3680*/  @P0 LOP3.LUT R25, R10, 0x80000000, RZ, 0x3c, !PT ;  /* 0x800000000a190812 */ /* 0x004fe200078e3cff */
[----:B------:R-:W-:Y:S01]  /*3690*/  @P3 STG.E desc[UR8][R4.64+0x800], R15 ;  /* 0x0008000f04003986 */ /* 0x000fe2000c101908 */
[----:B------:R-:W-:Y:S01]  /*36a0*/  ISETP.LT.U32.AND P3, PT, R6, UR6, PT ;  /* 0x0000000606007c0c */ /* 0x000fe2000bf61070 */
[----:B------:R-:W-:Y:S02]  /*36b0*/  VIADD R6, R0, 0xa00 ;  /* 0x00000a0000067836 */ /* 0x000fe40000000000 */
[----:B------:R-:W-:Y:S01]  /*36c0*/  @P5 STG.E desc[UR8][R2.64+0xc00], R43 ;  /* 0x000c002b02005986 */ /* 0x000fe2000c101908 */
[----:B------:R-:W-:Y:S01]  /*36d0*/  ISETP.GT.U32.AND.EX P3, PT, R8, RZ, PT, P3 ;  /* 0x000000ff0800720c */ /* 0x000fe20003f64130 */
[----:B------:R-:W-:-:S02]  /*36e0*/  IMAD.U32 R10, RZ, RZ, UR7 ;  /* 0x00000007ff0a7e24 */ /* 0x000fc4000f8e00ff */
[----:B---3--:R1:W-:Y:S01]  /*36f0*/  @P5 STG.E desc[UR8][R4.64+0xc00], R17 ;  /* 0x000c001104005986 */ /* 0x0083e2000c101908 */
[----:B------:R-:W-:Y:S01]  /*3700*/  ISETP.LT.U32.AND P5, PT, R6, UR6, PT ;  /* 0x0000000606007c0c */ /* 0x000fe2000bfa1070 */
[----:B------:R-:W-:Y:S02]  /*3710*/  VIADD R6, R0, 0xb00 ;  /* 0x00000b0000067836 */ /* 0x000fe40000000000 */
[----:B------:R-:W2:Y:S01]  /*3720*/  LDS R13, [R53+0x2400] ;  /* 0x00240000350d7984 */ /* 0x000ea20000000800 */
[----:B------:R-:W-:-:S03]  /*3730*/  ISETP.GT.U32.AND.EX P5, PT, R8, RZ, PT, P5 ;  /* 0x000000ff0800720c */ /* 0x000fc60003fa4150 */
[----:B------:R-:W-:Y:S04]  /*3740*/  @P0 STG.E desc[UR8][R2.64+0x1000], R25 ;  /* 0x0010001902000986 */ /* 0x000fe8000c101908 */
[----:B----4-:R3:W-:Y:S01]  /*3750*/  @P0 STG.E desc[UR8][R4.64+0x1000], R19 ;  /* 0x0010001304000986 */ /* 0x0107e2000c101908 */
[----:B-1----:R-:W-:Y:S02]  /*3760*/  @P1 LOP3.LUT R17, R11, 0x80000000, RZ, 0x3c, !PT ;  /* 0x800000000b111812 */ /* 0x002fe400078e3cff */
[----:B------:R-:W-:Y:S01]  /*3770*/  ISETP.LT.U32.AND P0, PT, R6, UR6, PT ;  /* 0x0000000606007c0c */ /* 0x000fe2000bf01070 */
[----:B------:R-:W1:Y:S01]  /*3780*/  LDS R11, [R53+0x2800] ;  /* 0x00280000350b7984 */ /* 0x000e620000000800 */
[----:B------:R-:W-:Y:S01]  /*3790*/  IMAD.U32 R6, RZ, RZ, UR7 ;  /* 0x00000007ff067e24 */ /* 0x000fe2000f8e00ff */
[----:B------:R-:W-:-:S02]  /*37a0*/  @P5 LOP3.LUT R33, R33, 0x80000000, RZ, 0x3c, !PT ;  /* 0x8000000021215812 */ /* 0x000fc400078e3cff */
[----:B------:R-:W4:Y:S01]  /*37b0*/  LDS R15, [R53+0x2c00] ;  /* 0x002c0000350f7984 */ /* 0x000f220000000800 */
[----:B------:R-:W-:Y:S02]  /*37c0*/  ISETP.GT.U32.AND.EX P0, PT, R8, RZ, PT, P0 ;  /* 0x000000ff0800720c */ /* 0x000fe40003f04100 */
[----:B------:R-:W-:Y:S01]  /*37d0*/  ISETP.GT.U32.AND.EX P4, PT, R6, RZ, PT, P4 ;  /* 0x000000ff0600720c */ /* 0x000fe20003f84140 */
[----:B------:R-:W-:Y:S01]  /*37e0*/  @P1 STG.E desc[UR8][R2.64+0x1400], R17 ;  /* 0x0014001102001986 */ /* 0x000fe2000c101908 */
[----:B------:R-:W-:Y:S02]  /*37f0*/  LOP3.LUT R6, R0, 0xc00, RZ, 0xfc, !PT ;  /* 0x00000c0000067812 */ /* 0x000fe400078efcff */
[----:B---3--:R-:W-:Y:S01]  /*3800*/  @P2 LOP3.LUT R19, R30, 0x80000000, RZ, 0x3c, !PT ;  /* 0x800000001e132812 */ /* 0x008fe200078e3cff */
[----:B------:R-:W-:Y:S01]  /*3810*/  @P1 STG.E desc[UR8][R4.64+0x1400], R21 ;  /* 0x0014001504001986 */ /* 0x000fe2000c101908 */
[----:B------:R-:W-:Y:S01]  /*3820*/  ISETP.LT.U32.AND P1, PT, R6, UR6, PT ;  /* 0x0000000606007c0c */ /* 0x000fe2000bf21070 */
[----:B------:R-:W-:Y:S01]  /*3830*/  VIADD R6, R0, 0xd00 ;  /* 0x00000d0000067836 */ /* 0x000fe20000000000 */
[----:B------:R-:W-:Y:S01]  /*3840*/  @P3 LOP3.LUT R25, R32, 0x80000000, RZ, 0x3c, !PT ;  /* 0x8000000020193812 */ /* 0x000fe200078e3cff */
[----:B------:R-:W-:Y:S01]  /*3850*/  @P6 STG.E desc[UR8][R2.64+0x1800], R29 ;  /* 0x0018001d02006986 */ /* 0x000fe2000c101908 */
[----:B------:R-:W-:-:S03]  /*3860*/  ISETP.GT.U32.AND.EX P1, PT, R8, RZ, PT, P1 ;  /* 0x000000ff0800720c */ /* 0x000fc60003f24110 */
[----:B------:R-:W-:Y:S01]  /*3870*/  @P6 STG.E desc[UR8][R4.64+0x1800], R7 ;  /* 0x0018000704006986 */ /* 0x000fe2000c101908 */
[----:B------:R-:W-:Y:S01]  /*3880*/  ISETP.LT.U32.AND P6, PT, R6, UR6, PT ;  /* 0x0000000606007c0c */ /* 0x000fe2000bfc1070 */
[----:B------:R-:W-:Y:S01]  /*3890*/  VIADD R6, R0, 0xe00 ;  /* 0x00000e0000067836 */ /* 0x000fe20000000000 */
[----:B------:R-:W-:Y:S01]  /*38a0*/  @P4 LOP3.LUT R31, R31, 0x80000000, RZ, 0x3c, !PT ;  /* 0x800000001f1f4812 */ /* 0x000fe200078e3cff */
[----:B------:R-:W3:Y:S01]  /*38b0*/  LDS R7, [R53+0x3000] ;  /* 0x0030000035077984 */ /* 0x000ee20000000800 */
[----:B------:R-:W-:-:S03]  /*38c0*/  ISETP.GT.U32.AND.EX P6, PT, R10, RZ, PT, P6 ;  /* 0x000000ff0a00720c */ /* 0x000fc60003fc4160 */
[----:B------:R-:W-:Y:S02]  /*38d0*/  @P2 STG.E desc[UR8][R2.64+0x1c00], R19 ;  /* 0x001c001302002986 */ /* 0x000fe4000c101908 */
[----:B------:R-:W-:Y:S02]  /*38e0*/  @P1 LOP3.LUT R35, R35, 0x80000000, RZ, 0x3c, !PT ;  /* 0x8000000023231812 */ /* 0x000fe400078e3cff */
[----:B------:R-:W3:Y:S04]  /*38f0*/  LDS R17, [R53+0x3400] ;  /* 0x0034000035117984 */ /* 0x000ee80000000800 */
[----:B------:R-:W-:Y:S01]  /*3900*/  @P2 STG.E desc[UR8][R4.64+0x1c00], R23 ;  /* 0x001c001704002986 */ /* 0x000fe2000c101908 */
[----:B------:R-:W-:Y:S01]  /*3910*/  ISETP.LT.U32.AND P2, PT, R6, UR6, PT ;  /* 0x0000000606007c0c */ /* 0x000fe2000bf41070 */
[----:B------:R-:W-:-:S02]  /*3920*/  VIADD R6, R0, 0xf00 ;  /* 0x00000f0000067836 */ /* 0x000fc40000000000 */
[----:B------:R-:W-:Y:S01]  /*3930*/  @P4 STG.E desc[UR8][R2.64+0x2000], R31 ;  /* 0x0020001f02004986 */ /* 0x000fe2000c101908 */
[----:B------:R-:W-:-:S03]  /*3940*/  ISETP.GT.U32.AND.EX P2, PT, R12, RZ, PT, P2 ;  /* 0x000000ff0c00720c */ /* 0x000fc60003f44120 */
[----:B------:R-:W3:Y:S04]  /*3950*/  LDS R19, [R53+0x3800] ;  /* 0x0038000035137984 */ /* 0x000ee80000000800 */
[----:B0-----:R-:W-:Y:S01]  /*3960*/  @P4 STG.E desc[UR8][R4.64+0x2000], R9 ;  /* 0x0020000904004986 */ /* 0x001fe2000c101908 */
[----:B------:R-:W-:Y:S02]  /*3970*/  ISETP.LT.U32.AND P4, PT, R6, UR6, PT ;  /* 0x0000000606007c0c */ /* 0x000fe4000bf81070 */
[----:B------:R-:W-:Y:S01]  /*3980*/  LOP3.LUT R6, R0, 0x1000, RZ, 0xfc, !PT ;  /* 0x0000100000067812 */ /* 0x000fe200078efcff */
[----:B------:R-:W0:Y:S02]  /*3990*/  LDS R9, [R53+0x3c00] ;  /* 0x003c000035097984 */ /* 0x000e240000000800 */
[----:B------:R-:W-:-:S02]  /*39a0*/  @P2 LOP3.LUT R37, R37, 0x80000000, RZ, 0x3c, !PT ;  /* 0x8000000025252812 */ /* 0x000fc400078e3cff */
[----:B------:R-:W0:Y:S04]  /*39b0*/  LDS R21, [R53+0x4000] ;  /* 0x0040000035157984 */ /* 0x000e280000000800 */
[----:B------:R-:W0:Y:S04]  /*39c0*/  LDS R23, [R53+0x4400] ;  /* 0x0044000035177984 */ /* 0x000e280000000800 */
[----:B------:R-:W-:Y:S04]  /*39d0*/  @P3 STG.E desc[UR8][R2.64+0x2400], R25 ;  /* 0x0024001902003986 */ /* 0x000fe8000c101908 */
[----:B--2---:R2:W-:Y:S01]  /*39e0*/  @P3 STG.E desc[UR8][R4.64+0x2400], R13 ;  /* 0x0024000d04003986 */ /* 0x0045e2000c101908 */
[----:B------:R-:W-:Y:S01]  /*39f0*/  ISETP.LT.U32.AND P3, PT, R6, UR6, PT ;  /* 0x0000000606007c0c */ /* 0x000fe2000bf61070 */
[----:B------:R-:W-:-:S02]  /*3a00*/  VIADD R6, R0, 0x1100 ;  /* 0x0000110000067836 */ /* 0x000fc40000000000 */
[----:B------:R-:W-:Y:S01]  /*3a10*/  @P5 STG.E desc[UR8][R2.64+0x2800], R33 ;  /* 0x0028002102005986 */ /* 0x000fe2000c101908 */
[----:B------:R-:W-:Y:S01]  /*3a20*/  VIADD R0, R0, 0x1200 ;  /* 0x0000120000007836 */ /* 0x000fe20000000000 */
[----:B------:R-:W-:Y:S02]  /*3a30*/  ISETP.GT.U32.AND.EX P3, PT, R8, RZ, PT, P3 ;  /* 0x000000ff0800720c */ /* 0x000fe40003f64130 */
[----:B-1----:R1:W-:Y:S01]  /*3a40*/  @P5 STG.E desc[UR8][R4.64+0x2800], R11 ;  /* 0x0028000b04005986 */ /* 0x0023e2000c101908 */
[----:B------:R-:W-:Y:S01]  /*3a50*/  ISETP.LT.U32.AND P5, PT, R6, UR6, PT ;  /* 0x0000000606007c0c */ /* 0x000fe2000bfa1070 */
[----:B------:R-:W-:Y:S01]  /*3a60*/  IMAD.U32 R6, RZ, RZ, UR7 ;  /* 0x00000007ff067e24 */ /* 0x000fe2000f8e00ff */
[----:B--2---:R-:W-:-:S04]  /*3a70*/  @P0 LOP3.LUT R13, R34, 0x80000000, RZ, 0x3c, !PT ;  /* 0x80000000220d0812 */ /* 0x004fc800078e3cff */
[----:B------:R-:W-:Y:S01]  /*3a80*/  ISETP.GT.U32.AND.EX P4, PT, R6, RZ, PT, P4 ;  /* 0x000000ff0600720c */ /* 0x000fe20003f84140 */
[----:B------:R2:W-:Y:S03]  /*3a90*/  @P0 STG.E desc[UR8][R2.64+0x2c00], R13 ;  /* 0x002c000d02000986 */ /* 0x0005e6000c101908 */
[----:B------:R-:W-:Y:S01]  /*3aa0*/  @P3 LOP3.LUT R39, R39, 0x80000000, RZ, 0x3c, !PT ;  /* 0x8000000027273812 */ /* 0x000fe200078e3cff */
[----:B----4-:R4:W-:Y:S01]  /*3ab0*/  @P0 STG.E desc[UR8][R4.64+0x2c00], R15 ;  /* 0x002c000f04000986 */ /* 0x0109e2000c101908 */
[----:B------:R-:W-:Y:S01]  /*3ac0*/  ISETP.LT.U32.AND P0, PT, R0, UR6, PT ;  /* 0x0000000600007c0c */ /* 0x000fe2000bf01070 */
[----:B------:R-:W-:Y:S01]  /*3ad0*/  IMAD.U32 R0, RZ, RZ, UR7 ;  /* 0x00000007ff007e24 */ /* 0x000fe2000f8e00ff */
[----:B-1----:R-:W-:Y:S01]  /*3ae0*/  @P6 LOP3.LUT R11, R36, 0x80000000, RZ, 0x3c, !PT ;  /* 0x80000000240b6812 */ /* 0x002fe200078e3cff */
[----:B------:R1:W-:Y:S01]  /*3af0*/  @P1 STG.E desc[UR8][R2.64+0x3000], R35 ;  /* 0x0030002302001986 */ /* 0x0003e2000c101908 */
[----:B------:R-:W-:-:S02]  /*3b00*/  ISETP.GT.U32.AND.EX P0, PT, R6, RZ, PT, P0 ;  /* 0x000000ff0600720c */ /* 0x000fc40003f04100 */
[----:B------:R-:W-:Y:S01]  /*3b10*/  ISETP.GT.U32.AND.EX P5, PT, R0, RZ, PT, P5 ;  /* 0x000000ff0000720c */ /* 0x000fe20003fa4150 */
[----:B---3--:R1:W-:Y:S01]  /*3b20*/  @P1 STG.E desc[UR8][R4.64+0x3000], R7 ;  /* 0x0030000704001986 */ /* 0x0083e2000c101908 */
[----:B--2---:R-:W-:-:S03]  /*3b30*/  @P4 LOP3.LUT R13, R38, 0x80000000, RZ, 0x3c, !PT ;  /* 0x80000000260d4812 */ /* 0x004fc600078e3cff */
[----:B------:R1:W-:Y:S04]  /*3b40*/  @P6 STG.E desc[UR8][R2.64+0x3400], R11 ;  /* 0x0034000b02006986 */ /* 0x0003e8000c101908 */
[----:B------:R1:W-:Y:S04]  /*3b50*/  @P6 STG.E desc[UR8][R4.64+0x3400], R17 ;  /* 0x0034001104006986 */ /* 0x0003e8000c101908 */
[----:B------:R1:W-:Y:S01]  /*3b60*/  @P2 STG.E desc[UR8][R2.64+0x3800], R37 ;  /* 0x0038002502002986 */ /* 0x0003e2000c101908 */
[----:B----4-:R-:W-:-:S03]  /*3b70*/  @P5 LOP3.LUT R15, R40, 0x80000000, RZ, 0x3c, !PT ;  /* 0x80000000280f5812 */ /* 0x010fc600078e3cff */
[----:B------:R1:W-:Y:S04]  /*3b80*/  @P2 STG.E desc[UR8][R4.64+0x3800], R19 ;  /* 0x0038001304002986 */ /* 0x0003e8000c101908 */
[----:B------:R1:W-:Y:S04]  /*3b90*/  @P4 STG.E desc[UR8][R2.64+0x3c00], R13 ;  /* 0x003c000d02004986 */ /* 0x0003e8000c101908 */
[----:B0-----:R1:W-:Y:S04]  /*3ba0*/  @P4 STG.E desc[UR8][R4.64+0x3c00], R9 ;  /* 0x003c000904004986 */ /* 0x0013e8000c101908 */
[----:B------:R1:W-:Y:S04]  /*3bb0*/  @P3 STG.E desc[UR8][R2.64+0x4000], R39 ;  /* 0x0040002702003986 */ /* 0x0003e8000c101908 */
[----:B------:R1:W-:Y:S04]  /*3bc0*/  @P3 STG.E desc[UR8][R4.64+0x4000], R21 ;  /* 0x0040001504003986 */ /* 0x0003e8000c101908 */
[----:B------:R1:W-:Y:S04]  /*3bd0*/  @P5 STG.E desc[UR8][R2.64+0x4400], R15 ;  /* 0x0044000f02005986 */ /* 0x0003e8000c101908 */
[----:B------:R1:W-:Y:S01]  /*3be0*/  @P5 STG.E desc[UR8][R4.64+0x4400], R23 ;  /* 0x0044001704005986 */ /* 0x0003e2000c101908 */
[----:B------:R-:W-:Y:S05]  /*3bf0*/  @!P0 EXIT ;  /* 0x000000000000894d */ /* 0x000fea0003800000 */
[----:B------:R-:W0:Y:S01]  /*3c00*/  LDS R53, [R53+0x4800] ;  /* 0x0048000035357984 */ /* 0x000e220000000800 */
[----:B------:R-:W-:-:S05]  /*3c10*/  LOP3.LUT R41, R41, 0x80000000, RZ, 0x3c, !PT ;  /* 0x8000000029297812 */ /* 0x000fca00078e3cff */
[----:B------:R-:W-:Y:S04]  /*3c20*/  STG.E desc[UR8][R2.64+0x4800], R41 ;  /* 0x0048002902007986 */ /* 0x000fe8000c101908 */
[----:B0-----:R-:W-:Y:S01]  /*3c30*/  STG.E desc[UR8][R4.64+0x4800], R53 ;  /* 0x0048003504007986 */ /* 0x001fe2000c101908 */
[----:B------:R-:W-:Y:S05]  /*3c40*/  EXIT ;  /* 0x000000000000794d */ /* 0x000fea0003800000 */
.L_x_223:
        /* <DEDUP_REMOVED lines=11> */
.L_x_1055:


//--------------------- .text._ZN3cub18CUB_300001_SM_10006detail9transform16transform_kernelINS2_10policy_hubILb1EN4cuda3std3__45tupleIJN6thrust24THRUST_300001_SM_1000_NS6detail15normal_iteratorINSA_10device_ptrIiEEEESF_EEEE10policy1000El6myFuncSF_JPiSK_EEEvT0_iT1_T2_DpNS2_10kernel_argIT3_EE --------------------------
	.section	.text._ZN3cub18CUB_300001_SM_10006detail9transform16transform_kernelINS2_10policy_hubILb1EN4cuda3std3__45tupleIJN6thrust24THRUST_300001_SM_1000_NS6detail15normal_iteratorINSA_10device_ptrIiEEEESF_EEEE10policy1000El6myFuncSF_JPiSK_EEEvT0_iT1_T2_DpNS2_10kernel_argIT3_EE,"ax",@progbits
	.align	128
        .global         _ZN3cub18CUB_300001_SM_10006detail9transform16transform_kernelINS2_10policy_hubILb1EN4cuda3std3__45tupleIJN6thrust24THRUST_300001_SM_1000_NS6detail15normal_iteratorINSA_10device_ptrIiEEEESF_EEEE10policy1000El6myFuncSF_JPiSK_EEEvT0_iT1_T2_DpNS2_10kernel_argIT3_EE
        .type           _ZN3cub18CUB_300001_SM_10006detail9transform16transform_kernelINS2_10policy_hubILb1EN4cuda3std3__45tupleIJN6thrust24THRUST_300001_SM_1000_NS6detail15normal_iteratorINSA_10device_ptrIiEEEESF_EEEE10policy1000El6myFuncSF_JPiSK_EEEvT0_iT1_T2_DpNS2_10kernel_argIT3_EE,@function
        .size           _ZN3cub18CUB_300001_SM_10006detail9transform16transform_kernelINS2_10policy_hubILb1EN4cuda3std3__45tupleIJN6thrust24THRUST_300001_SM_1000_NS6detail15normal_iteratorINSA_10device_ptrIiEEEESF_EEEE10policy1000El6myFuncSF_JPiSK_EEEvT0_iT1_T2_DpNS2_10kernel_argIT3_EE,(.L_x_1056 - _ZN3cub18CUB_300001_SM_10006detail9transform16transform_kernelINS2_10policy_hubILb1EN4cuda3std3__45tupleIJN6thrust24THRUST_300001_SM_1000_NS6detail15normal_iteratorINSA_10device_ptrIiEEEESF_EEEE10policy1000El6myFuncSF_JPiSK_EEEvT0_iT1_T2_DpNS2_10kernel_argIT3_EE)
        .other          _ZN3cub18CUB_300001_SM_10006detail9transform16transform_kernelINS2_10policy_hubILb1EN4cuda3std3__45tupleIJN6thrust24THRUST_300001_SM_1000_NS6detail15normal_iteratorINSA_10device_ptrIiEEEESF_EEEE10policy1000El6myFuncSF_JPiSK_EEEvT0_iT1_T2_DpNS2_10kernel_argIT3_EE,@"STO_CUDA_ENTRY STV_DEFAULT"
_ZN3cub18CUB_300001_SM_10006detail9transform16transform_kernelINS2_10policy_hubILb1EN4cuda3std3__45tupleIJN6thrust24THRUST_300001_SM_1000_NS6detail15normal_iteratorINSA_10device_ptrIiEEEESF_EEEE10policy1000El6myFuncSF_JPiSK_EEEvT0_iT1_T2_DpNS2_10kernel_argIT3_EE:
.text._ZN3cub18CUB_300001_SM_10006detail9transform16transform_kernelINS2_10policy_hubILb1EN4cuda3std3__45tupleIJN6thrust24THRUST_300001_SM_1000_NS6detail15normal_iteratorINSA_10device_ptrIiEEEESF_EEEE10policy1000El6myFuncSF_JPiSK_EEEvT0_iT1_T2_DpNS2_10kernel_argIT3_EE:
[----:B------:R-:W-:Y:S01]  /*0000*/  LDC R1, c[0x0][0x37c] ;  /* 0x0000df00ff017b82 */ /* 0x000fe20000000800 */
[----:B------:R-:W0:Y:S07]  /*0010*/  LDCU UR20, c[0x0][0x388] ;  /* 0x00007100ff1477ac */ /* 0x000e2e0008000800 */
[----:B------:R-:W1:Y:S01]  /*0020*/  S2UR UR17, SR_CTAID.X ;  /* 0x00000000001179c3 */ /* 0x000e620000002500 */
[----:B------:R-:W2:Y:S01]  /*0030*/  S2R R5, SR_TID.X ;  /* 0x0000000000057919 */ /* 0x000ea20000002100 */
[----:B------:R-:W-:Y:S01]  /*0040*/  BSSY.RECONVERGENT B0, `(.L_x_224) ;  /* 0x000002d000007945 */ /* 0x000fe20003800200 */
[----:B------:R-:W3:Y:S01]  /*0050*/  LDCU.64 UR12, c[0x0][0x380] ;  /* 0x00007000ff0c77ac */ /* 0x000ee20008000a00 */
[----:B0-----:R-:W-:-:S04]  /*0060*/  USHF.L.U32 UR16, UR20, 0x7, URZ ;  /* 0x0000000714107899 */ /* 0x001fc800080006ff */
[----:B------:R-:W-:Y:S02]  /*0070*/  USHF.R.S32.HI UR5, URZ, 0x1f, UR16 ;  /* 0x0000001fff057899 */ /* 0x000fe40008011410 */
[----:B-1----:R-:W-:Y:S02]  /*0080*/  UIMAD.WIDE.U32 UR8, UR16, UR17, URZ ;  /* 0x00000011100872a5 */ /* 0x002fe4000f8e00ff */
[----:B------:R-:W-:Y:S02]  /*0090*/  UIMAD UR11, UR5, UR17, URZ ;  /* 0x00000011050b72a4 */ /* 0x000fe4000f8e02ff */
[----:B---3--:R-:W-:Y:S02]  /*00a0*/  UIADD3 UR12, UP1, UPT, -UR8, UR12, URZ ;  /* 0x0000000c080c7290 */ /* 0x008fe4000ff3e1ff */
[----:B------:R-:W-:Y:S02]  /*00b0*/  UIADD3 UR11, UPT, UPT, UR9, UR11, URZ ;  /* 0x0000000b090b7290 */ /* 0x000fe4000fffe0ff */
[----:B------:R-:W-:Y:S01]  /*00c0*/  UISETP.LT.U32.AND UP0, UPT, UR12, UR16, UPT ;  /* 0x000000100c00728c */ /* 0x000fe2000bf01070 */
[----:B--2---:R-:W-:Y:S01]  /*00d0*/  IMAD.SHL.U32 R0, R5, 0x80, RZ ;  /* 0x0000008005007824 */ /* 0x004fe200078e00ff */
[----:B------:R-:W-:-:S04]  /*00e0*/  UIADD3.X UR4, UPT, UPT, ~UR11, UR13, URZ, UP1, !UPT ;  /* 0x0000000d0b047290 */ /* 0x000fc80008ffe5ff */
[----:B------:R-:W-:-:S04]  /*00f0*/  UISETP.LT.AND.EX UP0, UPT, UR4, UR5, UPT, UP0 ;  /* 0x000000050400728c */ /* 0x000fc8000bf01300 */
[----:B------:R-:W-:-:S04]  /*0100*/  USEL UR12, UR12, UR16, UP0 ;  /* 0x000000100c0c7287 */ /* 0x000fc80008000000 */
[----:B------:R-:W-:-:S06]  /*0110*/  USHF.L.U32 UR4, UR12, 0x2, URZ ;  /* 0x000000020c047899 */ /* 0x000fcc00080006ff */
[----:B------:R-:W-:-:S13]  /*0120*/  ISETP.GE.AND P0, PT, R0, UR4, PT ;  /* 0x0000000400007c0c */ /* 0x000fda000bf06270 */
[----:B------:R-:W-:Y:S05]  /*0130*/  @P0 BRA `(.L_x_225) ;  /* 0x0000000000740947 */ /* 0x000fea0003800000 */
[----:B------:R-:W0:Y:S01]  /*0140*/  LDCU.64 UR6, c[0x0][0x398] ;  /* 0x00007300ff0677ac */ /* 0x000e220008000a00 */
[----:B------:R-:W-:Y:S01]  /*0150*/  IMAD.U32 R2, RZ, RZ, UR8 ;  /* 0x00000008ff027e24 */ /* 0x000fe2000f8e00ff */
[----:B------:R-:W-:Y:S01]  /*0160*/  MOV R4, UR8 ;  /* 0x0000000800047c02 */ /* 0x000fe20008000f00 */
[----:B------:R-:W-:Y:S01]  /*0170*/  IMAD.U32 R7, RZ, RZ, UR11 ;  /* 0x0000000bff077e24 */ /* 0x000fe2000f8e00ff */
[----:B------:R-:W-:Y:S01]  /*0180*/  BSSY.RECONVERGENT B1, `(.L_x_226) ;  /* 0x000000e000017945 */ /* 0x000fe20003800200 */
[----:B------:R-:W-:Y:S02]  /*0190*/  IMAD.SHL.U32 R6, R2, 0x4, RZ ;  /* 0x0000000402067824 */ /* 0x000fe400078e00ff */
[----:B------:R-:W-:Y:S01]  /*01a0*/  IMAD.U32 R3, RZ, RZ, UR9 ;  /* 0x00000009ff037e24 */ /* 0x000fe2000f8e00ff */
[----:B------:R-:W-:Y:S01]  /*01b0*/  SHF.L.U64.HI R7, R4, 0x2, R7 ;  /* 0x0000000204077819 */ /* 0x000fe20000010207 */
[----:B------:R-:W-:Y:S01]  /*01c0*/  IMAD.MOV.U32 R4, RZ, RZ, R0 ;  /* 0x000000ffff047224 */ /* 0x000fe200078e0000 */
[----:B0-----:R-:W-:-:S04]  /*01d0*/  IADD3 R2, P0, PT, R6, UR6, RZ ;  /* 0x0000000606027c10 */ /* 0x001fc8000ff1e0ff */
[----:B------:R-:W-:-:S03]  /*01e0*/  IADD3.X R3, PT, PT, R7, UR7, RZ, P0, !PT ;  /* 0x0000000707037c10 */ /* 0x000fc600087fe4ff */
[----:B------:R-:W-:-:S07]  /*01f0*/  IMAD.WIDE.U32 R2, R5, 0x80, R2 ;  /* 0x0000008005027825 */ /* 0x000fce00078e0002 */
.L_x_227:
[----:B------:R-:W-:Y:S01]  /*0200*/  VIADD R4, R4, 0x4000 ;  /* 0x0000400004047836 */ /* 0x000fe20000000000 */
[----:B------:R0:W-:Y:S04]  /*0210*/  CCTL.E.PF2 [R2] ;  /* 0x000000000200798f */ /* 0x0001e80000800100 */
[----:B------:R-:W-:Y:S02]  /*0220*/  ISETP.GE.AND P0, PT, R4, UR4, PT ;  /* 0x0000000404007c0c */ /* 0x000fe4000bf06270 */
[----:B0-----:R-:W-:-:S04]  /*0230*/  IADD3 R2, P1, PT, R2, 0x4000, RZ ;  /* 0x0000400002027810 */ /* 0x001fc80007f3e0ff */
[----:B------:R-:W-:-:S07]  /*0240*/  IADD3.X R3, PT, PT, RZ, R3, RZ, P1, !PT ;  /* 0x00000003ff037210 */ /* 0x000fce0000ffe4ff */
[----:B------:R-:W-:Y:S05]  /*0250*/  @!P0 BRA `(.L_x_227) ;  /* 0xfffffffc00e88947 */ /* 0x000fea000383ffff */
[----:B------:R-:W-:Y:S05]  /*0260*/  BSYNC.RECONVERGENT B1 ;  /* 0x0000000000017941 */ /* 0x000fea0003800200 */
.L_x_226:
[----:B------:R-:W0:Y:S02]  /*0270*/  LDCU.64 UR6, c[0x0][0x3a8] ;  /* 0x00007500ff0677ac */ /* 0x000e240008000a00 */
[----:B0-----:R-:W-:-:S04]  /*0280*/  IADD3 R2, P0, PT, R6, UR6, RZ ;  /* 0x0000000606027c10 */ /* 0x001fc8000ff1e0ff */
[----:B------:R-:W-:-:S03]  /*0290*/  IADD3.X R3, PT, PT, R7, UR7, RZ, P0, !PT ;  /* 0x0000000707037c10 */ /* 0x000fc600087fe4ff */
[----:B------:R-:W-:-:S07]  /*02a0*/  IMAD.WIDE.U32 R2, R5, 0x80, R2 ;  /* 0x0000008005027825 */ /* 0x000fce00078e0002 */
.L_x_228:
[----:B------:R-:W-:Y:S01]  /*02b0*/  VIADD R0, R0, 0x4000 ;  /* 0x0000400000007836 */ /* 0x000fe20000000000 */
[----:B------:R0:W-:Y:S04]  /*02c0*/  CCTL.E.PF2 [R2] ;  /* 0x000000000200798f */ /* 0x0001e80000800100 */
[----:B------:R-:W-:Y:S02]  /*02d0*/  ISETP.GE.AND P0, PT, R0, UR4, PT ;  /* 0x0000000400007c0c */ /* 0x000fe4000bf06270 */
[----:B0-----:R-:W-:-:S05]  /*02e0*/  IADD3 R2, P1, PT, R2, 0x4000, RZ ;  /* 0x0000400002027810 */ /* 0x001fca0007f3e0ff */
[----:B------:R-:W-:-:S06]  /*02f0*/  IMAD.X R3, RZ, RZ, R3, P1 ;  /* 0x000000ffff037224 */ /* 0x000fcc00008e0603 */
[----:B------:R-:W-:Y:S05]  /*0300*/  @!P0 BRA `(.L_x_228) ;  /* 0xfffffffc00e88947 */ /* 0x000fea000383ffff */
.L_x_225:
[----:B------:R-:W-:Y:S05]  /*0310*/  BSYNC.RECONVERGENT B0 ;  /* 0x0000000000007941 */ /* 0x000fea0003800200 */
.L_x_224:
[----:B------:R-:W0:Y:S01]  /*0320*/  LDCU.64 UR14, c[0x0][0x3a8] ;  /* 0x00007500ff0e77ac */ /* 0x000e220008000a00 */
[----:B------:R-:W1:Y:S01]  /*0330*/  LDCU.128 UR4, c[0x0][0x390] ;  /* 0x00007200ff0477ac */ /* 0x000e620008000c00 */
[----:B------:R-:W-:Y:S02]  /*0340*/  USHF.L.U32 UR10, UR8, 0x2, URZ ;  /* 0x00000002080a7899 */ /* 0x000fe400080006ff */
[----:B------:R-:W-:Y:S02]  /*0350*/  USHF.L.U64.HI UR11, UR8, 0x2, UR11 ;  /* 0x00000002080b7899 */ /* 0x000fe4000801020b */
[----:B------:R-:W-:Y:S01]  /*0360*/  UISETP.NE.AND UP0, UPT, UR16, UR12, UPT ;  /* 0x0000000c1000728c */ /* 0x000fe2000bf05270 */
[----:B------:R-:W2:Y:S01]  /*0370*/  LDCU.64 UR18, c[0x0][0x358] ;  /* 0x00006b00ff1277ac */ /* 0x000ea20008000a00 */
[----:B0-----:R-:W-:Y:S02]  /*0380*/  UIADD3 UR13, UP3, UPT, UR10, UR14, URZ ;  /* 0x0000000e0a0d7290 */ /* 0x001fe4000ff7e0ff */
[----:B-1----:R-:W-:-:S02]  /*0390*/  UIADD3 UR8, UP1, UPT, UR10, UR4, URZ ;  /* 0x000000040a087290 */ /* 0x002fc4000ff3e0ff */
[----:B------:R-:W-:Y:S02]  /*03a0*/  UIADD3.X UR16, UPT, UPT, UR11, UR15, URZ, UP3, !UPT ;  /* 0x0000000f0b107290 */ /* 0x000fe40009ffe4ff */
[----:B------:R-:W-:Y:S01]  /*03b0*/  IMAD.U32 R2, RZ, RZ, UR13 ;  /* 0x0000000dff027e24 */ /* 0x000fe2000f8e00ff */
[----:B------:R-:W-:Y:S02]  /*03c0*/  UIADD3.X UR9, UPT, UPT, UR11, UR5, URZ, UP1, !UPT ;  /* 0x000000050b097290 */ /* 0x000fe40008ffe4ff */
[----:B------:R-:W-:Y:S01]  /*03d0*/  UIADD3 UR22, UP2, UPT, UR10, UR6, URZ ;  /* 0x000000060a167290 */ /* 0x000fe2000ff5e0ff */
[----:B------:R-:W-:Y:S01]  /*03e0*/  MOV R6, UR8 ;  /* 0x0000000800067c02 */ /* 0x000fe20008000f00 */
[----:B------:R-:W-:Y:S02]  /*03f0*/  IMAD.U32 R3, RZ, RZ, UR16 ;  /* 0x00000010ff037e24 */ /* 0x000fe4000f8e00ff */
[----:B------:R-:W-:Y:S01]  /*0400*/  IMAD.U32 R7, RZ, RZ, UR9 ;  /* 0x00000009ff077e24 */ /* 0x000fe2000f8e00ff */
[----:B------:R-:W-:Y:S01]  /*0410*/  UIADD3.X UR23, UPT, UPT, UR11, UR7, URZ, UP2, !UPT ;  /* 0x000000070b177290 */ /* 0x000fe200097fe4ff */
[----:B--2---:R-:W-:Y:S11]  /*0420*/  BRA.U !UP0, `(.L_x_229) ;  /* 0x0000000908247547 */ /* 0x004ff6000b800000 */
[----:B------:R-:W-:-:S06]  /*0430*/  UISETP.GE.AND UP0, UPT, UR20, 0x1, UPT ;  /* 0x000000011400788c */ /* 0x000fcc000bf06270 */
[----:B------:R-:W-:-:S13]  /*0440*/  PLOP3.LUT P0, PT, PT, PT, UP0, 0x80, 0x8 ;  /* 0x000000000008781c */ /* 0x000fda0003f0f008 */
[----:B------:R-:W-:Y:S05]  /*0450*/  @!P0 EXIT ;  /* 0x000000000000894d */ /* 0x000fea0003800000 */
[----:B------:R-:W-:Y:S01]  /*0460*/  UISETP.GE.U32.AND UP0, UPT, UR20, 0x4, UPT ;  /* 0x000000041400788c */ /* 0x000fe2000bf06070 */
[----:B------:R-:W-:Y:S01]  /*0470*/  IMAD.MOV.U32 R0, RZ, RZ, RZ ;  /* 0x000000ffff007224 */ /* 0x000fe200078e00ff */
[----:B------:R-:W-:-:S07]  /*0480*/  ULOP3.LUT UR6, UR20, 0x3, URZ, 0xc0, !UPT ;  /* 0x0000000314067892 */ /* 0x000fce000f8ec0ff */
[----:B------:R-:W-:Y:S05]  /*0490*/  BRA.U !UP0, `(.L_x_230) ;  /* 0x0000000508a87547 */ /* 0x000fea000b800000 */
[----:B------:R-:W-:Y:S01]  /*04a0*/  ISETP.GE.AND P1, PT, R5, UR12, PT ;  /* 0x0000000c05007c0c */ /* 0x000fe2000bf26270 */
[----:B------:R-:W-:-:S12]  /*04b0*/  HFMA2 R8, -RZ, RZ, 0, 2.384185791015625e-07 ;  /* 0x00000004ff087431 */ /* 0x000fd800000001ff */
[----:B------:R-:W-:-:S04]  /*04c0*/  @!P1 IMAD.WIDE R8, R5, R8, UR22 ;  /* 0x0000001605089e25 */ /* 0x000fc8000f8e0208 */
[C---:B------:R-:W-:Y:S02]  /*04d0*/  @!P1 IMAD.WIDE R10, R5.reuse, 0x4, R2 ;  /* 0x00000004050a9825 */ /* 0x040fe400078e0202 */
[----:B------:R-:W2:Y:S04]  /*04e0*/  @!P1 LDG.E R8, desc[UR18][R8.64] ;  /* 0x0000001208089981 */ /* 0x000ea8000c1e1900 */
[----:B------:R-:W2:Y:S01]  /*04f0*/  @!P1 LDG.E R11, desc[UR18][R10.64] ;  /* 0x000000120a0b9981 */ /* 0x000ea2000c1e1900 */
[C---:B------:R-:W-:Y:S02]  /*0500*/  VIADD R21, R5.reuse, 0x80 ;  /* 0x0000008005157836 */ /* 0x040fe40000000000 */
[----:B------:R-:W-:Y:S02]  /*0510*/  IMAD.MOV.U32 R14, RZ, RZ, 0x4 ;  /* 0x00000004ff0e7424 */ /* 0x000fe400078e00ff */
[----:B------:R-:W-:Y:S01]  /*0520*/  @!P1 IMAD.WIDE R12, R5, 0x4, R6 ;  /* 0x00000004050c9825 */ /* 0x000fe200078e0206 */
[----:B------:R-:W-:-:S13]  /*0530*/  ISETP.GE.AND P0, PT, R21, UR12, PT ;  /* 0x0000000c15007c0c */ /* 0x000fda000bf06270 */
[----:B------:R-:W-:-:S04]  /*0540*/  @!P0 IMAD.WIDE R14, R21, R14, UR22 ;  /* 0x00000016150e8e25 */ /* 0x000fc8000f8e020e */
[----:B------:R-:W-:-:S04]  /*0550*/  @!P0 IMAD.WIDE R16, R21, 0x4, R2 ;  /* 0x0000000415108825 */ /* 0x000fc800078e0202 */
[C---:B--2---:R-:W-:Y:S01]  /*0560*/  @!P1 IMAD.IADD R0, R8.reuse, 0x1, -R11 ;  /* 0x0000000108009824 */ /* 0x044fe200078e0a0b */
[----:B------:R-:W-:-:S04]  /*0570*/  @!P1 ISETP.GE.AND P2, PT, R8, R11, PT ;  /* 0x0000000b0800920c */ /* 0x000fc80003f46270 */
[----:B------:R-:W-:-:S05]  /*0580*/  @!P1 SEL R19, R0, RZ, P2 ;  /* 0x000000ff00139207 */ /* 0x000fca0001000000 */
[----:B------:R0:W-:Y:S04]  /*0590*/  @!P1 STG.E desc[UR18][R12.64], R19 ;  /* 0x000000130c009986 */ /* 0x0001e8000c101912 */
[----:B------:R-:W2:Y:S04]  /*05a0*/  @!P0 LDG.E R14, desc[UR18][R14.64] ;  /* 0x000000120e0e8981 */ /* 0x000ea8000c1e1900 */
[----:B------:R-:W2:Y:S01]  /*05b0*/  @!P0 LDG.E R17, desc[UR18][R16.64] ;  /* 0x0000001210118981 */ /* 0x000ea2000c1e1900 */
[----:B------:R-:W-:Y:S01]  /*05c0*/  IADD3 R23, PT, PT, R5, 0x100, RZ ;  /* 0x0000010005177810 */ /* 0x000fe20007ffe0ff */
[----:B------:R-:W-:-:S02]  /*05d0*/  IMAD.MOV.U32 R10, RZ, RZ, 0x4 ;  /* 0x00000004ff0a7424 */ /* 0x000fc400078e00ff */
[----:B------:R-:W-:Y:S01]  /*05e0*/  @!P0 IMAD.WIDE R8, R21, 0x4, R6 ;  /* 0x0000000415088825 */ /* 0x000fe200078e0206 */
[----:B------:R-:W-:-:S13]  /*05f0*/  ISETP.GE.AND P1, PT, R23, UR12, PT ;  /* 0x0000000c17007c0c */ /* 0x000fda000bf26270 */
[----:B------:R-:W-:-:S04]  /*0600*/  @!P1 IMAD.WIDE R10, R23, R10, UR22 ;  /* 0x00000016170a9e25 */ /* 0x000fc8000f8e020a */
[----:B0-----:R-:W-:-:S04]  /*0610*/  @!P1 IMAD.WIDE R12, R23, 0x4, R2 ;  /* 0x00000004170c9825 */ /* 0x001fc800078e0202 */
[C---:B--2---:R-:W-:Y:S01]  /*0620*/  @!P0 IMAD.IADD R0, R14.reuse, 0x1, -R17 ;  /* 0x000000010e008824 */ /* 0x044fe200078e0a11 */
[----:B------:R-:W-:-:S04]  /*0630*/  @!P0 ISETP.GE.AND P2, PT, R14, R17, PT ;  /* 0x000000110e00820c */ /* 0x000fc80003f46270 */
[----:B------:R-:W-:-:S05]  /*0640*/  @!P0 SEL R21, R0, RZ, P2 ;  /* 0x000000ff00158207 */ /* 0x000fca0001000000 */
[----:B------:R0:W-:Y:S04]  /*0650*/  @!P0 STG.E desc[UR18][R8.64], R21 ;  /* 0x0000001508008986 */ /* 0x0001e8000c101912 */
[----:B------:R-:W2:Y:S04]  /*0660*/  @!P1 LDG.E R10, desc[UR18][R10.64] ;  /* 0x000000120a0a9981 */ /* 0x000ea8000c1e1900 */
[----:B------:R-:W2:Y:S01]  /*0670*/  @!P1 LDG.E R13, desc[UR18][R12.64] ;  /* 0x000000120c0d9981 */ /* 0x000ea2000c1e1900 */
[----:B------:R-:W-:Y:S02]  /*0680*/  VIADD R25, R5, 0x180 ;  /* 0x0000018005197836 */ /* 0x000fe40000000000 */
[----:B------:R-:W-:-:S02]  /*0690*/  IMAD.MOV.U32 R16, RZ, RZ, 0x4 ;  /* 0x00000004ff107424 */ /* 0x000fc400078e00ff */
[----:B------:R-:W-:Y:S01]  /*06a0*/  @!P1 IMAD.WIDE R14, R23, 0x4, R6 ;  /* 0x00000004170e9825 */ /* 0x000fe200078e0206 */
[----:B------:R-:W-:-:S13]  /*06b0*/  ISETP.GE.AND P0, PT, R25, UR12, PT ;  /* 0x0000000c19007c0c */ /* 0x000fda000bf06270 */
[----:B------:R-:W-:-:S04]  /*06c0*/  @!P0 IMAD.WIDE R16, R25, R16, UR22 ;  /* 0x0000001619108e25 */ /* 0x000fc8000f8e0210 */
[----:B0-----:R-:W-:Y:S01]  /*06d0*/  @!P0 IMAD.WIDE R8, R25, 0x4, R2 ;  /* 0x0000000419088825 */ /* 0x001fe200078e0202 */
[CC--:B--2---:R-:W-:Y:S02]  /*06e0*/  @!P1 ISETP.GE.AND P2, PT, R10.reuse, R13.reuse, PT ;  /* 0x0000000d0a00920c */ /* 0x0c4fe40003f46270 */
[----:B------:R-:W-:-:S04]  /*06f0*/  @!P1 IADD3 R0, PT, PT, R10, -R13, RZ ;  /* 0x8000000d0a009210 */ /* 0x000fc80007ffe0ff */
[----:B------:R-:W-:-:S05]  /*0700*/  @!P1 SEL R19, R0, RZ, P2 ;  /* 0x000000ff00139207 */ /* 0x000fca0001000000 */
[----:B------:R0:W-:Y:S04]  /*0710*/  @!P1 STG.E desc[UR18][R14.64], R19 ;  /* 0x000000130e009986 */ /* 0x0001e8000c101912 */
[----:B------:R-:W2:Y:S04]  /*0720*/  @!P0 LDG.E R16, desc[UR18][R16.64] ;  /* 0x0000001210108981 */ /* 0x000ea8000c1e1900 */
[----:B------:R-:W2:Y:S01]  /*0730*/  @!P0 LDG.E R9, desc[UR18][R8.64] ;  /* 0x0000001208098981 */ /* 0x000ea2000c1e1900 */
[----:B------:R-:W-:Y:S01]  /*0740*/  ULOP3.LUT UR4, UR20, 0x7ffffffc, URZ, 0xc0, !UPT ;  /* 0x7ffffffc14047892 */ /* 0x000fe2000f8ec0ff */
[----:B------:R-:W-:-:S04]  /*0750*/  @!P0 IMAD.WIDE R10, R25, 0x4, R6 ;  /* 0x00000004190a8825 */ /* 0x000fc800078e0206 */
[C---:B--2---:R-:W-:Y:S01]  /*0760*/  @!P0 IMAD.IADD R0, R16.reuse, 0x1, -R9 ;  /* 0x0000000110008824 */ /* 0x044fe200078e0a09 */
[----:B------:R-:W-:-:S04]  /*0770*/  @!P0 ISETP.GE.AND P1, PT, R16, R9, PT ;  /* 0x000000091000820c */ /* 0x000fc80003f26270 */
[----:B------:R-:W-:Y:S01]  /*0780*/  @!P0 SEL R13, R0, RZ, P1 ;  /* 0x000000ff000d8207 */ /* 0x000fe20000800000 */
[----:B------:R-:W-:-:S04]  /*0790*/  IMAD.U32 R0, RZ, RZ, UR4 ;  /* 0x00000004ff007e24 */ /* 0x000fc8000f8e00ff */
[----:B------:R0:W-:Y:S01]  /*07a0*/  @!P0 STG.E desc[UR18][R10.64], R13 ;  /* 0x0000000d0a008986 */ /* 0x0001e2000c101912 */
[----:B------:R-:W-:-:S13]  /*07b0*/  ISETP.NE.AND P0, PT, R0, 0x4, PT ;  /* 0x000000040000780c */ /* 0x000fda0003f05270 */
[----:B0-----:R-:W-:Y:S05]  /*07c0*/  @!P0 BRA `(.L_x_230) ;  /* 0x0000000000dc8947 */ /* 0x001fea0003800000 */
[----:B------:R-:W-:-:S07]  /*07d0*/  MOV R4, 0x4 ;  /* 0x0000000400047802 */ /* 0x000fce0000000f00 */
.L_x_233:
[----:B------:R-:W-:Y:S02]  /*07e0*/  IMAD R9, R4, 0x80, R5 ;  /* 0x0000008004097824 */ /* 0x000fe400078e0205 */
[----:B------:R-:W-:-:S03]  /*07f0*/  IMAD.MOV.U32 R10, RZ, RZ, 0x4 ;  /* 0x00000004ff0a7424 */ /* 0x000fc600078e00ff */
[----:B------:R-:W-:-:S13]  /*0800*/  ISETP.GE.AND P1, PT, R9, UR12, PT ;  /* 0x0000000c09007c0c */ /* 0x000fda000bf26270 */
[----:B------:R-:W-:-:S04]  /*0810*/  @!P1 IMAD.WIDE R10, R9, R10, UR22 ;  /* 0x00000016090a9e25 */ /* 0x000fc8000f8e020a */
[C---:B0-----:R-:W-:Y:S02]  /*0820*/  @!P1 IMAD.WIDE R12, R9.reuse, 0x4, R2 ;  /* 0x00000004090c9825 */ /* 0x041fe400078e0202 */
[----:B------:R-:W2:Y:S04]  /*0830*/  @!P1 LDG.E R10, desc[UR18][R10.64] ;  /* 0x000000120a0a9981 */ /* 0x000ea8000c1e1900 */
[----:B------:R-:W2:Y:S01]  /*0840*/  @!P1 LDG.E R13, desc[UR18][R12.64] ;  /* 0x000000120c0d9981 */ /* 0x000ea2000c1e1900 */
[C---:B-1----:R-:W-:Y:S02]  /*0850*/  VIADD R19, R9.reuse, 0x80 ;  /* 0x0000008009137836 */ /* 0x042fe40000000000 */
[----:B------:R-:W-:Y:S02]  /*0860*/  IMAD.MOV.U32 R14, RZ, RZ, 0x4 ;  /* 0x00000004ff0e7424 */ /* 0x000fe400078e00ff */
[----:B------:R-:W-:Y:S01]  /*0870*/  @!P1 IMAD.WIDE R20, R9, 0x4, R6 ;  /* 0x0000000409149825 */ /* 0x000fe200078e0206 */
[----:B------:R-:W-:-:S13]  /*0880*/  ISETP.GE.AND P0, PT, R19, UR12, PT ;  /* 0x0000000c13007c0c */ /* 0x000fda000bf06270 */
[----:B------:R-:W-:-:S04]  /*0890*/  @!P0 IMAD.WIDE R14, R19, R14, UR22 ;  /* 0x00000016130e8e25 */ /* 0x000fc8000f8e020e */
[----:B------:R-:W-:Y:S01]  /*08a0*/  @!P0 IMAD.WIDE R16, R19, 0x4, R2 ;  /* 0x0000000413108825 */ /* 0x000fe200078e0202 */
[CC--:B--2---:R-:W-:Y:S02]  /*08b0*/  @!P1 ISETP.GE.AND P2, PT, R10.reuse, R13.reuse, PT ;  /* 0x0000000d0a00920c */ /* 0x0c4fe40003f46270 */
[----:B------:R-:W-:-:S04]  /*08c0*/  @!P1 IADD3 R8, PT, PT, R10, -R13, RZ ;  /* 0x8000000d0a089210 */ /* 0x000fc80007ffe0ff */
[----:B------:R-:W-:-:S05]  /*08d0*/  @!P1 SEL R25, R8, RZ, P2 ;  /* 0x000000ff08199207 */ /* 0x000fca0001000000 */
[----:B------:R0:W-:Y:S04]  /*08e0*/  @!P1 STG.E desc[UR18][R20.64], R25 ;  /* 0x0000001914009986 */ /* 0x0001e8000c101912 */
[----:B------:R-:W2:Y:S04]  /*08f0*/  @!P0 LDG.E R14, desc[UR18][R14.64] ;  /* 0x000000120e0e8981 */ /* 0x000ea8000c1e1900 */
[----:B------:R-:W2:Y:S01]  /*0900*/  @!P0 LDG.E R17, desc[UR18][R16.64] ;  /* 0x0000001210118981 */ /* 0x000ea2000c1e1900 */
[----:B------:R-:W-:Y:S01]  /*0910*/  VIADD R27, R9, 0x100 ;  /* 0x00000100091b7836 */ /* 0x000fe20000000000 */
[----:B------:R-:W-:Y:S01]  /*0920*/  MOV R10, 0x4 ;  /* 0x00000004000a7802 */ /* 0x000fe20000000f00 */
[----:B------:R-:W-:-:S03]  /*0930*/  @!P0 IMAD.WIDE R18, R19, 0x4, R6 ;  /* 0x0000000413128825 */ /* 0x000fc600078e0206 */
        /* <DEDUP_REMOVED lines=9> */
[----:B0-----:R-:W-:Y:S01]  /*09d0*/  VIADD R21, R9, 0x180 ;  /* 0x0000018009157836 */ /* 0x001fe20000000000 */
[----:B------:R-:W-:Y:S01]  /*09e0*/  BSSY.RECONVERGENT B0, `(.L_x_231) ;  /* 0x0000014000007945 */ /* 0x000fe20003800200 */
[----:B------:R-:W-:-:S04]  /*09f0*/  @!P1 IMAD.WIDE R14, R27, 0x4, R6 ;  /* 0x000000041b0e9825 */ /* 0x000fc800078e0206 */
[----:B------:R-:W-:Y:S02]  /*0a00*/  VIADD R4, R4, 0x4 ;  /* 0x0000000404047836 */ /* 0x000fe40000000000 */
[C---:B--2---:R-:W-:Y:S01]  /*0a10*/  @!P1 IMAD.IADD R8, R10.reuse, 0x1, -R13 ;  /* 0x000000010a089824 */ /* 0x044fe200078e0a0d */
[----:B------:R-:W-:-:S04]  /*0a20*/  @!P1 ISETP.GE.AND P0, PT, R10, R13, PT ;  /* 0x0000000d0a00920c */ /* 0x000fc80003f06270 */
[----:B------:R-:W-:Y:S02]  /*0a30*/  @!P1 SEL R17, R8, RZ, P0 ;  /* 0x000000ff08119207 */ /* 0x000fe40000000000 */
[----:B------:R-:W-:-:S03]  /*0a40*/  ISETP.GE.AND P0, PT, R21, UR12, PT ;  /* 0x0000000c15007c0c */ /* 0x000fc6000bf06270 */
[----:B------:R1:W-:Y:S01]  /*0a50*/  @!P1 STG.E desc[UR18][R14.64], R17 ;  /* 0x000000110e009986 */ /* 0x0003e2000c101912 */
[----:B------:R-:W-:-:S09]  /*0a60*/  ISETP.NE.AND P1, PT, R4, R0, PT ;  /* 0x000000000400720c */ /* 0x000fd20003f25270 */
[----:B------:R-:W-:Y:S05]  /*0a70*/  @P0 BRA `(.L_x_232) ;  /* 0x0000000000280947 */ /* 0x000fea0003800000 */
[----:B------:R-:W-:Y:S02]  /*0a80*/  HFMA2 R8, -RZ, RZ, 0, 2.384185791015625e-07 ;  /* 0x00000004ff087431 */ /* 0x000fe400000001ff */
[----:B------:R-:W-:-:S06]  /*0a90*/  IMAD.WIDE R10, R21, 0x4, R2 ;  /* 0x00000004150a7825 */ /* 0x000fcc00078e0202 */
[----:B------:R-:W1:Y:S01]  /*0aa0*/  LDG.E R11, desc[UR18][R10.64] ;  /* 0x000000120a0b7981 */ /* 0x000e62000c1e1900 */
[----:B------:R-:W-:-:S06]  /*0ab0*/  IMAD.WIDE R8, R21, R8, UR22 ;  /* 0x0000001615087e25 */ /* 0x000fcc000f8e0208 */
[----:B------:R-:W1:Y:S01]  /*0ac0*/  LDG.E R8, desc[UR18][R8.64] ;  /* 0x0000001208087981 */ /* 0x000e62000c1e1900 */
[----:B------:R-:W-:-:S04]  /*0ad0*/  IMAD.WIDE R12, R21, 0x4, R6 ;  /* 0x00000004150c7825 */ /* 0x000fc800078e0206 */
[C---:B-1----:R-:W-:Y:S01]  /*0ae0*/  IMAD.IADD R14, R8.reuse, 0x1, -R11 ;  /* 0x00000001080e7824 */ /* 0x042fe200078e0a0b */
[----:B------:R-:W-:-:S04]  /*0af0*/  ISETP.GE.AND P0, PT, R8, R11, PT ;  /* 0x0000000b0800720c */ /* 0x000fc80003f06270 */
[----:B------:R-:W-:-:S05]  /*0b00*/  SEL R15, R14, RZ, P0 ;  /* 0x000000ff0e0f7207 */ /* 0x000fca0000000000 */
[----:B------:R0:W-:Y:S04]  /*0b10*/  STG.E desc[UR18][R12.64], R15 ;  /* 0x0000000f0c007986 */ /* 0x0001e8000c101912 */
.L_x_232:
[----:B------:R-:W-:Y:S05]  /*0b20*/  BSYNC.RECONVERGENT B0 ;  /* 0x0000000000007941 */ /* 0x000fea0003800200 */
.L_x_231:
[----:B------:R-:W-:Y:S05]  /*0b30*/  @P1 BRA `(.L_x_233) ;  /* 0xfffffffc00281947 */ /* 0x000fea000383ffff */
.L_x_230:
[----:B------:R-:W-:-:S13]  /*0b40*/  ISETP.NE.AND P0, PT, RZ, UR6, PT ;  /* 0x00000006ff007c0c */ /* 0x000fda000bf05270 */
[----:B------:R-:W-:Y:S05]  /*0b50*/  @!P0 EXIT ;  /* 0x000000000000894d */ /* 0x000fea0003800000 */
[----:B------:R-:W2:Y:S01]  /*0b60*/  LDCU.64 UR4, c[0x0][0x398] ;  /* 0x00007300ff0477ac */ /* 0x000ea20008000a00 */
[----:B0-----:R-:W-:Y:S01]  /*0b70*/  IMAD R13, R0, 0x80, R5 ;  /* 0x00000080000d7824 */ /* 0x001fe200078e0205 */
[----:B------:R-:W-:Y:S02]  /*0b80*/  UIADD3 UR7, UPT, UPT, -UR6, URZ, URZ ;  /* 0x000000ff06077290 */ /* 0x000fe4000fffe1ff */
[----:B--2---:R-:W-:-:S04]  /*0b90*/  UIADD3 UR4, UP0, UPT, UR10, UR4, URZ ;  /* 0x000000040a047290 */ /* 0x004fc8000ff1e0ff */
[----:B------:R-:W-:-:S12]  /*0ba0*/  UIADD3.X UR5, UPT, UPT, UR11, UR5, URZ, UP0, !UPT ;  /* 0x000000050b057290 */ /* 0x000fd800087fe4ff */
.L_x_234:
[----:B------:R-:W-:Y:S01]  /*0bb0*/  ISETP.GE.AND P0, PT, R13, UR12, PT ;  /* 0x0000000c0d007c0c */ /* 0x000fe2000bf06270 */
[----:B------:R-:W-:Y:S01]  /*0bc0*/  IMAD.U32 R4, RZ, RZ, UR4 ;  /* 0x00000004ff047e24 */ /* 0x000fe2000f8e00ff */
[----:B------:R-:W-:-:S11]  /*0bd0*/  MOV R5, UR5 ;  /* 0x0000000500057c02 */ /* 0x000fd60008000f00 */
[----:B------:R-:W-:-:S04]  /*0be0*/  @!P0 IMAD.WIDE R8, R13, 0x4, R2 ;  /* 0x000000040d088825 */ /* 0x000fc800078e0202 */
[C---:B------:R-:W-:Y:S02]  /*0bf0*/  @!P0 IMAD.WIDE R4, R13.reuse, 0x4, R4 ;  /* 0x000000040d048825 */ /* 0x040fe400078e0204 */
[----:B------:R-:W2:Y:S04]  /*0c00*/  @!P0 LDG.E R9, desc[UR18][R8.64] ;  /* 0x0000001208098981 */ /* 0x000ea8000c1e1900 */
[----:B------:R-:W2:Y:S01]  /*0c10*/  @!P0 LDG.E R4, desc[UR18][R4.64] ;  /* 0x0000001204048981 */ /* 0x000ea2000c1e1900 */
[----:B0-----:R-:W-:Y:S01]  /*0c20*/  @!P0 IMAD.WIDE R10, R13, 0x4, R6 ;  /* 0x000000040d0a8825 */ /* 0x001fe200078e0206 */
[----:B------:R-:W-:-:S03]  /*0c30*/  UIADD3 UR7, UPT, UPT, UR7, 0x1, URZ ;  /* 0x0000000107077890 */ /* 0x000fc6000fffe0ff */
[----:B------:R-:W-:Y:S01]  /*0c40*/  VIADD R13, R13, 0x80 ;  /* 0x000000800d0d7836 */ /* 0x000fe20000000000 */
[----:B------:R-:W-:Y:S01]  /*0c50*/  UISETP.NE.AND UP0, UPT, UR7, URZ, UPT ;  /* 0x000000ff0700728c */ /* 0x000fe2000bf05270 */
[C---:B--2---:R-:W-:Y:S01]  /*0c60*/  @!P0 IMAD.IADD R0, R4.reuse, 0x1, -R9 ;  /* 0x0000000104008824 */ /* 0x044fe200078e0a09 */
[----:B------:R-:W-:-:S04]  /*0c70*/  @!P0 ISETP.GE.AND P1, PT, R4, R9, PT ;  /* 0x000000090400820c */ /* 0x000fc80003f26270 */
[----:B-1----:R-:W-:-:S05]  /*0c80*/  @!P0 SEL R15, R0, RZ, P1 ;  /* 0x000000ff000f8207 */ /* 0x002fca0000800000 */
[----:B------:R0:W-:Y:S01]  /*0c90*/  @!P0 STG.E desc[UR18][R10.64], R15 ;  /* 0x0000000f0a008986 */ /* 0x0001e2000c101912 */
[----:B------:R-:W-:Y:S05]  /*0ca0*/  BRA.U UP0, `(.L_x_234) ;  /* 0xfffffffd00c07547 */ /* 0x000fea000b83ffff */
[----:B------:R-:W-:Y:S05]  /*0cb0*/  EXIT ;  /* 0x000000000000794d */ /* 0x000fea0003800000 */
.L_x_229:
[----:B------:R-:W-:-:S06]  /*0cc0*/  UISETP.GE.AND UP0, UPT, UR20, 0x1, UPT ;  /* 0x000000011400788c */ /* 0x000fcc000bf06270 */
[----:B------:R-:W-:-:S13]  /*0cd0*/  PLOP3.LUT P0, PT, PT, PT, UP0, 0x80, 0x8 ;  /* 0x000000000008781c */ /* 0x000fda0003f0f008 */
[----:B------:R-:W-:Y:S05]  /*0ce0*/  @!P0 EXIT ;  /* 0x000000000000894d */ /* 0x000fea0003800000 */
[----:B------:R-:W-:Y:S01]  /*0cf0*/  UISETP.GE.U32.AND UP0, UPT, UR20, 0x8, UPT ;  /* 0x000000081400788c */ /* 0x000fe2000bf06070 */
[----:B------:R-:W-:-:S08]  /*0d00*/  IMAD.MOV.U32 R0, RZ, RZ, RZ ;  /* 0x000000ffff007224 */ /* 0x000fd000078e00ff */
[----:B------:R-:W-:Y:S05]  /*0d10*/  BRA.U !UP0, `(.L_x_235) ;  /* 0x0000000508607547 */ /* 0x000fea000b800000 */
[----:B------:R-:W0:Y:S01]  /*0d20*/  LDC.64 R6, c[0x0][0x390] ;  /* 0x0000e400ff067b82 */ /* 0x000e220000000a00 */
[----:B------:R-:W-:Y:S02]  /*0d30*/  UIADD3 UR9, UP0, UPT, UR10, 0x600, URZ ;  /* 0x000006000a097890 */ /* 0x000fe4000ff1e0ff */
[----:B------:R-:W-:Y:S02]  /*0d40*/  ULOP3.LUT UR8, UR20, 0x7ffffff8, URZ, 0xc0, !UPT ;  /* 0x7ffffff814087892 */ /* 0x000fe4000f8ec0ff */
[----:B------:R-:W-:Y:S02]  /*0d50*/  UIADD3 UR12, UP2, UPT, UR9, UR4, URZ ;  /* 0x00000004090c7290 */ /* 0x000fe4000ff5e0ff */
[----:B------:R-:W-:Y:S01]  /*0d60*/  UIADD3 UR6, UP1, UPT, UR9, UR6, URZ ;  /* 0x0000000609067290 */ /* 0x000fe2000ff3e0ff */
[----:B------:R-:W1:Y:S01]  /*0d70*/  LDC.64 R8, c[0x0][0x398] ;  /* 0x0000e600ff087b82 */ /* 0x000e620000000a00 */
[----:B------:R-:W-:Y:S02]  /*0d80*/  UIADD3.X UR4, UPT, UPT, URZ, UR11, URZ, UP0, !UPT ;  /* 0x0000000bff047290 */ /* 0x000fe400087fe4ff */
[----:B------:R-:W-:-:S02]  /*0d90*/  UIADD3 UR9, UP0, UPT, UR9, UR14, URZ ;  /* 0x0000000e09097290 */ /* 0x000fc4000ff1e0ff */
[----:B------:R-:W-:Y:S02]  /*0da0*/  UIADD3.X UR7, UPT, UPT, UR4, UR7, URZ, UP1, !UPT ;  /* 0x0000000704077290 */ /* 0x000fe40008ffe4ff */
[----:B------:R-:W-:Y:S01]  /*0db0*/  UIADD3.X UR5, UPT, UPT, UR4, UR5, URZ, UP2, !UPT ;  /* 0x0000000504057290 */ /* 0x000fe200097fe4ff */
[----:B------:R-:W2:Y:S01]  /*0dc0*/  LDC.64 R10, c[0x0][0x3a8] ;  /* 0x0000ea00ff0a7b82 */ /* 0x000ea20000000a00 */
[----:B------:R-:W-:Y:S02]  /*0dd0*/  UIADD3.X UR4, UPT, UPT, UR4, UR15, URZ, UP0, !UPT ;  /* 0x0000000f04047290 */ /* 0x000fe400087fe4ff */
[----:B------:R-:W-:Y:S01]  /*0de0*/  UIADD3 UR8, UPT, UPT, -UR8, URZ, URZ ;  /* 0x000000ff08087290 */ /* 0x000fe2000fffe1ff */
[----:B0-----:R-:W-:-:S04]  /*0df0*/  IMAD.WIDE.U32 R6, R5, 0x4, R6 ;  /* 0x0000000405067825 */ /* 0x001fc800078e0006 */
[----:B-1----:R-:W-:-:S04]  /*0e00*/  IMAD.WIDE.U32 R8, R5, 0x4, R8 ;  /* 0x0000000405087825 */ /* 0x002fc800078e0008 */
[C---:B--2---:R-:W-:Y:S01]  /*0e10*/  IMAD.WIDE.U32 R10, R5.reuse, 0x4, R10 ;  /* 0x00000004050a7825 */ /* 0x044fe200078e000a */
[----:B------:R-:W-:-:S07]  /*0e20*/  IADD3 R5, PT, PT, R5, 0x80, RZ ;  /* 0x0000008005057810 */ /* 0x000fce0007ffe0ff */
.L_x_236:
[----:B------:R-:W-:Y:S02]  /*0e30*/  IADD3 R18, P1, PT, R10, UR10, RZ ;  /* 0x0000000a0a127c10 */ /* 0x000fe4000ff3e0ff */
[----:B0-----:R-:W-:Y:S02]  /*0e40*/  IADD3 R16, P0, PT, R8, UR10, RZ ;  /* 0x0000000a08107c10 */ /* 0x001fe4000ff1e0ff */
[----:B------:R-:W-:Y:S02]  /*0e50*/  IADD3.X R19, PT, PT, R11, UR11, RZ, P1, !PT ;  /* 0x0000000b0b137c10 */ /* 0x000fe40008ffe4ff */
[----:B------:R-:W-:-:S04]  /*0e60*/  IADD3.X R17, PT, PT, R9, UR11, RZ, P0, !PT ;  /* 0x0000000b09117c10 */ /* 0x000fc800087fe4ff */
[----:B------:R-:W2:Y:S04]  /*0e70*/  LDG.E R19, desc[UR18][R18.64] ;  /* 0x0000001212137981 */ /* 0x000ea8000c1e1900 */
[----:B------:R-:W2:Y:S01]  /*0e80*/  LDG.E R16, desc[UR18][R16.64] ;  /* 0x0000001210107981 */ /* 0x000ea2000c1e1900 */
[----:B------:R-:W-:Y:S01]  /*0e90*/  MOV R15, UR4 ;  /* 0x00000004000f7c02 */ /* 0x000fe20008000f00 */
[----:B------:R-:W-:Y:S01]  /*0ea0*/  IMAD.U32 R12, RZ, RZ, UR6 ;  /* 0x00000006ff0c7e24 */ /* 0x000fe2000f8e00ff */
[----:B------:R-:W-:Y:S01]  /*0eb0*/  IADD3 R20, P1, PT, R6, UR10, RZ ;  /* 0x0000000a06147c10 */ /* 0x000fe2000ff3e0ff */
[----:B------:R-:W-:Y:S02]  /*0ec0*/  IMAD.U32 R13, RZ, RZ, UR7 ;  /* 0x00000007ff0d7e24 */ /* 0x000fe4000f8e00ff */
[----:B------:R-:W-:Y:S01]  /*0ed0*/  IMAD.U32 R14, RZ, RZ, UR9 ;  /* 0x00000009ff0e7e24 */ /* 0x000fe2000f8e00ff */
[----:B------:R-:W-:Y:S01]  /*0ee0*/  IADD3.X R21, PT, PT, R7, UR11, RZ, P1, !PT ;  /* 0x0000000b07157c10 */ /* 0x000fe20008ffe4ff */
[----:B------:R-:W-:-:S04]  /*0ef0*/  IMAD.WIDE R12, R5, 0x4, R12 ;  /* 0x00000004050c7825 */ /* 0x000fc800078e020c */
[----:B------:R-:W-:-:S04]  /*0f00*/  IMAD.WIDE R14, R5, 0x4, R14 ;  /* 0x00000004050e7825 */ /* 0x000fc800078e020e */
[C---:B--2---:R-:W-:Y:S01]  /*0f10*/  IMAD.IADD R0, R16.reuse, 0x1, -R19 ;  /* 0x0000000110007824 */ /* 0x044fe200078e0a13 */
[----:B------:R-:W-:-:S04]  /*0f20*/  ISETP.GE.AND P0, PT, R16, R19, PT ;  /* 0x000000131000720c */ /* 0x000fc80003f06270 */
[----:B------:R-:W-:-:S05]  /*0f30*/  SEL R23, R0, RZ, P0 ;  /* 0x000000ff00177207 */ /* 0x000fca0000000000 */
[----:B------:R0:W-:Y:S04]  /*0f40*/  STG.E desc[UR18][R20.64], R23 ;  /* 0x0000001714007986 */ /* 0x0001e8000c101912 */
[----:B------:R-:W2:Y:S04]  /*0f50*/  LDG.E R0, desc[UR18][R12.64+-0x600] ;  /* 0xfffa00120c007981 */ /* 0x000ea8000c1e1900 */
[----:B------:R-:W2:Y:S01]  /*0f60*/  LDG.E R19, desc[UR18][R14.64+-0x600] ;  /* 0xfffa00120e137981 */ /* 0x000ea2000c1e1900 */
[----:B------:R-:W-:Y:S02]  /*0f70*/  IMAD.U32 R16, RZ, RZ, UR12 ;  /* 0x0000000cff107e24 */ /* 0x000fe4000f8e00ff */
[----:B------:R-:W-:-:S02]  /*0f80*/  IMAD.U32 R17, RZ, RZ, UR5 ;  /* 0x00000005ff117e24 */ /* 0x000fc4000f8e00ff */
[----:B------:R-:W-:Y:S01]  /*0f90*/  IMAD.WIDE R16, R5, 0x4, R16 ;  /* 0x0000000405107825 */ /* 0x000fe200078e0210 */
[CC--:B--2---:R-:W-:Y:S02]  /*0fa0*/  ISETP.GE.AND P0, PT, R0.reuse, R19.reuse, PT ;  /* 0x000000130000720c */ /* 0x0c4fe40003f06270 */
[----:B------:R-:W-:-:S04]  /*0fb0*/  IADD3 R0, PT, PT, R0, -R19, RZ ;  /* 0x8000001300007210 */ /* 0x000fc80007ffe0ff */
[----:B------:R-:W-:-:S05]  /*0fc0*/  SEL R19, R0, RZ, P0 ;  /* 0x000000ff00137207 */ /* 0x000fca0000000000 */
[----:B------:R1:W-:Y:S04]  /*0fd0*/  STG.E desc[UR18][R16.64+-0x600], R19 ;  /* 0xfffa001310007986 */ /* 0x0003e8000c101912 */
[----:B------:R-:W2:Y:S04]  /*0fe0*/  LDG.E R0, desc[UR18][R12.64+-0x400] ;  /* 0xfffc00120c007981 */ /* 0x000ea8000c1e1900 */
[----:B0-----:R-:W2:Y:S02]  /*0ff0*/  LDG.E R21, desc[UR18][R14.64+-0x400] ;  /* 0xfffc00120e157981 */ /* 0x001ea4000c1e1900 */
[C---:B--2---:R-:W-:Y:S01]  /*1000*/  ISETP.GE.AND P0, PT, R0.reuse, R21, PT ;  /* 0x000000150000720c */ /* 0x044fe20003f06270 */
[----:B------:R-:W-:-:S05]  /*1010*/  IMAD.IADD R0, R0, 0x1, -R21 ;  /* 0x0000000100007824 */ /* 0x000fca00078e0a15 */
[----:B------:R-:W-:-:S05]  /*1020*/  SEL R21, R0, RZ, P0 ;  /* 0x000000ff00157207 */ /* 0x000fca0000000000 */
[----:B------:R0:W-:Y:S04]  /*1030*/  STG.E desc[UR18][R16.64+-0x400], R21 ;  /* 0xfffc001510007986 */ /* 0x0001e8000c101912 */
[----:B------:R-:W2:Y:S04]  /*1040*/  LDG.E R0, desc[UR18][R12.64+-0x200] ;  /* 0xfffe00120c007981 */ /* 0x000ea8000c1e1900 */
[----:B------:R-:W2:Y:S02]  /*1050*/  LDG.E R23, desc[UR18][R14.64+-0x200] ;  /* 0xfffe00120e177981 */ /* 0x000ea4000c1e1900 */
[C---:B--2---:R-:W-:Y:S01]  /*1060*/  ISETP.GE.AND P0, PT, R0.reuse, R23, PT ;  /* 0x000000170000720c */ /* 0x044fe20003f06270 */
[----:B------:R-:W-:-:S05]  /*1070*/  IMAD.IADD R0, R0, 0x1, -R23 ;  /* 0x0000000100007824 */ /* 0x000fca00078e0a17 */
[----:B-1----:R-:W-:-:S05]  /*1080*/  SEL R19, R0, RZ, P0 ;  /* 0x000000ff00137207 */ /* 0x002fca0000000000 */
[----:B------:R1:W-:Y:S04]  /*1090*/  STG.E desc[UR18][R16.64+-0x200], R19 ;  /* 0xfffe001310007986 */ /* 0x0003e8000c101912 */
[----:B------:R-:W2:Y:S04]  /*10a0*/  LDG.E R0, desc[UR18][R12.64] ;  /* 0x000000120c007981 */ /* 0x000ea8000c1e1900 */
[----:B------:R-:W2:Y:S02]  /*10b0*/  LDG.E R23, desc[UR18][R14.64] ;  /* 0x000000120e177981 */ /* 0x000ea4000c1e1900 */
[C---:B--2---:R-:W-:Y:S01]  /*10c0*/  ISETP.GE.AND P0, PT, R0.reuse, R23, PT ;  /* 0x000000170000720c */ /* 0x044fe20003f06270 */
[----:B------:R-:W-:-:S05]  /*10d0*/  IMAD.IADD R0, R0, 0x1, -R23 ;  /* 0x0000000100007824 */ /* 0x000fca00078e0a17 */
[----:B0-----:R-:W-:-:S05]  /*10e0*/  SEL R21, R0, RZ, P0 ;  /* 0x000000ff00157207 */ /* 0x001fca0000000000 */
[----:B------:R0:W-:Y:S04]  /*10f0*/  STG.E desc[UR18][R16.64], R21 ;  /* 0x0000001510007986 */ /* 0x0001e8000c101912 */
[----:B------:R-:W2:Y:S04]  /*1100*/  LDG.E R0, desc[UR18][R12.64+0x200] ;  /* 0x000200120c007981 */ /* 0x000ea8000c1e1900 */
[----:B------:R-:W2:Y:S02]  /*1110*/  LDG.E R23, desc[UR18][R14.64+0x200] ;  /* 0x000200120e177981 */ /* 0x000ea4000c1e1900 */
[----:B--2---:R-:W-:-:S02]  /*1120*/  ISETP.GE.AND P0, PT, R0, R23, PT ;  /* 0x000000170000720c */ /* 0x004fc40003f06270 */
[----:B------:R-:W-:-:S04]  /*1130*/  IADD3 R0, PT, PT, R0, -R23, RZ ;  /* 0x8000001700007210 */ /* 0x000fc80007ffe0ff */
        /* <DEDUP_REMOVED lines=9> */
[----:B------:R-:W2:Y:S01]  /*11d0*/  LDG.E R23, desc[UR18][R14.64+0x600] ;  /* 0x000600120e177981 */ /* 0x000ea2000c1e1900 */
[----:B------:R-:W-:Y:S02]  /*11e0*/  UIADD3 UR10, UP0, UPT, UR10, 0x1000, URZ ;  /* 0x000010000a0a7890 */ /* 0x000fe4000ff1e0ff */
[----:B------:R-:W-:-:S02]  /*11f0*/  UIADD3 UR8, UPT, UPT, UR8, 0x8, URZ ;  /* 0x0000000808087890 */ /* 0x000fc4000fffe0ff */
[----:B------:R-:W-:Y:S02]  /*1200*/  UIADD3.X UR11, UPT, UPT, URZ, UR11, URZ, UP0, !UPT ;  /* 0x0000000bff0b7290 */ /* 0x000fe400087fe4ff */
[----:B------:R-:W-:Y:S01]  /*1210*/  UISETP.NE.AND UP0, UPT, UR8, URZ, UPT ;  /* 0x000000ff0800728c */ /* 0x000fe2000bf05270 */
[----:B------:R-:W-:Y:S01]  /*1220*/  VIADD R5, R5, 0x400 ;  /* 0x0000040005057836 */ /* 0x000fe20000000000 */
[C---:B--2---:R-:W-:Y:S01]  /*1230*/  ISETP.GE.AND P0, PT, R0.reuse, R23, PT ;  /* 0x000000170000720c */ /* 0x044fe20003f06270 */
[----:B------:R-:W-:-:S05]  /*1240*/  IMAD.IADD R0, R0, 0x1, -R23 ;  /* 0x0000000100007824 */ /* 0x000fca00078e0a17 */
[----:B-1----:R-:W-:-:S05]  /*1250*/  SEL R19, R0, RZ, P0 ;  /* 0x000000ff00137207 */ /* 0x002fca0000000000 */
[----:B------:R0:W-:Y:S01]  /*1260*/  STG.E desc[UR18][R16.64+0x600], R19 ;  /* 0x0006001310007986 */ /* 0x0001e2000c101912 */
[----:B------:R-:W-:Y:S05]  /*1270*/  BRA.U UP0, `(.L_x_236) ;  /* 0xfffffff900ec7547 */ /* 0x000fea000b83ffff */
[----:B------:R-:W1:Y:S02]  /*1280*/  LDC R0, c[0x0][0x388] ;  /* 0x0000e200ff007b82 */ /* 0x000e640000000800 */
[----:B-1----:R-:W-:-:S07]  /*1290*/  LOP3.LUT R0, R0, 0x7ffffff8, RZ, 0xc0, !PT ;  /* 0x7ffffff800007812 */ /* 0x002fce00078ec0ff */
.L_x_235:
[----:B------:R-:W1:Y:S02]  /*12a0*/  LDC R12, c[0x0][0x388] ;  /* 0x0000e200ff0c7b82 */ /* 0x000e640000000800 */
[----:B-1----:R-:W-:-:S04]  /*12b0*/  LOP3.LUT R8, R12, 0x7, RZ, 0xc0, !PT ;  /* 0x000000070c087812 */ /* 0x002fc800078ec0ff */
[----:B------:R-:W-:-:S13]  /*12c0*/  ISETP.NE.AND P0, PT, R8, RZ, PT ;  /* 0x000000ff0800720c */ /* 0x000fda0003f05270 */
[----:B------:R-:W-:Y:S05]  /*12d0*/  @!P0 EXIT ;  /* 0x000000000000894d */ /* 0x000fea0003800000 */
[----:B------:R-:W1:Y:S01]  /*12e0*/  LDCU.64 UR4, c[0x0][0x390] ;  /* 0x00007200ff0477ac */ /* 0x000e620008000a00 */
[----:B------:R-:W-:Y:S01]  /*12f0*/  SHF.L.U32 R6, R12, 0x7, RZ ;  /* 0x000000070c067819 */ /* 0x000fe200000006ff */
[----:B------:R-:W2:Y:S01]  /*1300*/  S2R R13, SR_TID.X ;  /* 0x00000000000d7919 */ /* 0x000ea20000002100 */
[----:B------:R-:W-:Y:S02]  /*1310*/  ISETP.GE.U32.AND P1, PT, R8, 0x4, PT ;  /* 0x000000040800780c */ /* 0x000fe40003f26070 */
[----:B------:R-:W-:Y:S01]  /*1320*/  SHF.R.S32.HI R4, RZ, 0x1f, R6 ;  /* 0x0000001fff047819 */ /* 0x000fe20000011406 */
[----:B------:R-:W-:Y:S01]  /*1330*/  IMAD.WIDE.U32 R6, R6, UR17, RZ ;  /* 0x0000001106067c25 */ /* 0x000fe2000f8e00ff */
[----:B0-----:R-:W-:-:S03]  /*1340*/  LOP3.LUT R16, R12, 0x3, RZ, 0xc0, !PT ;  /* 0x000000030c107812 */ /* 0x001fc600078ec0ff */
[----:B------:R-:W-:Y:S01]  /*1350*/  IMAD R5, R4, UR17, RZ ;  /* 0x0000001104057c24 */ /* 0x000fe2000f8e02ff */
[----:B------:R-:W-:Y:S01]  /*1360*/  ISETP.NE.AND P0, PT, R16, RZ, PT ;  /* 0x000000ff1000720c */ /* 0x000fe20003f05270 */
[----:B------:R-:W-:Y:S02]  /*1370*/  IMAD.SHL.U32 R4, R6, 0x4, RZ ;  /* 0x0000000406047824 */ /* 0x000fe400078e00ff */
[----:B------:R-:W-:-:S03]  /*1380*/  IMAD.IADD R5, R7, 0x1, R5 ;  /* 0x0000000107057824 */ /* 0x000fc600078e0205 */
[----:B-1----:R-:W-:Y:S02]  /*1390*/  IADD3 R4, P2, PT, R4, UR4, RZ ;  /* 0x0000000404047c10 */ /* 0x002fe4000ff5e0ff */
[----:B------:R-:W-:-:S04]  /*13a0*/  SHF.L.U64.HI R5, R6, 0x2, R5 ;  /* 0x0000000206057819 */ /* 0x000fc80000010205 */
[----:B------:R-:W-:Y:S01]  /*13b0*/  IADD3.X R5, PT, PT, R5, UR5, RZ, P2, !PT ;  /* 0x0000000505057c10 */ /* 0x000fe200097fe4ff */
[----:B------:R-:W-:Y:S06]  /*13c0*/  @!P1 BRA `(.L_x_237) ;  /* 0x0000000000789947 */ /* 0x000fec0003800000 */
[----:B------:R-:W-:Y:S01]  /*13d0*/  MOV R8, 0x4 ;  /* 0x0000000400087802 */ /* 0x000fe20000000f00 */
[----:B--2---:R-:W-:-:S04]  /*13e0*/  IMAD R11, R0, 0x80, R13 ;  /* 0x00000080000b7824 */ /* 0x004fc800078e020d */
[----:B------:R-:W-:-:S04]  /*13f0*/  IMAD.WIDE R8, R11, R8, UR22 ;  /* 0x000000160b087e25 */ /* 0x000fc8000f8e0208 */
[C---:B------:R-:W-:Y:S01]  /*1400*/  IMAD.WIDE R6, R11.reuse, 0x4, R2 ;  /* 0x000000040b067825 */ /* 0x040fe200078e0202 */
[----:B------:R-:W2:Y:S04]  /*1410*/  LDG.E R10, desc[UR18][R8.64] ;  /* 0x00000012080a7981 */ /* 0x000ea8000c1e1900 */
[----:B------:R-:W2:Y:S02]  /*1420*/  LDG.E R15, desc[UR18][R6.64] ;  /* 0x00000012060f7981 */ /* 0x000ea4000c1e1900 */
[C---:B--2---:R-:W-:Y:S01]  /*1430*/  ISETP.GE.AND P1, PT, R10.reuse, R15, PT ;  /* 0x0000000f0a00720c */ /* 0x044fe20003f26270 */
[----:B------:R-:W-:Y:S02]  /*1440*/  IMAD.IADD R15, R10, 0x1, -R15 ;  /* 0x000000010a0f7824 */ /* 0x000fe400078e0a0f */
[----:B------:R-:W-:-:S03]  /*1450*/  IMAD.WIDE R10, R11, 0x4, R4 ;  /* 0x000000040b0a7825 */ /* 0x000fc600078e0204 */
[----:B------:R-:W-:-:S05]  /*1460*/  SEL R15, R15, RZ, P1 ;  /* 0x000000ff0f0f7207 */ /* 0x000fca0000800000 */
[----:B------:R0:W-:Y:S04]  /*1470*/  STG.E desc[UR18][R10.64], R15 ;  /* 0x0000000f0a007986 */ /* 0x0001e8000c101912 */
[----:B------:R-:W2:Y:S04]  /*1480*/  LDG.E R14, desc[UR18][R8.64+0x200] ;  /* 0x00020012080e7981 */ /* 0x000ea8000c1e1900 */
[----:B------:R-:W2:Y:S02]  /*1490*/  LDG.E R17, desc[UR18][R6.64+0x200] ;  /* 0x0002001206117981 */ /* 0x000ea4000c1e1900 */
        /* <DEDUP_REMOVED lines=12> */
[----:B------:R-:W-:Y:S01]  /*1560*/  VIADD R0, R0, 0x4 ;  /* 0x0000000400007836 */ /* 0x000fe20000000000 */
[----:B--2---:R-:W-:-:S02]  /*1570*/  ISETP.GE.AND P1, PT, R14, R19, PT ;  /* 0x000000130e00720c */ /* 0x004fc40003f26270 */
[----:B------:R-:W-:-:S04]  /*1580*/  IADD3 R14, PT, PT, R14, -R19, RZ ;  /* 0x800000130e0e7210 */ /* 0x000fc80007ffe0ff */
[----:B-1----:R-:W-:-:S05]  /*1590*/  SEL R17, R14, RZ, P1 ;  /* 0x000000ff0e117207 */ /* 0x002fca0000800000 */
[----:B------:R0:W-:Y:S02]  /*15a0*/  STG.E desc[UR18][R10.64+0x600], R17 ;  /* 0x000600110a007986 */ /* 0x0001e4000c101912 */
.L_x_237:
[----:B------:R-:W-:Y:S05]  /*15b0*/  @!P0 EXIT ;  /* 0x000000000000894d */ /* 0x000fea0003800000 */
[----:B------:R-:W-:Y:S02]  /*15c0*/  ISETP.NE.AND P1, PT, R16, 0x1, PT ;  /* 0x000000011000780c */ /* 0x000fe40003f25270 */
[----:B------:R-:W-:-:S04]  /*15d0*/  LOP3.LUT R12, R12, 0x1, RZ, 0xc0, !PT ;  /* 0x000000010c0c7812 */ /* 0x000fc800078ec0ff */
[----:B------:R-:W-:-:S07]  /*15e0*/  ISETP.NE.U32.AND P0, PT, R12, 0x1, PT ;  /* 0x000000010c00780c */ /* 0x000fce0003f05070 */
[----:B------:R-:W-:Y:S06]  /*15f0*/  @!P1 BRA `(.L_x_238) ;  /* 0x0000000000489947 */ /* 0x000fec0003800000 */
[----:B0-2---:R-:W-:Y:S02]  /*1600*/  IMAD R15, R0, 0x80, R13 ;  /* 0x00000080000f7824 */ /* 0x005fe400078e020d */
[----:B------:R-:W-:Y:S02]  /*1610*/  IMAD.MOV.U32 R6, RZ, RZ, 0x4 ;  /* 0x00000004ff067424 */ /* 0x000fe400078e00ff */
[----:B------:R-:W-:-:S04]  /*1620*/  IMAD.WIDE R8, R15, 0x4, R2 ;  /* 0x000000040f087825 */ /* 0x000fc800078e0202 */
[C---:B------:R-:W-:Y:S01]  /*1630*/  IMAD.WIDE R6, R15.reuse, R6, UR22 ;  /* 0x000000160f067e25 */ /* 0x040fe2000f8e0206 */
[----:B------:R-:W2:Y:S04]  /*1640*/  LDG.E R11, desc[UR18][R8.64] ;  /* 0x00000012080b7981 */ /* 0x000ea8000c1e1900 */
[----:B------:R-:W2:Y:S02]  /*1650*/  LDG.E R10, desc[UR18][R6.64] ;  /* 0x00000012060a7981 */ /* 0x000ea4000c1e1900 */
[CC--:B--2---:R-:W-:Y:S02]  /*1660*/  ISETP.GE.AND P1, PT, R10.reuse, R11.reuse, PT ;  /* 0x0000000b0a00720c */ /* 0x0c4fe40003f26270 */
[----:B------:R-:W-:Y:S01]  /*1670*/  IADD3 R12, PT, PT, R10, -R11, RZ ;  /* 0x8000000b0a0c7210 */ /* 0x000fe20007ffe0ff */
[----:B------:R-:W-:-:S03]  /*1680*/  IMAD.WIDE R10, R15, 0x4, R4 ;  /* 0x000000040f0a7825 */ /* 0x000fc600078e0204 */
[----:B------:R-:W-:-:S05]  /*1690*/  SEL R15, R12, RZ, P1 ;  /* 0x000000ff0c0f7207 */ /* 0x000fca0000800000 */
[----:B------:R1:W-:Y:S04]  /*16a0*/  STG.E desc[UR18][R10.64], R15 ;  /* 0x0000000f0a007986 */ /* 0x0003e8000c101912 */
[----:B------:R-:W2:Y:S04]  /*16b0*/  LDG.E R12, desc[UR18][R6.64+0x200] ;  /* 0x00020012060c7981 */ /* 0x000ea8000c1e1900 */
[----:B------:R-:W2:Y:S01]  /*16c0*/  LDG.E R17, desc[UR18][R8.64+0x200] ;  /* 0x0002001208117981 */ /* 0x000ea2000c1e1900 */
[----:B------:R-:W-:Y:S01]  /*16d0*/  VIADD R0, R0, 0x2 ;  /* 0x0000000200007836 */ /* 0x000fe20000000000 */
[C---:B--2---:R-:W-:Y:S01]  /*16e0*/  ISETP.GE.AND P1, PT, R12.reuse, R17, PT ;  /* 0x000000110c00720c */ /* 0x044fe20003f26270 */
[----:B------:R-:W-:-:S05]  /*16f0*/  IMAD.IADD R12, R12, 0x1, -R17 ;  /* 0x000000010c0c7824 */ /* 0x000fca00078e0a11 */
[----:B------:R-:W-:-:S05]  /*1700*/  SEL R17, R12, RZ, P1 ;  /* 0x000000ff0c117207 */ /* 0x000fca0000800000 */
[----:B------:R1:W-:Y:S02]  /*1710*/  STG.E desc[UR18][R10.64+0x200], R17 ;  /* 0x000200110a007986 */ /* 0x0003e4000c101912 */
.L_x_238:
[----:B------:R-:W-:Y:S05]  /*1720*/  @P0 EXIT ;  /* 0x000000000000094d */ /* 0x000fea0003800000 */
[----:B--2---:R-:W-:Y:S02]  /*1730*/  IMAD R13, R0, 0x80, R13 ;  /* 0x00000080000d7824 */ /* 0x004fe400078e020d */
[----:B------:R-:W-:Y:S02]  /*1740*/  HFMA2 R0, -RZ, RZ, 0, 2.384185791015625e-07 ;  /* 0x00000004ff007431 */ /* 0x000fe400000001ff */
[----:B------:R-:W-:-:S06]  /*1750*/  IMAD.WIDE R6, R13, 0x4, R2 ;  /* 0x000000040d067825 */ /* 0x000fcc00078e0202 */
[----:B------:R-:W2:Y:S01]  /*1760*/  LDG.E R7, desc[UR18][R6.64] ;  /* 0x0000001206077981 */ /* 0x000ea2000c1e1900 */
[----:B------:R-:W-:-:S06]  /*1770*/  IMAD.WIDE R2, R13, R0, UR22 ;  /* 0x000000160d027e25 */ /* 0x000fcc000f8e0200 */
[----:B------:R-:W2:Y:S01]  /*1780*/  LDG.E R2, desc[UR18][R2.64] ;  /* 0x0000001202027981 */ /* 0x000ea2000c1e1900 */
[----:B------:R-:W-:-:S04]  /*1790*/  IMAD.WIDE R4, R13, 0x4, R4 ;  /* 0x000000040d047825 */ /* 0x000fc800078e0204 */
[C---:B--2---:R-:W-:Y:S01]  /*17a0*/  IMAD.IADD R0, R2.reuse, 0x1, -R7 ;  /* 0x0000000102007824 */ /* 0x044fe200078e0a07 */
[----:B------:R-:W-:-:S04]  /*17b0*/  ISETP.GE.AND P0, PT, R2, R7, PT ;  /* 0x000000070200720c */ /* 0x000fc80003f06270 */
[----:B------:R-:W-:-:S05]  /*17c0*/  SEL R9, R0, RZ, P0 ;  /* 0x000000ff00097207 */ /* 0x000fca0000000000 */
[----:B------:R-:W-:Y:S01]  /*17d0*/  STG.E desc[UR18][R4.64], R9 ;  /* 0x0000000904007986 */ /* 0x000fe2000c101912 */
[----:B------:R-:W-:Y:S05]  /*17e0*/  EXIT ;  /* 0x000000000000794d */ /* 0x000fea0003800000 */
.L_x_239:
        /* <DEDUP_REMOVED lines=9> */
.L_x_1056:


//--------------------- .text._ZN3cub18CUB_300001_SM_10006detail9transform16transform_kernelINS2_10policy_hubILb1EN4cuda3std3__45tupleIJN6thrust24THRUST_300001_SM_1000_NS6detail15normal_iteratorINSA_10device_ptrIiEEEESF_EEEE10policy1000Ei6myFuncSF_JPiSK_EEEvT0_iT1_T2_DpNS2_10kernel_argIT3_EE --------------------------
	.section	.text._ZN3cub18CUB_300001_SM_10006detail9transform16transform_kernelINS2_10policy_hubILb1EN4cuda3std3__45tupleIJN6thrust24THRUST_300001_SM_1000_NS6detail15normal_iteratorINSA_10device_ptrIiEEEESF_EEEE10policy1000Ei6myFuncSF_JPiSK_EEEvT0_iT1_T2_DpNS2_10kernel_argIT3_EE,"ax",@progbits
	.align	128
        .global         _ZN3cub18CUB_300001_SM_10006detail9transform16transform_kernelINS2_10policy_hubILb1EN4cuda3std3__45tupleIJN6thrust24THRUST_300001_SM_1000_NS6detail15normal_iteratorINSA_10device_ptrIiEEEESF_EEEE10policy1000Ei6myFuncSF_JPiSK_EEEvT0_iT1_T2_DpNS2_10kernel_argIT3_EE
        .type           _ZN3cub18CUB_300001_SM_10006detail9transform16transform_kernelINS2_10policy_hubILb1EN4cuda3std3__45tupleIJN6thrust24THRUST_300001_SM_1000_NS6detail15normal_iteratorINSA_10device_ptrIiEEEESF_EEEE10policy1000Ei6myFuncSF_JPiSK_EEEvT0_iT1_T2_DpNS2_10kernel_argIT3_EE,@function
        .size           _ZN3cub18CUB_300001_SM_10006detail9transform16transform_kernelINS2_10policy_hubILb1EN4cuda3std3__45tupleIJN6thrust24THRUST_300001_SM_1000_NS6detail15normal_iteratorINSA_10device_ptrIiEEEESF_EEEE10policy1000Ei6myFuncSF_JPiSK_EEEvT0_iT1_T2_DpNS2_10kernel_argIT3_EE,(.L_x_1057 - _ZN3cub18CUB_300001_SM_10006detail9transform16transform_kernelINS2_10policy_hubILb1EN4cuda3std3__45tupleIJN6thrust24THRUST_300001_SM_1000_NS6detail15normal_iteratorINSA_10device_ptrIiEEEESF_EEEE10policy1000Ei6myFuncSF_JPiSK_EEEvT0_iT1_T2_DpNS2_10kernel_argIT3_EE)
        .other          _ZN3cub18CUB_300001_SM_10006detail9transform16transform_kernelINS2_10policy_hubILb1EN4cuda3std3__45tupleIJN6thrust24THRUST_300001_SM_1000_NS6detail15normal_iteratorINSA_10device_ptrIiEEEESF_EEEE10policy1000Ei6myFuncSF_JPiSK_EEEvT0_iT1_T2_DpNS2_10kernel_argIT3_EE,@"STO_CUDA_ENTRY STV_DEFAULT"
_ZN3cub18CUB_300001_SM_10006detail9transform16transform_kernelINS2_10policy_hubILb1EN4cuda3std3__45tupleIJN6thrust24THRUST_300001_SM_1000_NS6detail15normal_iteratorINSA_10device_ptrIiEEEESF_EEEE10policy1000Ei6myFuncSF_JPiSK_EEEvT0_iT1_T2_DpNS2_10kernel_argIT3_EE:
.text._ZN3cub18CUB_300001_SM_10006detail9transform16transform_kernelINS2_10policy_hubILb1EN4cuda3std3__45tupleIJN6thrust24THRUST_300001_SM_1000_NS6detail15normal_iteratorINSA_10device_ptrIiEEEESF_EEEE10policy1000Ei6myFuncSF_JPiSK_EEEvT0_iT1_T2_DpNS2_10kernel_argIT3_EE:
[----:B------:R-:W-:Y:S08]  /*0000*/  LDC R1, c[0x0][0x37c] ;  /* 0x0000df00ff017b82 */ /* 0x000ff00000000800 */
[----:B------:R-:W0:Y:S01]  /*0010*/  S2UR UR12, SR_CTAID.X ;  /* 0x00000000000c79c3 */ /* 0x000e220000002500 */
[----:B------:R-:W1:Y:S01]  /*0020*/  LDCU.64 UR14, c[0x0][0x380] ;  /* 0x00007000ff0e77ac */ /* 0x000e620008000a00 */
[----:B------:R-:W2:Y:S01]  /*0030*/  S2R R0, SR_TID.X ;  /* 0x0000000000007919 */ /* 0x000ea20000002100 */
[----:B------:R-:W-:Y:S01]  /*0040*/  BSSY.RECONVERGENT B0, `(.L_x_240) ;  /* 0x0000020000007945 */ /* 0x000fe20003800200 */
[----:B-1----:R-:W-:-:S04]  /*0050*/  USHF.L.U32 UR11, UR15, 0x7, URZ ;  /* 0x000000070f0b7899 */ /* 0x002fc800080006ff */
[----:B0-----:R-:W-:-:S04]  /*0060*/  UIMAD UR12, UR11, UR12, URZ ;  /* 0x0000000c0b0c72a4 */ /* 0x001fc8000f8e02ff */
[----:B------:R-:W-:-:S04]  /*0070*/  UIADD3 UR10, UPT, UPT, -UR12, UR14, URZ ;  /* 0x0000000e0c0a7290 */ /* 0x000fc8000fffe1ff */
[----:B------:R-:W-:Y:S01]  /*0080*/  UISETP.LT.AND UP0, UPT, UR11, UR10, UPT ;  /* 0x0000000a0b00728c */ /* 0x000fe2000bf01270 */
[----:B--2---:R-:W-:-:S03]  /*0090*/  IMAD.SHL.U32 R4, R0, 0x80, RZ ;  /* 0x0000008000047824 */ /* 0x004fc600078e00ff */
[----:B------:R-:W-:-:S04]  /*00a0*/  USEL UR14, UR11, UR10, UP0 ;  /* 0x0000000a0b0e7287 */ /* 0x000fc80008000000 */
[----:B------:R-:W-:-:S06]  /*00b0*/  USHF.L.U32 UR4, UR14, 0x2, URZ ;  /* 0x000000020e047899 */ /* 0x000fcc00080006ff */
[----:B------:R-:W-:-:S13]  /*00c0*/  ISETP.GE.AND P0, PT, R4, UR4, PT ;  /* 0x0000000404007c0c */ /* 0x000fda000bf06270 */
[----:B------:R-:W-:Y:S05]  /*00d0*/  @P0 BRA `(.L_x_241) ;  /* 0x0000000000580947 */ /* 0x000fea0003800000 */
[----:B------:R-:W0:Y:S01]  /*00e0*/  LDC.64 R2, c[0x0][0x398] ;  /* 0x0000e600ff027b82 */ /* 0x000e220000000a00 */
[----:B------:R-:W-:Y:S01]  /*00f0*/  IMAD.U32 R7, RZ, RZ, UR12 ;  /* 0x0000000cff077e24 */ /* 0x000fe2000f8e00ff */
[----:B------:R-:W-:Y:S01]  /*0100*/  BSSY.RECONVERGENT B1, `(.L_x_242) ;  /* 0x000000a000017945 */ /* 0x000fe20003800200 */
[----:B------:R-:W-:Y:S02]  /*0110*/  IMAD.MOV.U32 R5, RZ, RZ, R4 ;  /* 0x000000ffff057224 */ /* 0x000fe400078e0004 */
[----:B0-----:R-:W-:-:S04]  /*0120*/  IMAD.WIDE.U32 R2, R0, 0x80, R2 ;  /* 0x0000008000027825 */ /* 0x001fc800078e0002 */
[----:B------:R-:W-:-:S07]  /*0130*/  IMAD.WIDE R2, R7, 0x4, R2 ;  /* 0x0000000407027825 */ /* 0x000fce00078e0202 */
.L_x_243:
[----:B------:R-:W-:Y:S01]  /*0140*/  IADD3 R5, PT, PT, R5, 0x4000, RZ ;  /* 0x0000400005057810 */ /* 0x000fe20007ffe0ff */
[----:B------:R0:W-:Y:S03]  /*0150*/  CCTL.E.PF2 [R2] ;  /* 0x000000000200798f */ /* 0x0001e60000800100 */
[----:B------:R-:W-:Y:S02]  /*0160*/  ISETP.GE.AND P0, PT, R5, UR4, PT ;  /* 0x0000000405007c0c */ /* 0x000fe4000bf06270 */
[----:B0-----:R-:W-:-:S05]  /*0170*/  IADD3 R2, P1, PT, R2, 0x4000, RZ ;  /* 0x0000400002027810 */ /* 0x001fca0007f3e0ff */
[----:B------:R-:W-:-:S06]  /*0180*/  IMAD.X R3, RZ, RZ, R3, P1 ;  /* 0x000000ffff037224 */ /* 0x000fcc00008e0603 */
[----:B------:R-:W-:Y:S05]  /*0190*/  @!P0 BRA `(.L_x_243) ;  /* 0xfffffffc00e88947 */ /* 0x000fea000383ffff */
[----:B------:R-:W-:Y:S05]  /*01a0*/  BSYNC.RECONVERGENT B1 ;  /* 0x0000000000017941 */ /* 0x000fea0003800200 */
.L_x_242:
[----:B------:R-:W0:Y:S02]  /*01b0*/  LDC.64 R2, c[0x0][0x3a8] ;  /* 0x0000ea00ff027b82 */ /* 0x000e240000000a00 */
[----:B0-----:R-:W-:-:S04]  /*01c0*/  IMAD.WIDE.U32 R2, R0, 0x80, R2 ;  /* 0x0000008000027825 */ /* 0x001fc800078e0002 */
[----:B------:R-:W-:-:S07]  /*01d0*/  IMAD.WIDE R2, R7, 0x4, R2 ;  /* 0x0000000407027825 */ /* 0x000fce00078e0202 */
.L_x_244:
[----:B------:R-:W-:Y:S01]  /*01e0*/  VIADD R4, R4, 0x4000 ;  /* 0x0000400004047836 */ /* 0x000fe20000000000 */
[----:B------:R0:W-:Y:S04]  /*01f0*/  CCTL.E.PF2 [R2] ;  /* 0x000000000200798f */ /* 0x0001e80000800100 */
[----:B------:R-:W-:Y:S02]  /*0200*/  ISETP.GE.AND P0, PT, R4, UR4, PT ;  /* 0x0000000404007c0c */ /* 0x000fe4000bf06270 */
[----:B0-----:R-:W-:-:S05]  /*0210*/  IADD3 R2, P1, PT, R2, 0x4000, RZ ;  /* 0x0000400002027810 */ /* 0x001fca0007f3e0ff */
[----:B------:R-:W-:-:S06]  /*0220*/  IMAD.X R3, RZ, RZ, R3, P1 ;  /* 0x000000ffff037224 */ /* 0x000fcc00008e0603 */
[----:B------:R-:W-:Y:S05]  /*0230*/  @!P0 BRA `(.L_x_244) ;  /* 0xfffffffc00e88947 */ /* 0x000fea000383ffff */
.L_x_241:
[----:B------:R-:W-:Y:S05]  /*0240*/  BSYNC.RECONVERGENT B0 ;  /* 0x0000000000007941 */ /* 0x000fea0003800200 */
.L_x_240:
[----:B------:R-:W0:Y:S01]  /*0250*/  LDCU.128 UR4, c[0x0][0x390] ;  /* 0x00007200ff0477ac */ /* 0x000e220008000c00 */
[----:B------:R-:W1:Y:S01]  /*0260*/  LDCU.64 UR16, c[0x0][0x3a8] ;  /* 0x00007500ff1077ac */ /* 0x000e620008000a00 */
[----:B------:R-:W-:Y:S02]  /*0270*/  UIMAD.WIDE UR8, UR12, 0x4, URZ ;  /* 0x000000040c0878a5 */ /* 0x000fe4000f8e02ff */
[----:B------:R-:W-:Y:S01]  /*0280*/  UISETP.GT.AND UP0, UPT, UR11, UR10, UPT ;  /* 0x0000000a0b00728c */ /* 0x000fe2000bf04270 */
[----:B------:R-:W2:Y:S01]  /*0290*/  LDCU.64 UR18, c[0x0][0x358] ;  /* 0x00006b00ff1277ac */ /* 0x000ea20008000a00 */
[----:B0-----:R-:W-:Y:S02]  /*02a0*/  UIADD3 UR10, UP1, UPT, UR8, UR6, URZ ;  /* 0x00000006080a7290 */ /* 0x001fe4000ff3e0ff */
[----:B------:R-:W-:Y:S02]  /*02b0*/  UIADD3 UR20, UP3, UPT, UR8, UR4, URZ ;  /* 0x0000000408147290 */ /* 0x000fe4000ff7e0ff */
[----:B-1----:R-:W-:-:S02]  /*02c0*/  UIADD3 UR13, UP2, UPT, UR8, UR16, URZ ;  /* 0x00000010080d7290 */ /* 0x002fc4000ff5e0ff */
[----:B------:R-:W-:Y:S01]  /*02d0*/  UIADD3.X UR11, UPT, UPT, UR9, UR7, URZ, UP1, !UPT ;  /* 0x00000007090b7290 */ /* 0x000fe20008ffe4ff */
[----:B------:R-:W-:Y:S01]  /*02e0*/  MOV R2, UR10 ;  /* 0x0000000a00027c02 */ /* 0x000fe20008000f00 */
[----:B------:R-:W-:Y:S02]  /*02f0*/  UIADD3.X UR22, UPT, UPT, UR9, UR17, URZ, UP2, !UPT ;  /* 0x0000001109167290 */ /* 0x000fe400097fe4ff */
[----:B------:R-:W-:Y:S01]  /*0300*/  IMAD.U32 R4, RZ, RZ, UR13 ;  /* 0x0000000dff047e24 */ /* 0x000fe2000f8e00ff */
[----:B------:R-:W-:Y:S01]  /*0310*/  UIADD3.X UR21, UPT, UPT, UR9, UR5, URZ, UP3, !UPT ;  /* 0x0000000509157290 */ /* 0x000fe20009ffe4ff */
[----:B------:R-:W-:Y:S02]  /*0320*/  IMAD.U32 R3, RZ, RZ, UR11 ;  /* 0x0000000bff037e24 */ /* 0x000fe4000f8e00ff */
[----:B------:R-:W-:Y:S01]  /*0330*/  IMAD.U32 R5, RZ, RZ, UR22 ;  /* 0x00000016ff057e24 */ /* 0x000fe2000f8e00ff */
[----:B--2---:R-:W-:Y:S08]  /*0340*/  BRA.U UP0, `(.L_x_245) ;  /* 0x0000000900a47547 */ /* 0x004ff0000b800000 */
[----:B------:R-:W-:-:S06]  /*0350*/  UISETP.GE.AND UP0, UPT, UR15, 0x1, UPT ;  /* 0x000000010f00788c */ /* 0x000fcc000bf06270 */
[----:B------:R-:W-:-:S13]  /*0360*/  PLOP3.LUT P0, PT, PT, PT, UP0, 0x80, 0x8 ;  /* 0x000000000008781c */ /* 0x000fda0003f0f008 */
[----:B------:R-:W-:Y:S05]  /*0370*/  @!P0 EXIT ;  /* 0x000000000000894d */ /* 0x000fea0003800000 */
[----:B------:R-:W-:Y:S01]  /*0380*/  UISETP.GE.U32.AND UP0, UPT, UR15, 0x8, UPT ;  /* 0x000000080f00788c */ /* 0x000fe2000bf06070 */
[----:B------:R-:W-:-:S08]  /*0390*/  HFMA2 R13, -RZ, RZ, 0, 0 ;  /* 0x00000000ff0d7431 */ /* 0x000fd000000001ff */
[----:B------:R-:W-:Y:S05]  /*03a0*/  BRA.U !UP0, `(.L_x_246) ;  /* 0x0000000508647547 */ /* 0x000fea000b800000 */
[----:B------:R-:W0:Y:S01]  /*03b0*/  LDC.64 R8, c[0x0][0x390] ;  /* 0x0000e400ff087b82 */ /* 0x000e220000000a00 */
[----:B------:R-:W-:Y:S01]  /*03c0*/  UMOV UR11, UR8 ;  /* 0x00000008000b7c82 */ /* 0x000fe20008000000 */
[----:B------:R-:W-:Y:S01]  /*03d0*/  ULOP3.LUT UR8, UR15, 0x7ffffff8, URZ, 0xc0, !UPT ;  /* 0x7ffffff80f087892 */ /* 0x000fe2000f8ec0ff */
[----:B------:R-:W-:Y:S01]  /*03e0*/  VIADD R12, R0, 0x80 ;  /* 0x00000080000c7836 */ /* 0x000fe20000000000 */
[----:B------:R-:W-:Y:S02]  /*03f0*/  UIADD3 UR10, UP0, UPT, UR11, 0x600, URZ ;  /* 0x000006000b0a7890 */ /* 0x000fe4000ff1e0ff */
[----:B------:R-:W-:Y:S02]  /*0400*/  UIADD3 UR8, UPT, UPT, -UR8, URZ, URZ ;  /* 0x000000ff08087290 */ /* 0x000fe4000fffe1ff */
[----:B------:R-:W1:Y:S01]  /*0410*/  LDC.64 R10, c[0x0][0x398] ;  /* 0x0000e600ff0a7b82 */ /* 0x000e620000000a00 */
[----:B------:R-:W-:Y:S02]  /*0420*/  UIADD3 UR12, UP2, UPT, UR10, UR4, URZ ;  /* 0x000000040a0c7290 */ /* 0x000fe4000ff5e0ff */
[----:B------:R-:W-:-:S02]  /*0430*/  UIADD3 UR6, UP1, UPT, UR10, UR6, URZ ;  /* 0x000000060a067290 */ /* 0x000fc4000ff3e0ff */
[----:B------:R-:W-:Y:S02]  /*0440*/  UIADD3.X UR4, UPT, UPT, URZ, UR9, URZ, UP0, !UPT ;  /* 0x00000009ff047290 */ /* 0x000fe400087fe4ff */
[----:B------:R-:W-:Y:S01]  /*0450*/  UIADD3 UR10, UP0, UPT, UR10, UR16, URZ ;  /* 0x000000100a0a7290 */ /* 0x000fe2000ff1e0ff */
[----:B------:R-:W2:Y:S01]  /*0460*/  LDC.64 R6, c[0x0][0x3a8] ;  /* 0x0000ea00ff067b82 */ /* 0x000ea20000000a00 */
[----:B------:R-:W-:Y:S02]  /*0470*/  UIADD3.X UR7, UPT, UPT, UR4, UR7, URZ, UP1, !UPT ;  /* 0x0000000704077290 */ /* 0x000fe40008ffe4ff */
[----:B------:R-:W-:Y:S02]  /*0480*/  UIADD3.X UR5, UPT, UPT, UR4, UR5, URZ, UP2, !UPT ;  /* 0x0000000504057290 */ /* 0x000fe400097fe4ff */
[----:B------:R-:W-:Y:S01]  /*0490*/  UIADD3.X UR4, UPT, UPT, UR4, UR17, URZ, UP0, !UPT ;  /* 0x0000001104047290 */ /* 0x000fe200087fe4ff */
[----:B0-----:R-:W-:-:S04]  /*04a0*/  IMAD.WIDE.U32 R8, R0, 0x4, R8 ;  /* 0x0000000400087825 */ /* 0x001fc800078e0008 */
[----:B-1----:R-:W-:-:S04]  /*04b0*/  IMAD.WIDE.U32 R10, R0, 0x4, R10 ;  /* 0x00000004000a7825 */ /* 0x002fc800078e000a */
[----:B--2---:R-:W-:-:S07]  /*04c0*/  IMAD.WIDE.U32 R6, R0, 0x4, R6 ;  /* 0x0000000400067825 */ /* 0x004fce00078e0006 */
.L_x_247:
        /* <DEDUP_REMOVED lines=20> */
[----:B------:R-:W-:Y:S01]  /*0610*/  MOV R21, UR5 ;  /* 0x0000000500157c02 */ /* 0x000fe20008000f00 */
[----:B------:R-:W-:-:S04]  /*0620*/  IMAD.U32 R20, RZ, RZ, UR12 ;  /* 0x0000000cff147e24 */ /* 0x000fc8000f8e00ff */
[----:B------:R-:W-:Y:S01]  /*0630*/  IMAD.WIDE R20, R12, 0x4, R20 ;  /* 0x000000040c147825 */ /* 0x000fe200078e0214 */
[----:B--2---:R-:W-:-:S03]  /*0640*/  ISETP.GE.AND P0, PT, R22, R23, PT ;  /* 0x000000171600720c */ /* 0x004fc60003f06270 */
[----:B------:R-:W-:-:S05]  /*0650*/  IMAD.IADD R22, R22, 0x1, -R23 ;  /* 0x0000000116167824 */ /* 0x000fca00078e0a17 */
        /* <DEDUP_REMOVED lines=10> */
[----:B--2---:R-:W-:-:S02]  /*0700*/  ISETP.GE.AND P0, PT, R14, R15, PT ;  /* 0x0000000f0e00720c */ /* 0x004fc40003f06270 */
[----:B------:R-:W-:-:S04]  /*0710*/  IADD3 R14, PT, PT, R14, -R15, RZ ;  /* 0x8000000f0e0e7210 */ /* 0x000fc80007ffe0ff */
[----:B------:R-:W-:-:S05]  /*0720*/  SEL R15, R14, RZ, P0 ;  /* 0x000000ff0e0f7207 */ /* 0x000fca0000000000 */
[----:B------:R2:W-:Y:S04]  /*0730*/  STG.E desc[UR18][R20.64+-0x200], R15 ;  /* 0xfffe000f14007986 */ /* 0x0005e8000c101912 */
[----:B------:R-:W3:Y:S04]  /*0740*/  LDG.E R14, desc[UR18][R18.64] ;  /* 0x00000012120e7981 */ /* 0x000ee8000c1e1900 */
[----:B-1----:R-:W3:Y:S02]  /*0750*/  LDG.E R23, desc[UR18][R16.64] ;  /* 0x0000001210177981 */ /* 0x002ee4000c1e1900 */
[C---:B---3--:R-:W-:Y:S01]  /*0760*/  ISETP.GE.AND P0, PT, R14.reuse, R23, PT ;  /* 0x000000170e00720c */ /* 0x048fe20003f06270 */
[----:B------:R-:W-:-:S05]  /*0770*/  IMAD.IADD R14, R14, 0x1, -R23 ;  /* 0x000000010e0e7824 */ /* 0x000fca00078e0a17 */
[----:B0-----:R-:W-:-:S05]  /*0780*/  SEL R13, R14, RZ, P0 ;  /* 0x000000ff0e0d7207 */ /* 0x001fca0000000000 */
[----:B------:R0:W-:Y:S04]  /*0790*/  STG.E desc[UR18][R20.64], R13 ;  /* 0x0000000d14007986 */ /* 0x0001e8000c101912 */
[----:B------:R-:W3:Y:S04]  /*07a0*/  LDG.E R14, desc[UR18][R18.64+0x200] ;  /* 0x00020012120e7981 */ /* 0x000ee8000c1e1900 */
[----:B------:R-:W3:Y:S02]  /*07b0*/  LDG.E R23, desc[UR18][R16.64+0x200] ;  /* 0x0002001210177981 */ /* 0x000ee4000c1e1900 */
[C---:B---3--:R-:W-:Y:S01]  /*07c0*/  ISETP.GE.AND P0, PT, R14.reuse, R23, PT ;  /* 0x000000170e00720c */ /* 0x048fe20003f06270 */
[----:B------:R-:W-:-:S05]  /*07d0*/  IMAD.IADD R14, R14, 0x1, -R23 ;  /* 0x000000010e0e7824 */ /* 0x000fca00078e0a17 */
[----:B--2---:R-:W-:-:S05]  /*07e0*/  SEL R15, R14, RZ, P0 ;  /* 0x000000ff0e0f7207 */ /* 0x004fca0000000000 */
[----:B------:R1:W-:Y:S04]  /*07f0*/  STG.E desc[UR18][R20.64+0x200], R15 ;  /* 0x0002000f14007986 */ /* 0x0003e8000c101912 */
[----:B------:R-:W2:Y:S04]  /*0800*/  LDG.E R14, desc[UR18][R18.64+0x400] ;  /* 0x00040012120e7981 */ /* 0x000ea8000c1e1900 */
[----:B------:R-:W2:Y:S02]  /*0810*/  LDG.E R23, desc[UR18][R16.64+0x400] ;  /* 0x0004001210177981 */ /* 0x000ea4000c1e1900 */
[----:B--2---:R-:W-:-:S02]  /*0820*/  ISETP.GE.AND P0, PT, R14, R23, PT ;  /* 0x000000170e00720c */ /* 0x004fc40003f06270 */
[----:B------:R-:W-:-:S04]  /*0830*/  IADD3 R14, PT, PT, R14, -R23, RZ ;  /* 0x800000170e0e7210 */ /* 0x000fc80007ffe0ff */
        /* <DEDUP_REMOVED lines=14> */
[----:B------:R-:W-:-:S06]  /*0920*/  ULOP3.LUT UR4, UR15, 0x7ffffff8, URZ, 0xc0, !UPT ;  /* 0x7ffffff80f047892 */ /* 0x000fcc000f8ec0ff */
[----:B0-----:R-:W-:-:S07]  /*0930*/  MOV R13, UR4 ;  /* 0x00000004000d7c02 */ /* 0x001fce0008000f00 */
.L_x_246:
[----:B------:R-:W-:-:S06]  /*0940*/  ULOP3.LUT UR4, UR15, 0x7, URZ, 0xc0, !UPT ;  /* 0x000000070f047892 */ /* 0x000fcc000f8ec0ff */
[----:B------:R-:W-:-:S13]  /*0950*/  ISETP.NE.AND P0, PT, RZ, UR4, PT ;  /* 0x00000004ff007c0c */ /* 0x000fda000bf05270 */
[----:B------:R-:W-:Y:S05]  /*0960*/  @!P0 EXIT ;  /* 0x000000000000894d */ /* 0x000fea0003800000 */
[----:B------:R-:W-:Y:S02]  /*0970*/  UISETP.GE.U32.AND UP0, UPT, UR4, 0x4, UPT ;  /* 0x000000040400788c */ /* 0x000fe4000bf06070 */
[----:B------:R-:W-:-:S07]  /*0980*/  ULOP3.LUT UR4, UR15, 0x3, URZ, 0xc0, !UPT ;  /* 0x000000030f047892 */ /* 0x000fce000f8ec0ff */
[----:B------:R-:W-:Y:S05]  /*0990*/  BRA.U !UP0, `(.L_x_248) ;  /* 0x0000000108787547 */ /* 0x000fea000b800000 */
[----:B------:R-:W-:-:S04]  /*09a0*/  IMAD R11, R13, 0x80, R0 ;  /* 0x000000800d0b7824 */ /* 0x000fc800078e0200 */
[----:B------:R-:W-:-:S04]  /*09b0*/  IMAD.WIDE R8, R11, 0x4, R2 ;  /* 0x000000040b087825 */ /* 0x000fc800078e0202 */
[C---:B------:R-:W-:Y:S01]  /*09c0*/  IMAD.WIDE R6, R11.reuse, 0x4, R4 ;  /* 0x000000040b067825 */ /* 0x040fe200078e0204 */
[----:B------:R-:W2:Y:S04]  /*09d0*/  LDG.E R10, desc[UR18][R8.64] ;  /* 0x00000012080a7981 */ /* 0x000ea8000c1e1900 */
[----:B------:R-:W2:Y:S01]  /*09e0*/  LDG.E R15, desc[UR18][R6.64] ;  /* 0x00000012060f7981 */ /* 0x000ea2000c1e1900 */
[----:B------:R-:W-:Y:S01]  /*09f0*/  IMAD.MOV.U32 R12, RZ, RZ, 0x4 ;  /* 0x00000004ff0c7424 */ /* 0x000fe200078e00ff */
[CC--:B--2---:R-:W-:Y:S02]  /*0a00*/  ISETP.GE.AND P0, PT, R10.reuse, R15.reuse, PT ;  /* 0x0000000f0a00720c */ /* 0x0c4fe40003f06270 */
[----:B------:R-:W-:Y:S01]  /*0a10*/  IADD3 R15, PT, PT, R10, -R15, RZ ;  /* 0x8000000f0a0f7210 */ /* 0x000fe20007ffe0ff */
[----:B------:R-:W-:-:S03]  /*0a20*/  IMAD.WIDE R10, R11, R12, UR20 ;  /* 0x000000140b0a7e25 */ /* 0x000fc6000f8e020c */
        /* <DEDUP_REMOVED lines=21> */
.L_x_248:
[----:B------:R-:W-:-:S13]  /*0b80*/  ISETP.NE.AND P0, PT, RZ, UR4, PT ;  /* 0x00000004ff007c0c */ /* 0x000fda000bf05270 */
[----:B------:R-:W-:Y:S05]  /*0b90*/  @!P0 EXIT ;  /* 0x000000000000894d */ /* 0x000fea0003800000 */
[----:B------:R-:W-:-:S09]  /*0ba0*/  UISETP.NE.AND UP0, UPT, UR4, 0x1, UPT ;  /* 0x000000010400788c */ /* 0x000fd2000bf05270 */
[----:B------:R-:W-:Y:S05]  /*0bb0*/  BRA.U !UP0, `(.L_x_249) ;  /* 0x0000000108487547 */ /* 0x000fea000b800000 */
[----:B0-----:R-:W-:-:S04]  /*0bc0*/  IMAD R15, R13, 0x80, R0 ;  /* 0x000000800d0f7824 */ /* 0x001fc800078e0200 */
[----:B------:R-:W-:-:S04]  /*0bd0*/  IMAD.WIDE R6, R15, 0x4, R2 ;  /* 0x000000040f067825 */ /* 0x000fc800078e0202 */
[----:B------:R-:W-:Y:S01]  /*0be0*/  IMAD.WIDE R8, R15, 0x4, R4 ;  /* 0x000000040f087825 */ /* 0x000fe200078e0204 */
[----:B------:R-:W2:Y:S04]  /*0bf0*/  LDG.E R10, desc[UR18][R6.64] ;  /* 0x00000012060a7981 */ /* 0x000ea8000c1e1900 */
[----:B------:R-:W2:Y:S01]  /*0c00*/  LDG.E R11, desc[UR18][R8.64] ;  /* 0x00000012080b7981 */ /* 0x000ea2000c1e1900 */
[----:B------:R-:W-:Y:S01]  /*0c10*/  MOV R14, 0x4 ;  /* 0x00000004000e7802 */ /* 0x000fe20000000f00 */
[C---:B--2---:R-:W-:Y:S01]  /*0c20*/  IMAD.IADD R12, R10.reuse, 0x1, -R11 ;  /* 0x000000010a0c7824 */ /* 0x044fe200078e0a0b */
[----:B------:R-:W-:-:S03]  /*0c30*/  ISETP.GE.AND P0, PT, R10, R11, PT ;  /* 0x0000000b0a00720c */ /* 0x000fc60003f06270 */
[----:B------:R-:W-:Y:S01]  /*0c40*/  IMAD.WIDE R10, R15, R14, UR20 ;  /* 0x000000140f0a7e25 */ /* 0x000fe2000f8e020e */
[----:B------:R-:W-:-:S05]  /*0c50*/  SEL R15, R12, RZ, P0 ;  /* 0x000000ff0c0f7207 */ /* 0x000fca0000000000 */
[----:B------:R1:W-:Y:S04]  /*0c60*/  STG.E desc[UR18][R10.64], R15 ;  /* 0x0000000f0a007986 */ /* 0x0003e8000c101912 */
[----:B------:R-:W2:Y:S04]  /*0c70*/  LDG.E R12, desc[UR18][R6.64+0x200] ;  /* 0x00020012060c7981 */ /* 0x000ea8000c1e1900 */
[----:B------:R-:W2:Y:S01]  /*0c80*/  LDG.E R17, desc[UR18][R8.64+0x200] ;  /* 0x0002001208117981 */ /* 0x000ea2000c1e1900 */
[----:B------:R-:W-:Y:S02]  /*0c90*/  IADD3 R13, PT, PT, R13, 0x2, RZ ;  /* 0x000000020d0d7810 */ /* 0x000fe40007ffe0ff */
[C---:B--2---:R-:W-:Y:S01]  /*0ca0*/  ISETP.GE.AND P0, PT, R12.reuse, R17, PT ;  /* 0x000000110c00720c */ /* 0x044fe20003f06270 */
[----:B------:R-:W-:-:S05]  /*0cb0*/  IMAD.IADD R12, R12, 0x1, -R17 ;  /* 0x000000010c0c7824 */ /* 0x000fca00078e0a11 */
[----:B------:R-:W-:-:S05]  /*0cc0*/  SEL R17, R12, RZ, P0 ;  /* 0x000000ff0c117207 */ /* 0x000fca0000000000 */
[----:B------:R1:W-:Y:S02]  /*0cd0*/  STG.E desc[UR18][R10.64+0x200], R17 ;  /* 0x000200110a007986 */ /* 0x0003e4000c101912 */
.L_x_249:
[----:B------:R-:W-:-:S04]  /*0ce0*/  ULOP3.LUT UR4, UR15, 0x1, URZ, 0xc0, !UPT ;  /* 0x000000010f047892 */ /* 0x000fc8000f8ec0ff */
[----:B------:R-:W-:-:S06]  /*0cf0*/  UISETP.NE.U32.AND UP0, UPT, UR4, 0x1, UPT ;  /* 0x000000010400788c */ /* 0x000fcc000bf05070 */
[----:B------:R-:W-:-:S13]  /*0d00*/  PLOP3.LUT P0, PT, PT, PT, UP0, 0x80, 0x8 ;  /* 0x000000000008781c */ /* 0x000fda0003f0f008 */
[----:B------:R-:W-:Y:S05]  /*0d10*/  @P0 EXIT ;  /* 0x000000000000094d */ /* 0x000fea0003800000 */
[----:B------:R-:W-:-:S04]  /*0d20*/  IMAD R7, R13, 0x80, R0 ;  /* 0x000000800d077824 */ /* 0x000fc800078e0200 */
[----:B------:R-:W-:-:S04]  /*0d30*/  IMAD.WIDE R2, R7, 0x4, R2 ;  /* 0x0000000407027825 */ /* 0x000fc800078e0202 */
[----:B------:R-:W-:Y:S02]  /*0d40*/  IMAD.WIDE R4, R7, 0x4, R4 ;  /* 0x0000000407047825 */ /* 0x000fe400078e0204 */
[----:B------:R-:W2:Y:S04]  /*0d50*/  LDG.E R2, desc[UR18][R2.64] ;  /* 0x0000001202027981 */ /* 0x000ea8000c1e1900 */
[----:B------:R-:W2:Y:S01]  /*0d60*/  LDG.E R5, desc[UR18][R4.64] ;  /* 0x0000001204057981 */ /* 0x000ea2000c1e1900 */
[----:B------:R-:W-:-:S04]  /*0d70*/  IMAD.MOV.U32 R6, RZ, RZ, 0x4 ;  /* 0x00000004ff067424 */ /* 0x000fc800078e00ff */
[----:B------:R-:W-:Y:S01]  /*0d80*/  IMAD.WIDE R6, R7, R6, UR20 ;  /* 0x0000001407067e25 */ /* 0x000fe2000f8e0206 */
[CC--:B--2---:R-:W-:Y:S02]  /*0d90*/  ISETP.GE.AND P0, PT, R2.reuse, R5.reuse, PT ;  /* 0x000000050200720c */ /* 0x0c4fe40003f06270 */
[----:B------:R-:W-:-:S04]  /*0da0*/  IADD3 R0, PT, PT, R2, -R5, RZ ;  /* 0x8000000502007210 */ /* 0x000fc80007ffe0ff */
[----:B------:R-:W-:-:S05]  /*0db0*/  SEL R9, R0, RZ, P0 ;  /* 0x000000ff00097207 */ /* 0x000fca0000000000 */
[----:B------:R-:W-:Y:S01]  /*0dc0*/  STG.E desc[UR18][R6.64], R9 ;  /* 0x0000000906007986 */ /* 0x000fe2000c101912 */
[----:B------:R-:W-:Y:S05]  /*0dd0*/  EXIT ;  /* 0x000000000000794d */ /* 0x000fea0003800000 */
.L_x_245:
[----:B------:R-:W-:-:S06]  /*0de0*/  UISETP.GE.AND UP0, UPT, UR15, 0x1, UPT ;  /* 0x000000010f00788c */ /* 0x000fcc000bf06270 */
[----:B------:R-:W-:-:S13]  /*0df0*/  PLOP3.LUT P0, PT, PT, PT, UP0, 0x80, 0x8 ;  /* 0x000000000008781c */ /* 0x000fda0003f0f008 */
[----:B------:R-:W-:Y:S05]  /*0e00*/  @!P0 EXIT ;  /* 0x000000000000894d */ /* 0x000fea0003800000 */
[----:B------:R-:W-:Y:S01]  /*0e10*/  UISETP.GE.U32.AND UP0, UPT, UR15, 0x4, UPT ;  /* 0x000000040f00788c */ /* 0x000fe2000bf06070 */
[----:B------:R-:W-:Y:S01]  /*0e20*/  IMAD.MOV.U32 R7, RZ, RZ, RZ ;  /* 0x000000ffff077224 */ /* 0x000fe200078e00ff */
[----:B------:R-:W-:-:S07]  /*0e30*/  ULOP3.LUT UR16, UR15, 0x3, URZ, 0xc0, !UPT ;  /* 0x000000030f107892 */ /* 0x000fce000f8ec0ff */
[----:B------:R-:W-:Y:S05]  /*0e40*/  BRA.U !UP0, `(.L_x_250) ;  /* 0x0000000108e47547 */ /* 0x000fea000b800000 */
[----:B------:R-:W-:Y:S01]  /*0e50*/  ULOP3.LUT UR4, UR15, 0x7ffffffc, URZ, 0xc0, !UPT ;  /* 0x7ffffffc0f047892 */ /* 0x000fe2000f8ec0ff */
[----:B------:R-:W-:-:S05]  /*0e60*/  IMAD.MOV.U32 R6, RZ, RZ, RZ ;  /* 0x000000ffff067224 */ /* 0x000fca00078e00ff */
[----:B------:R-:W-:-:S07]  /*0e70*/  MOV R7, UR4 ;  /* 0x0000000400077c02 */ /* 0x000fce0008000f00 */
.L_x_253:
[----:B------:R-:W-:-:S05]  /*0e80*/  IMAD R9, R6, 0x80, R0 ;  /* 0x0000008006097824 */ /* 0x000fca00078e0200 */
[----:B------:R-:W-:-:S13]  /*0e90*/  ISETP.GE.AND P1, PT, R9, UR14, PT ;  /* 0x0000000e09007c0c */ /* 0x000fda000bf26270 */
[----:B0-----:R-:W-:-:S04]  /*0ea0*/  @!P1 IMAD.WIDE R10, R9, 0x4, R2 ;  /* 0x00000004090a9825 */ /* 0x001fc800078e0202 */
[C---:B-1----:R-:W-:Y:S02]  /*0eb0*/  @!P1 IMAD.WIDE R12, R9.reuse, 0x4, R4 ;  /* 0x00000004090c9825 */ /* 0x042fe400078e0204 */
[----:B------:R-:W2:Y:S04]  /*0ec0*/  @!P1 LDG.E R10, desc[UR18][R10.64] ;  /* 0x000000120a0a9981 */ /* 0x000ea8000c1e1900 */
[----:B------:R-:W2:Y:S01]  /*0ed0*/  @!P1 LDG.E R13, desc[UR18][R12.64] ;  /* 0x000000120c0d9981 */ /* 0x000ea2000c1e1900 */
[----:B------:R-:W-:Y:S02]  /*0ee0*/  VIADD R23, R9, 0x80 ;  /* 0x0000008009177836 */ /* 0x000fe40000000000 */
[----:B------:R-:W-:-:S03]  /*0ef0*/  HFMA2 R14, -RZ, RZ, 0, 2.384185791015625e-07 ;  /* 0x00000004ff0e7431 */ /* 0x000fc600000001ff */
[----:B------:R-:W-:Y:S02]  /*0f00*/  ISETP.GE.AND P0, PT, R23, UR14, PT ;  /* 0x0000000e17007c0c */ /* 0x000fe4000bf06270 */
[----:B------:R-:W-:-:S11]  /*0f10*/  @!P1 IMAD.WIDE R14, R9, R14, UR20 ;  /* 0x00000014090e9e25 */ /* 0x000fd6000f8e020e */
[----:B------:R-:W-:-:S04]  /*0f20*/  @!P0 IMAD.WIDE R16, R23, 0x4, R2 ;  /* 0x0000000417108825 */ /* 0x000fc800078e0202 */
[----:B------:R-:W-:-:S04]  /*0f30*/  @!P0 IMAD.WIDE R18, R23, 0x4, R4 ;  /* 0x0000000417128825 */ /* 0x000fc800078e0204 */
[C---:B--2---:R-:W-:Y:S01]  /*0f40*/  @!P1 IMAD.IADD R8, R10.reuse, 0x1, -R13 ;  /* 0x000000010a089824 */ /* 0x044fe200078e0a0d */
[----:B------:R-:W-:-:S04]  /*0f50*/  @!P1 ISETP.GE.AND P2, PT, R10, R13, PT ;  /* 0x0000000d0a00920c */ /* 0x000fc80003f46270 */
[----:B------:R-:W-:-:S05]  /*0f60*/  @!P1 SEL R21, R8, RZ, P2 ;  /* 0x000000ff08159207 */ /* 0x000fca0001000000 */
[----:B------:R0:W-:Y:S04]  /*0f70*/  @!P1 STG.E desc[UR18][R14.64], R21 ;  /* 0x000000150e009986 */ /* 0x0001e8000c101912 */
[----:B------:R-:W2:Y:S04]  /*0f80*/  @!P0 LDG.E R16, desc[UR18][R16.64] ;  /* 0x0000001210108981 */ /* 0x000ea8000c1e1900 */
[----:B------:R-:W2:Y:S01]  /*0f90*/  @!P0 LDG.E R19, desc[UR18][R18.64] ;  /* 0x0000001212138981 */ /* 0x000ea2000c1e1900 */
[----:B------:R-:W-:Y:S01]  /*0fa0*/  VIADD R25, R9, 0x100 ;  /* 0x0000010009197836 */ /* 0x000fe20000000000 */
[----:B------:R-:W-:-:S04]  /*0fb0*/  MOV R10, 0x4 ;  /* 0x00000004000a7802 */ /* 0x000fc80000000f00 */
[----:B------:R-:W-:Y:S01]  /*0fc0*/  ISETP.GE.AND P1, PT, R25, UR14, PT ;  /* 0x0000000e19007c0c */ /* 0x000fe2000bf26270 */
[----:B------:R-:W-:-:S12]  /*0fd0*/  @!P0 IMAD.WIDE R10, R23, R10, UR20 ;  /* 0x00000014170a8e25 */ /* 0x000fd8000f8e020a */
[----:B------:R-:W-:-:S04]  /*0fe0*/  @!P1 IMAD.WIDE R12, R25, 0x4, R2 ;  /* 0x00000004190c9825 */ /* 0x000fc800078e0202 */
[----:B0-----:R-:W-:-:S04]  /*0ff0*/  @!P1 IMAD.WIDE R14, R25, 0x4, R4 ;  /* 0x00000004190e9825 */ /* 0x001fc800078e0204 */
[C---:B--2---:R-:W-:Y:S01]  /*1000*/  @!P0 IMAD.IADD R8, R16.reuse, 0x1, -R19 ;  /* 0x0000000110088824 */ /* 0x044fe200078e0a13 */
[----:B------:R-:W-:-:S04]  /*1010*/  @!P0 ISETP.GE.AND P2, PT, R16, R19, PT ;  /* 0x000000131000820c */ /* 0x000fc80003f46270 */
[----:B------:R-:W-:-:S05]  /*1020*/  @!P0 SEL R23, R8, RZ, P2 ;  /* 0x000000ff08178207 */ /* 0x000fca0001000000 */
[----:B------:R0:W-:Y:S04]  /*1030*/  @!P0 STG.E desc[UR18][R10.64], R23 ;  /* 0x000000170a008986 */ /* 0x0001e8000c101912 */
[----:B------:R-:W2:Y:S04]  /*1040*/  @!P1 LDG.E R12, desc[UR18][R12.64] ;  /* 0x000000120c0c9981 */ /* 0x000ea8000c1e1900 */
[----:B------:R-:W2:Y:S01]  /*1050*/  @!P1 LDG.E R15, desc[UR18][R14.64] ;  /* 0x000000120e0f9981 */ /* 0x000ea2000c1e1900 */
[----:B------:R-:W-:Y:S01]  /*1060*/  VIADD R21, R9, 0x180 ;  /* 0x0000018009157836 */ /* 0x000fe20000000000 */
[----:B------:R-:W-:Y:S01]  /*1070*/  BSSY.RECONVERGENT B0, `(.L_x_251) ;  /* 0x0000015000007945 */ /* 0x000fe20003800200 */
[----:B------:R-:W-:-:S02]  /*1080*/  IMAD.MOV.U32 R16, RZ, RZ, 0x4 ;  /* 0x00000004ff107424 */ /* 0x000fc400078e00ff */
[----:B------:R-:W-:Y:S02]  /*1090*/  VIADD R6, R6, 0x4 ;  /* 0x0000000406067836 */ /* 0x000fe40000000000 */
[----:B------:R-:W-:Y:S01]  /*10a0*/  @!P1 IMAD.WIDE R16, R25, R16, UR20 ;  /* 0x0000001419109e25 */ /* 0x000fe2000f8e0210 */
[CC--:B--2---:R-:W-:Y:S02]  /*10b0*/  @!P1 ISETP.GE.AND P0, PT, R12.reuse, R15.reuse, PT ;  /* 0x0000000f0c00920c */ /* 0x0c4fe40003f06270 */
[----:B------:R-:W-:-:S04]  /*10c0*/  @!P1 IADD3 R8, PT, PT, R12, -R15, RZ ;  /* 0x8000000f0c089210 */ /* 0x000fc80007ffe0ff */
[----:B------:R-:W-:Y:S02]  /*10d0*/  @!P1 SEL R19, R8, RZ, P0 ;  /* 0x000000ff08139207 */ /* 0x000fe40000000000 */
[----:B------:R-:W-:-:S03]  /*10e0*/  ISETP.GE.AND P0, PT, R21, UR14, PT ;  /* 0x0000000e15007c0c */ /* 0x000fc6000bf06270 */
[----:B------:R0:W-:Y:S01]  /*10f0*/  @!P1 STG.E desc[UR18][R16.64], R19 ;  /* 0x0000001310009986 */ /* 0x0001e2000c101912 */
[----:B------:R-:W-:-:S09]  /*1100*/  ISETP.NE.AND P1, PT, R6, R7, PT ;  /* 0x000000070600720c */ /* 0x000fd20003f25270 */
[----:B------:R-:W-:Y:S05]  /*1110*/  @P0 BRA `(.L_x_252) ;  /* 0x0000000000280947 */ /* 0x000fea0003800000 */
[----:B------:R-:W-:-:S04]  /*1120*/  IMAD.WIDE R8, R21, 0x4, R2 ;  /* 0x0000000415087825 */ /* 0x000fc800078e0202 */
[----:B0-----:R-:W-:Y:S02]  /*1130*/  IMAD.WIDE R10, R21, 0x4, R4 ;  /* 0x00000004150a7825 */ /* 0x001fe400078e0204 */
[----:B------:R-:W2:Y:S04]  /*1140*/  LDG.E R8, desc[UR18][R8.64] ;  /* 0x0000001208087981 */ /* 0x000ea8000c1e1900 */
[----:B------:R-:W2:Y:S01]  /*1150*/  LDG.E R11, desc[UR18][R10.64] ;  /* 0x000000120a0b7981 */ /* 0x000ea2000c1e1900 */
[----:B------:R-:W-:-:S05]  /*1160*/  MOV R12, 0x4 ;  /* 0x00000004000c7802 */ /* 0x000fca0000000f00 */
[----:B------:R-:W-:-:S04]  /*1170*/  IMAD.WIDE R12, R21, R12, UR20 ;  /* 0x00000014150c7e25 */ /* 0x000fc8000f8e020c */
[C---:B--2---:R-:W-:Y:S01]  /*1180*/  IMAD.IADD R14, R8.reuse, 0x1, -R11 ;  /* 0x00000001080e7824 */ /* 0x044fe200078e0a0b */
[----:B------:R-:W-:-:S04]  /*1190*/  ISETP.GE.AND P0, PT, R8, R11, PT ;  /* 0x0000000b0800720c */ /* 0x000fc80003f06270 */
[----:B------:R-:W-:-:S05]  /*11a0*/  SEL R15, R14, RZ, P0 ;  /* 0x000000ff0e0f7207 */ /* 0x000fca0000000000 */
[----:B------:R1:W-:Y:S04]  /*11b0*/  STG.E desc[UR18][R12.64], R15 ;  /* 0x0000000f0c007986 */ /* 0x0003e8000c101912 */
.L_x_252:
[----:B------:R-:W-:Y:S05]  /*11c0*/  BSYNC.RECONVERGENT B0 ;  /* 0x0000000000007941 */ /* 0x000fea0003800200 */
.L_x_251:
[----:B------:R-:W-:Y:S05]  /*11d0*/  @P1 BRA `(.L_x_253) ;  /* 0xfffffffc00281947 */ /* 0x000fea000383ffff */
.L_x_250:
[----:B------:R-:W-:-:S13]  /*11e0*/  ISETP.NE.AND P0, PT, RZ, UR16, PT ;  /* 0x00000010ff007c0c */ /* 0x000fda000bf05270 */
[----:B------:R-:W-:Y:S05]  /*11f0*/  @!P0 EXIT ;  /* 0x000000000000894d */ /* 0x000fea0003800000 */
[----:B------:R-:W2:Y:S01]  /*1200*/  LDCU.128 UR4, c[0x0][0x390] ;  /* 0x00007200ff0477ac */ /* 0x000ea20008000c00 */
[----:B------:R-:W-:Y:S01]  /*1210*/  IMAD R9, R7, 0x80, R0 ;  /* 0x0000008007097824 */ /* 0x000fe200078e0200 */
[----:B------:R-:W3:Y:S01]  /*1220*/  LDCU.64 UR10, c[0x0][0x3a8] ;  /* 0x00007500ff0a77ac */ /* 0x000ee20008000a00 */
[----:B------:R-:W-:Y:S02]  /*1230*/  UIADD3 UR13, UPT, UPT, -UR16, URZ, URZ ;  /* 0x000000ff100d7290 */ /* 0x000fe4000fffe1ff */
[----:B--2---:R-:W-:Y:S02]  /*1240*/  UIMAD.WIDE UR8, UR12, 0x4, UR6 ;  /* 0x000000040c0878a5 */ /* 0x004fe4000f8e0206 */
[----:B------:R-:W-:Y:S02]  /*1250*/  UIMAD.WIDE UR4, UR12, 0x4, UR4 ;  /* 0x000000040c0478a5 */ /* 0x000fe4000f8e0204 */
[----:B---3--:R-:W-:-:S12]  /*1260*/  UIMAD.WIDE UR6, UR12, 0x4, UR10 ;  /* 0x000000040c0678a5 */ /* 0x008fd8000f8e020a */
.L_x_254:
[----:B------:R-:W-:Y:S01]  /*1270*/  ISETP.GE.AND P0, PT, R9, UR14, PT ;  /* 0x0000000e09007c0c */ /* 0x000fe2000bf06270 */
[----:B------:R-:W-:Y:S01]  /*1280*/  IMAD.U32 R3, RZ, RZ, UR9 ;  /* 0x00000009ff037e24 */ /* 0x000fe2000f8e00ff */
[----:B------:R-:W-:Y:S01]  /*1290*/  MOV R2, UR8 ;  /* 0x0000000800027c02 */ /* 0x000fe20008000f00 */
[----:B------:R-:W-:Y:S01]  /*12a0*/  IMAD.U32 R4, RZ, RZ, UR6 ;  /* 0x00000006ff047e24 */ /* 0x000fe2000f8e00ff */
[----:B------:R-:W-:-:S09]  /*12b0*/  MOV R5, UR7 ;  /* 0x0000000700057c02 */ /* 0x000fd20008000f00 */
[----:B------:R-:W-:-:S04]  /*12c0*/  @!P0 IMAD.WIDE R2, R9, 0x4, R2 ;  /* 0x0000000409028825 */ /* 0x000fc800078e0202 */
[C---:B------:R-:W-:Y:S02]  /*12d0*/  @!P0 IMAD.WIDE R4, R9.reuse, 0x4, R4 ;  /* 0x0000000409048825 */ /* 0x040fe400078e0204 */
[----:B------:R-:W2:Y:S04]  /*12e0*/  @!P0 LDG.E R2, desc[UR18][R2.64] ;  /* 0x0000001202028981 */ /* 0x000ea8000c1e1900 */
[----:B------:R-:W2:Y:S01]  /*12f0*/  @!P0 LDG.E R5, desc[UR18][R4.64] ;  /* 0x0000001204058981 */ /* 0x000ea2000c1e1900 */
[----:B------:R-:W-:Y:S01]  /*1300*/  IMAD.U32 R6, RZ, RZ, UR4 ;  /* 0x00000004ff067e24 */ /* 0x000fe2000f8e00ff */
[----:B------:R-:W-:Y:S01]  /*1310*/  UIADD3 UR13, UPT, UPT, UR13, 0x1, URZ ;  /* 0x000000010d0d7890 */ /* 0x000fe2000fffe0ff */
[----:B------:R-:W-:Y:S02]  /*1320*/  IMAD.U32 R7, RZ, RZ, UR5 ;  /* 0x00000005ff077e24 */ /* 0x000fe4000f8e00ff */
[----:B------:R-:W-:Y:S01]  /*1330*/  @!P0 IMAD.WIDE R6, R9, 0x4, R6 ;  /* 0x0000000409068825 */ /* 0x000fe200078e0206 */
[----:B--2---:R-:W-:-:S02]  /*1340*/  @!P0 ISETP.GE.AND P1, PT, R2, R5, PT ;  /* 0x000000050200820c */ /* 0x004fc40003f26270 */
[----:B------:R-:W-:-:S04]  /*1350*/  @!P0 IADD3 R0, PT, PT, R2, -R5, RZ ;  /* 0x8000000502008210 */ /* 0x000fc80007ffe0ff */
[----:B0-----:R-:W-:-:S05]  /*1360*/  @!P0 SEL R11, R0, RZ, P1 ;  /* 0x000000ff000b8207 */ /* 0x001fca0000800000 */
[----:B------:R0:W-:Y:S01]  /*1370*/  @!P0 STG.E desc[UR18][R6.64], R11 ;  /* 0x0000000b06008986 */ /* 0x0001e2000c101912 */
[----:B------:R-:W-:-:S13]  /*1380*/  ISETP.NE.AND P0, PT, RZ, UR13, PT ;  /* 0x0000000dff007c0c */ /* 0x000fda000bf05270 */
[----:B0-----:R-:W-:Y:S05]  /*1390*/  @!P0 EXIT ;  /* 0x000000000000894d */ /* 0x001fea0003800000 */
[----:B------:R-:W-:Y:S01]  /*13a0*/  VIADD R9, R9, 0x80 ;  /* 0x0000008009097836 */ /* 0x000fe20000000000 */
[----:B------:R-:W-:Y:S06]  /*13b0*/  BRA `(.L_x_254) ;  /* 0xfffffffc00ac7947 */ /* 0x000fec000383ffff */
.L_x_255:
        /* <DEDUP_REMOVED lines=12> */
.L_x_1057:


//--------------------- .text._ZN3cub18CUB_300001_SM_10006detail8for_each13static_kernelINS2_12policy_hub_t12policy_500_tEmN6thrust24THRUST_300001_SM_1000_NS8cuda_cub20__uninitialized_fill7functorINS7_10device_ptrIiEEiEEEEvT0_T1_ --------------------------
	.section	.text._ZN3cub18CUB_300001_SM_10006detail8for_each13static_kernelINS2_12policy_hub_t12policy_500_tEmN6thrust24THRUST_300001_SM_1000_NS8cuda_cub20__uninitialized_fill7functorINS7_10device_ptrIiEEiEEEEvT0_T1_,"ax",@progbits
	.align	128
        .global         _ZN3cub18CUB_300001_SM_10006detail8for_each13static_kernelINS2_12policy_hub_t12policy_500_tEmN6thrust24THRUST_300001_SM_1000_NS8cuda_cub20__uninitialized_fill7functorINS7_10device_ptrIiEEiEEEEvT0_T1_
        .type           _ZN3cub18CUB_300001_SM_10006detail8for_each13static_kernelINS2_12policy_hub_t12policy_500_tEmN6thrust24THRUST_300001_SM_1000_NS8cuda_cub20__uninitialized_fill7functorINS7_10device_ptrIiEEiEEEEvT0_T1_,@function
        .size           _ZN3cub18CUB_300001_SM_10006detail8for_each13static_kernelINS2_12policy_hub_t12policy_500_tEmN6thrust24THRUST_300001_SM_1000_NS8cuda_cub20__uninitialized_fill7functorINS7_10device_ptrIiEEiEEEEvT0_T1_,(.L_x_1058 - _ZN3cub18CUB_300001_SM_10006detail8for_each13static_kernelINS2_12policy_hub_t12policy_500_tEmN6thrust24THRUST_300001_SM_1000_NS8cuda_cub20__uninitialized_fill7functorINS7_10device_ptrIiEEiEEEEvT0_T1_)
        .other          _ZN3cub18CUB_300001_SM_10006detail8for_each13static_kernelINS2_12policy_hub_t12policy_500_tEmN6thrust24THRUST_300001_SM_1000_NS8cuda_cub20__uninitialized_fill7functorINS7_10device_ptrIiEEiEEEEvT0_T1_,@"STO_CUDA_ENTRY STV_DEFAULT"
_ZN3cub18CUB_300001_SM_10006detail8for_each13static_kernelINS2_12policy_hub_t12policy_500_tEmN6thrust24THRUST_300001_SM_1000_NS8cuda_cub20__uninitialized_fill7functorINS7_10device_ptrIiEEiEEEEvT0_T1_:
.text._ZN3cub18CUB_300001_SM_10006detail8for_each13static_kernelINS2_12policy_hub_t12policy_500_tEmN6thrust24THRUST_300001_SM_1000_NS8cuda_cub20__uninitialized_fill7functorINS7_10device_ptrIiEEiEEEEvT0_T1_:
[----:B------:R-:W-:Y:S08]  /*0000*/  LDC R1, c[0x0][0x37c] ;  /* 0x0000df00ff017b82 */ /* 0x000ff00000000800 */
[----:B------:R-:W0:Y:S01]  /*0010*/  S2UR UR4, SR_CTAID.X ;  /* 0x00000000000479c3 */ /* 0x000e220000002500 */
[----:B------:R-:W1:Y:S01]  /*0020*/  LDCU.64 UR6, c[0x0][0x380] ;  /* 0x00007000ff0677ac */ /* 0x000e620008000a00 */
[----:B------:R-:W2:Y:S01]  /*0030*/  LDCU.64 UR8, c[0x0][0x358] ;  /* 0x00006b00ff0877ac */ /* 0x000ea20008000a00 */
[----:B0-----:R-:W-:-:S04]  /*0040*/  UIMAD.WIDE.U32 UR4, UR4, 0x200, URZ ;  /* 0x00000200040478a5 */ /* 0x001fc8000f8e00ff */
[----:B-1----:R-:W-:-:S04]  /*0050*/  UIADD3 UR6, UP0, UPT, -UR4, UR6, URZ ;  /* 0x0000000604067290 */ /* 0x002fc8000ff1e1ff */
[----:B------:R-:W-:Y:S02]  /*0060*/  UIADD3.X UR7, UPT, UPT, ~UR5, UR7, URZ, UP0, !UPT ;  /* 0x0000000705077290 */ /* 0x000fe400087fe5ff */
[----:B------:R-:W-:-:S04]  /*0070*/  UISETP.GE.U32.AND UP0, UPT, UR6, 0x200, UPT ;  /* 0x000002000600788c */ /* 0x000fc8000bf06070 */
[----:B------:R-:W-:-:S09]  /*0080*/  UISETP.GE.U32.AND.EX UP0, UPT, UR7, URZ, UPT, UP0 ;  /* 0x000000ff0700728c */ /* 0x000fd2000bf06100 */
[----:B--2---:R-:W-:Y:S05]  /*0090*/  BRA.U !UP0, `(.L_x_256) ;  /* 0x0000000108287547 */ /* 0x004fea000b800000 */
[----:B------:R-:W0:Y:S01]  /*00a0*/  S2R R0, SR_TID.X ;  /* 0x0000000000007919 */ /* 0x000e220000002100 */
[----:B------:R-:W1:Y:S01]  /*00b0*/  LDCU.64 UR6, c[0x0][0x388] ;  /* 0x00007100ff0677ac */ /* 0x000e620008000a00 */
[----:B------:R-:W2:Y:S01]  /*00c0*/  LDC R5, c[0x0][0x390] ;  /* 0x0000e400ff057b82 */ /* 0x000ea20000000800 */
[----:B0-----:R-:W-:-:S05]  /*00d0*/  IADD3 R0, P0, PT, R0, UR4, RZ ;  /* 0x0000000400007c10 */ /* 0x001fca000ff1e0ff */
[----:B------:R-:W-:Y:S01]  /*00e0*/  IMAD.X R3, RZ, RZ, UR5, P0 ;  /* 0x00000005ff037e24 */ /* 0x000fe200080e06ff */
[----:B-1----:R-:W-:-:S04]  /*00f0*/  LEA R2, P0, R0, UR6, 0x2 ;  /* 0x0000000600027c11 */ /* 0x002fc8000f8010ff */
[----:B------:R-:W-:-:S05]  /*0100*/  LEA.HI.X R3, R0, UR7, R3, 0x2, P0 ;  /* 0x0000000700037c11 */ /* 0x000fca00080f1403 */
[----:B--2---:R-:W-:Y:S04]  /*0110*/  STG.E desc[UR8][R2.64], R5 ;  /* 0x0000000502007986 */ /* 0x004fe8000c101908 */
[----:B------:R-:W-:Y:S01]  /*0120*/  STG.E desc[UR8][R2.64+0x400], R5 ;  /* 0x0004000502007986 */ /* 0x000fe2000c101908 */
[----:B------:R-:W-:Y:S05]  /*0130*/  EXIT ;  /* 0x000000000000794d */ /* 0x000fea0003800000 */
.L_x_256:
[----:B------:R-:W0:Y:S01]  /*0140*/  S2R R0, SR_TID.X ;  /* 0x0000000000007919 */ /* 0x000e220000002100 */
[----:B------:R-:W-:Y:S01]  /*0150*/  IMAD.U32 R2, RZ, RZ, UR7 ;  /* 0x00000007ff027e24 */ /* 0x000fe2000f8e00ff */
[----:B------:R-:W1:Y:S01]  /*0160*/  LDCU.64 UR10, c[0x0][0x388] ;  /* 0x00007100ff0a77ac */ /* 0x000e620008000a00 */
[----:B------:R-:W-:Y:S01]  /*0170*/  IMAD.U32 R4, RZ, RZ, UR7 ;  /* 0x00000007ff047e24 */ /* 0x000fe2000f8e00ff */
[----:B0-----:R-:W-:-:S04]  /*0180*/  ISETP.LT.U32.AND P0, PT, R0, UR6, PT ;  /* 0x0000000600007c0c */ /* 0x001fc8000bf01070 */
[----:B------:R-:W-:Y:S01]  /*0190*/  ISETP.GT.U32.AND.EX P0, PT, R2, RZ, PT, P0 ;  /* 0x000000ff0200720c */ /* 0x000fe20003f04100 */
[C---:B------:R-:W-:Y:S01]  /*01a0*/  VIADD R2, R0.reuse, 0x100 ;  /* 0x0000010000027836 */ /* 0x040fe20000000000 */
[----:B------:R-:W-:-:S04]  /*01b0*/  IADD3 R0, P2, PT, R0, UR4, RZ ;  /* 0x0000000400007c10 */ /* 0x000fc8000ff5e0ff */
[----:B------:R-:W-:Y:S01]  /*01c0*/  ISETP.LT.U32.AND P1, PT, R2, UR6, PT ;  /* 0x0000000602007c0c */ /* 0x000fe2000bf21070 */
[----:B------:R-:W-:Y:S01]  /*01d0*/  IMAD.X R3, RZ, RZ, UR5, P2 ;  /* 0x00000005ff037e24 */ /* 0x000fe200090e06ff */
[----:B-1----:R-:W-:Y:S02]  /*01e0*/  LEA R2, P2, R0, UR10, 0x2 ;  /* 0x0000000a00027c11 */ /* 0x002fe4000f8410ff */
[----:B------:R-:W-:Y:S02]  /*01f0*/  ISETP.GT.U32.AND.EX P1, PT, R4, RZ, PT, P1 ;  /* 0x000000ff0400720c */ /* 0x000fe40003f24110 */
[----:B------:R-:W-:Y:S01]  /*0200*/  LEA.HI.X R3, R0, UR11, R3, 0x2, P2 ;  /* 0x0000000b00037c11 */ /* 0x000fe200090f1403 */
[----:B------:R-:W0:Y:S04]  /*0210*/  @P0 LDC R5, c[0x0][0x390] ;  /* 0x0000e400ff050b82 */ /* 0x000e280000000800 */
[----:B0-----:R0:W-:Y:S06]  /*0220*/  @P0 STG.E desc[UR8][R2.64], R5 ;  /* 0x0000000502000986 */ /* 0x0011ec000c101908 */
[----:B------:R-:W-:Y:S05]  /*0230*/  @!P1 EXIT ;  /* 0x000000000000994d */ /* 0x000fea0003800000 */
[----:B0-----:R-:W0:Y:S02]  /*0240*/  LDC R5, c[0x0][0x390] ;  /* 0x0000e400ff057b82 */ /* 0x001e240000000800 */
[----:B0-----:R-:W-:Y:S01]  /*0250*/  STG.E desc[UR8][R2.64+0x400], R5 ;  /* 0x0004000502007986 */ /* 0x001fe2000c101908 */
[----:B------:R-:W-:Y:S05]  /*0260*/  EXIT ;  /* 0x000000000000794d */ /* 0x000fea0003800000 */
.L_x_257:
        /* <DEDUP_REMOVED lines=9> */
.L_x_1058:


//--------------------- .text._ZN3cub18CUB_300001_SM_10006detail11EmptyKernelIvEEvv --------------------------
	.section	.text._ZN3cub18CUB_300001_SM_10006detail11EmptyKernelIvEEvv,"ax",@progbits
	.align	128
        .global         _ZN3cub18CUB_300001_SM_10006detail11EmptyKernelIvEEvv
        .type           _ZN3cub18CUB_300001_SM_10006detail11EmptyKernelIvEEvv,@function
        .size           _ZN3cub18CUB_300001_SM_10006detail11EmptyKernelIvEEvv,(.L_x_1059 - _ZN3cub18CUB_300001_SM_10006detail11EmptyKernelIvEEvv)
        .other          _ZN3cub18CUB_300001_SM_10006detail11EmptyKernelIvEEvv,@"STO_CUDA_ENTRY STV_DEFAULT"
_ZN3cub18CUB_300001_SM_10006detail11EmptyKernelIvEEvv:
.text._ZN3cub18CUB_300001_SM_10006detail11EmptyKernelIvEEvv:
[----:B------:R-:W-:Y:S01]  /*0000*/  LDC R1, c[0x0][0x37c] ;  /* 0x0000df00ff017b82 */ /* 0x000fe20000000800 */
[----:B------:R-:W-:Y:S05]  /*0010*/  EXIT ;  /* 0x000000000000794d */ /* 0x000fea0003800000 */
.L_x_258:
        /* <DEDUP_REMOVED lines=14> */
.L_x_1059:


//--------------------- .text._ZN6thrust24THRUST_300001_SM_1000_NS8cuda_cub4core6detail13_kernel_agentINS1_8__reduce11ReduceAgentIPN4cuda3std3__45tupleIJilEEESC_SB_lNS1_9__extrema9arg_min_fIilNS9_4lessIiEEEEEEJSC_SC_iSH_EEEvDpT0_ --------------------------
	.section	.text._ZN6thrust24THRUST_300001_SM_1000_NS8cuda_cub4core6detail13_kernel_agentINS1_8__reduce11ReduceAgentIPN4cuda3std3__45tupleIJilEEESC_SB_lNS1_9__extrema9arg_min_fIilNS9_4lessIiEEEEEEJSC_SC_iSH_EEEvDpT0_,"ax",@progbits
	.align	128
        .global         _ZN6thrust24THRUST_300001_SM_1000_NS8cuda_cub4core6detail13_kernel_agentINS1_8__reduce11ReduceAgentIPN4cuda3std3__45tupleIJilEEESC_SB_lNS1_9__extrema9arg_min_fIilNS9_4lessIiEEEEEEJSC_SC_iSH_EEEvDpT0_
        .type           _ZN6thrust24THRUST_300001_SM_1000_NS8cuda_cub4core6detail13_kernel_agentINS1_8__reduce11ReduceAgentIPN4cuda3std3__45tupleIJilEEESC_SB_lNS1_9__extrema9arg_min_fIilNS9_4lessIiEEEEEEJSC_SC_iSH_EEEvDpT0_,@function
        .size           _ZN6thrust24THRUST_300001_SM_1000_NS8cuda_cub4core6detail13_kernel_agentINS1_8__reduce11ReduceAgentIPN4cuda3std3__45tupleIJilEEESC_SB_lNS1_9__extrema9arg_min_fIilNS9_4lessIiEEEEEEJSC_SC_iSH_EEEvDpT0_,(.L_x_1060 - _ZN6thrust24THRUST_300001_SM_1000_NS8cuda_cub4core6detail13_kernel_agentINS1_8__reduce11ReduceAgentIPN4cuda3std3__45tupleIJilEEESC_SB_lNS1_9__extrema9arg_min_fIilNS9_4lessIiEEEEEEJSC_SC_iSH_EEEvDpT0_)
        .other          _ZN6thrust24THRUST_300001_SM_1000_NS8cuda_cub4core6detail13_kernel_agentINS1_8__reduce11ReduceAgentIPN4cuda3std3__45tupleIJilEEESC_SB_lNS1_9__extrema9arg_min_fIilNS9_4lessIiEEEEEEJSC_SC_iSH_EEEvDpT0_,@"STO_CUDA_ENTRY STV_DEFAULT"
_ZN6thrust24THRUST_300001_SM_1000_NS8cuda_cub4core6detail13_kernel_agentINS1_8__reduce11ReduceAgentIPN4cuda3std3__45tupleIJilEEESC_SB_lNS1_9__extrema9arg_min_fIilNS9_4lessIiEEEEEEJSC_SC_iSH_EEEvDpT0_:
.text._ZN6thrust24THRUST_300001_SM_1000_NS8cuda_cub4core6detail13_kernel_agentINS1_8__reduce11ReduceAgentIPN4cuda3std3__45tupleIJilEEESC_SB_lNS1_9__extrema9arg_min_fIilNS9_4lessIiEEEEEEJSC_SC_iSH_EEEvDpT0_:
[----:B------:R-:W-:Y:S01]  /*0000*/  LDC R1, c[0x0][0x37c] ;  /* 0x0000df00ff017b82 */ /* 0x000fe20000000800 */
[----:B------:R-:W0:Y:S02]  /*0010*/  LDCU UR8, c[0x0][0x390] ;  /* 0x00007200ff0877ac */ /* 0x000e240008000800 */
[----:B0-----:R-:W-:-:S13]  /*0020*/  ISETP.NE.AND P0, PT, RZ, UR8, PT ;  /* 0x00000008ff007c0c */ /* 0x001fda000bf05270 */
[----:B------:R-:W-:Y:S05]  /*0030*/  @!P0 EXIT ;  /* 0x000000000000894d */ /* 0x000fea0003800000 */
[----:B------:R-:W-:Y:S01]  /*0040*/  UISETP.GT.AND UP0, UPT, UR8, 0x4ff, UPT ;  /* 0x000004ff0800788c */ /* 0x000fe2000bf04270 */
[----:B------:R-:W-:Y:S01]  /*0050*/  BSSY.RECONVERGENT B0, `(.L_x_259) ;  /* 0x0000648000007945 */ /* 0x000fe20003800200 */
[----:B------:R-:W0:Y:S07]  /*0060*/  LDCU.64 UR10, c[0x0][0x358] ;  /* 0x00006b00ff0a77ac */ /* 0x000e2e0008000a00 */
[----:B------:R-:W-:Y:S05]  /*0070*/  BRA.U UP0, `(.L_x_260) ;  /* 0x0000002d00c87547 */ /* 0x000fea000b800000 */
[----:B------:R-:W1:Y:S01]  /*0080*/  S2R R0, SR_TID.X ;  /* 0x0000000000007919 */ /* 0x000e620000002100 */
[----:B------:R-:W2:Y:S01]  /*0090*/  LDCU UR4, c[0x0][0x390] ;  /* 0x00007200ff0477ac */ /* 0x000ea20008000800 */
[----:B------:R-:W-:Y:S01]  /*00a0*/  BSSY.RECONVERGENT B1, `(.L_x_261) ;  /* 0x000000b000017945 */ /* 0x000fe20003800200 */
[----:B------:R-:W-:Y:S01]  /*00b0*/  IMAD.MOV.U32 R5, RZ, RZ, RZ ;  /* 0x000000ffff057224 */ /* 0x000fe200078e00ff */
[----:B------:R-:W-:Y:S02]  /*00c0*/  CS2R R2, SRZ ;  /* 0x0000000000027805 */ /* 0x000fe4000001ff00 */
[----:B-1----:R-:W-:Y:S01]  /*00d0*/  ISETP.GE.AND P0, PT, R0, UR8, PT ;  /* 0x0000000800007c0c */ /* 0x002fe2000bf06270 */
[----:B------:R-:W-:-:S12]  /*00e0*/  IMAD.MOV.U32 R4, RZ, RZ, R0 ;  /* 0x000000ffff047224 */ /* 0x000fd800078e0000 */
[----:B--2---:R-:W-:Y:S05]  /*00f0*/  @P0 BRA `(.L_x_262) ;  /* 0x0000000000140947 */ /* 0x004fea0003800000 */
[----:B------:R-:W1:Y:S02]  /*0100*/  LDC.64 R6, c[0x0][0x380] ;  /* 0x0000e000ff067b82 */ /* 0x000e640000000a00 */
[----:B-1----:R-:W-:-:S05]  /*0110*/  IMAD.WIDE.U32 R6, R0, 0x10, R6 ;  /* 0x0000001000067825 */ /* 0x002fca00078e0006 */
[----:B0-----:R1:W5:Y:S04]  /*0120*/  LDG.E.CONSTANT R5, desc[UR10][R6.64] ;  /* 0x0000000a06057981 */ /* 0x001368000c1e9900 */
[----:B------:R1:W5:Y:S01]  /*0130*/  LDG.E.64.CONSTANT R2, desc[UR10][R6.64+0x8] ;  /* 0x0000080a06027981 */ /* 0x000362000c1e9b00 */
[----:B------:R-:W-:-:S07]  /*0140*/  VIADD R4, R0, 0x100 ;  /* 0x0000010000047836 */ /* 0x000fce0000000000 */
.L_x_262:
[----:B0-----:R-:W-:Y:S05]  /*0150*/  BSYNC.RECONVERGENT B1 ;  /* 0x0000000000017941 */ /* 0x001fea0003800200 */
.L_x_261:
[----:B------:R-:W-:Y:S01]  /*0160*/  ISETP.GE.AND P0, PT, R4, UR8, PT ;  /* 0x0000000804007c0c */ /* 0x000fe2000bf06270 */
[----:B------:R-:W-:-:S12]  /*0170*/  BSSY.RECONVERGENT B1, `(.L_x_263) ;  /* 0x0000082000017945 */ /* 0x000fd80003800200 */
[----:B------:R-:W-:Y:S05]  /*0180*/  @P0 BRA `(.L_x_264) ;  /* 0x0000000800000947 */ /* 0x000fea0003800000 */
[----:B-1----:R-:W-:Y:S01]  /*0190*/  LOP3.LUT R6, RZ, R4, RZ, 0x33, !PT ;  /* 0x00000004ff067212 */ /* 0x002fe200078e33ff */
[----:B------:R-:W-:Y:S04]  /*01a0*/  BSSY.RECONVERGENT B2, `(.L_x_265) ;  /* 0x0000027000027945 */ /* 0x000fe80003800200 */
[----:B------:R-:W-:-:S05]  /*01b0*/  VIADD R14, R6, UR8 ;  /* 0x00000008060e7c36 */ /* 0x000fca0008000000 */
[----:B------:R-:W-:-:S04]  /*01c0*/  LOP3.LUT R6, R14, 0x300, RZ, 0xc0, !PT ;  /* 0x000003000e067812 */ /* 0x000fc800078ec0ff */
[----:B------:R-:W-:-:S13]  /*01d0*/  ISETP.NE.AND P0, PT, R6, 0x300, PT ;  /* 0x000003000600780c */ /* 0x000fda0003f05270 */
[----:B------:R-:W-:Y:S05]  /*01e0*/  @!P0 BRA `(.L_x_266) ;  /* 0x0000000000888947 */ /* 0x000fea0003800000 */
[----:B------:R-:W0:Y:S01]  /*01f0*/  LDC.64 R6, c[0x0][0x380] ;  /* 0x0000e000ff067b82 */ /* 0x000e220000000a00 */
[----:B------:R-:W-:-:S04]  /*0200*/  LEA.HI R8, R14, 0x1, RZ, 0x18 ;  /* 0x000000010e087811 */ /* 0x000fc800078fc0ff */
[----:B------:R-:W-:-:S05]  /*0210*/  LOP3.LUT R8, R8, 0x3, RZ, 0xc0, !PT ;  /* 0x0000000308087812 */ /* 0x000fca00078ec0ff */
[----:B------:R-:W-:Y:S02]  /*0220*/  IMAD.MOV R10, RZ, RZ, -R8 ;  /* 0x000000ffff0a7224 */ /* 0x000fe400078e0a08 */
[----:B0-----:R-:W-:-:S04]  /*0230*/  IMAD.WIDE.U32 R6, R4, 0x10, R6 ;  /* 0x0000001004067825 */ /* 0x001fc800078e0006 */
[----:B------:R-:W-:-:S07]  /*0240*/  IMAD.MOV.U32 R13, RZ, RZ, R6 ;  /* 0x000000ffff0d7224 */ /* 0x000fce00078e0006 */
.L_x_269:
[----:B------:R-:W-:-:S05]  /*0250*/  IMAD.MOV.U32 R6, RZ, RZ, R13 ;  /* 0x000000ffff067224 */ /* 0x000fca00078e000d */
[----:B------:R-:W2:Y:S01]  /*0260*/  LDG.E.CONSTANT R12, desc[UR10][R6.64] ;  /* 0x0000000a060c7981 */ /* 0x000ea2000c1e9900 */
[----:B------:R-:W-:Y:S01]  /*0270*/  VIADD R10, R10, 0x1 ;  /* 0x000000010a0a7836 */ /* 0x000fe20000000000 */
[----:B------:R-:W-:Y:S01]  /*0280*/  BSSY.RECONVERGENT B3, `(.L_x_267) ;  /* 0x0000015000037945 */ /* 0x000fe20003800200 */
[----:B------:R-:W-:-:S03]  /*0290*/  IADD3 R13, P3, PT, R6, 0x1000, RZ ;  /* 0x00001000060d7810 */ /* 0x000fc60007f7e0ff */
[----:B------:R-:W-:Y:S02]  /*02a0*/  ISETP.NE.AND P2, PT, R10, RZ, PT ;  /* 0x000000ff0a00720c */ /* 0x000fe40003f45270 */
[----:B--2--5:R-:W-:-:S13]  /*02b0*/  ISETP.GE.AND P0, PT, R5, R12, PT ;  /* 0x0000000c0500720c */ /* 0x024fda0003f06270 */
[----:B------:R-:W-:Y:S05]  /*02c0*/  @!P0 BRA `(.L_x_268) ;  /* 0x0000000000408947 */ /* 0x000fea0003800000 */
[----:B------:R-:W2:Y:S01]  /*02d0*/  LDG.E.64.CONSTANT R8, desc[UR10][R6.64+0x8] ;  /* 0x0000080a06087981 */ /* 0x000ea2000c1e9b00 */
[----:B------:R-:W-:Y:S01]  /*02e0*/  ISETP.GE.AND P4, PT, R12, R5, PT ;  /* 0x000000050c00720c */ /* 0x000fe20003f86270 */
[----:B------:R-:W-:Y:S02]  /*02f0*/  IMAD.MOV.U32 R11, RZ, RZ, R2 ;  /* 0x000000ffff0b7224 */ /* 0x000fe400078e0002 */
[----:B------:R-:W-:Y:S02]  /*0300*/  IMAD.MOV.U32 R2, RZ, RZ, R5 ;  /* 0x000000ffff027224 */ /* 0x000fe400078e0005 */
[----:B------:R-:W-:-:S08]  /*0310*/  IMAD.MOV.U32 R5, RZ, RZ, R12 ;  /* 0x000000ffff057224 */ /* 0x000fd000078e000c */
[CC--:B--2---:R-:W-:Y:S02]  /*0320*/  @P4 ISETP.GE.U32.AND P1, PT, R11.reuse, R8.reuse, PT ;  /* 0x000000080b00420c */ /* 0x0c4fe40003f26070 */
[----:B------:R-:W-:Y:S02]  /*0330*/  @P4 ISETP.LT.U32.AND P0, PT, R11, R8, PT ;  /* 0x000000080b00420c */ /* 0x000fe40003f01070 */
[CC--:B------:R-:W-:Y:S02]  /*0340*/  @P4 ISETP.GE.AND.EX P1, PT, R3.reuse, R9.reuse, PT, P1 ;  /* 0x000000090300420c */ /* 0x0c0fe40003f26310 */
[----:B------:R-:W-:Y:S02]  /*0350*/  @P4 ISETP.LT.AND.EX P0, PT, R3, R9, PT, P0 ;  /* 0x000000090300420c */ /* 0x000fe40003f01300 */
[----:B------:R-:W-:Y:S01]  /*0360*/  @P4 SEL R5, R2, R12, !P1 ;  /* 0x0000000c02054207 */ /* 0x000fe20004800000 */
[----:B------:R-:W-:Y:S01]  /*0370*/  IMAD.MOV.U32 R2, RZ, RZ, R8 ;  /* 0x000000ffff027224 */ /* 0x000fe200078e0008 */
[----:B------:R-:W-:-:S02]  /*0380*/  @P4 SEL R11, R11, R8, P0 ;  /* 0x000000080b0b4207 */ /* 0x000fc40000000000 */
[----:B------:R-:W-:Y:S01]  /*0390*/  @P4 SEL R12, R3, R9, P0 ;  /* 0x00000009030c4207 */ /* 0x000fe20000000000 */
[----:B------:R-:W-:Y:S02]  /*03a0*/  IMAD.MOV.U32 R3, RZ, RZ, R9 ;  /* 0x000000ffff037224 */ /* 0x000fe400078e0009 */
[----:B------:R-:W-:Y:S02]  /*03b0*/  @P4 IMAD.MOV.U32 R2, RZ, RZ, R11 ;  /* 0x000000ffff024224 */ /* 0x000fe400078e000b */
[----:B------:R-:W-:-:S07]  /*03c0*/  @P4 IMAD.MOV.U32 R3, RZ, RZ, R12 ;  /* 0x000000ffff034224 */ /* 0x000fce00078e000c */
.L_x_268:
[----:B------:R-:W-:Y:S05]  /*03d0*/  BSYNC.RECONVERGENT B3 ;  /* 0x0000000000037941 */ /* 0x000fea0003800200 */
.L_x_267:
[----:B------:R-:W-:Y:S02]  /*03e0*/  IMAD.X R7, RZ, RZ, R7, P3 ;  /* 0x000000ffff077224 */ /* 0x000fe400018e0607 */
[----:B------:R-:W-:Y:S01]  /*03f0*/  VIADD R4, R4, 0x100 ;  /* 0x0000010004047836 */ /* 0x000fe20000000000 */
[----:B------:R-:W-:Y:S06]  /*0400*/  @P2 BRA `(.L_x_269) ;  /* 0xfffffffc00902947 */ /* 0x000fec000383ffff */
.L_x_266:
[----:B------:R-:W-:Y:S05]  /*0410*/  BSYNC.RECONVERGENT B2 ;  /* 0x0000000000027941 */ /* 0x000fea0003800200 */
.L_x_265:
[----:B------:R-:W0:Y:S01]  /*0420*/  LDC.64 R6, c[0x0][0x380] ;  /* 0x0000e000ff067b82 */ /* 0x000e220000000a00 */
[----:B------:R-:W-:-:S13]  /*0430*/  ISETP.GE.U32.AND P0, PT, R14, 0x300, PT ;  /* 0x000003000e00780c */ /* 0x000fda0003f06070 */
[----:B------:R-:W-:Y:S05]  /*0440*/  @!P0 BRA `(.L_x_264) ;  /* 0x0000000400508947 */ /* 0x000fea0003800000 */
.L_x_278:
[----:B0-----:R-:W-:-:S05]  /*0450*/  IMAD.WIDE R8, R4, 0x10, R6 ;  /* 0x0000001004087825 */ /* 0x001fca00078e0206 */
[----:B------:R-:W2:Y:S04]  /*0460*/  LDG.E.CONSTANT R14, desc[UR10][R8.64] ;  /* 0x0000000a080e7981 */ /* 0x000ea8000c1e9900 */
[----:B-----5:R0:W5:Y:S04]  /*0470*/  LDG.E.CONSTANT R16, desc[UR10][R8.64+0x1000] ;  /* 0x0010000a08107981 */ /* 0x020168000c1e9900 */
[----:B------:R0:W5:Y:S04]  /*0480*/  LDG.E.CONSTANT R18, desc[UR10][R8.64+0x2000] ;  /* 0x0020000a08127981 */ /* 0x000168000c1e9900 */
[----:B------:R0:W5:Y:S01]  /*0490*/  LDG.E.CONSTANT R10, desc[UR10][R8.64+0x3000] ;  /* 0x0030000a080a7981 */ /* 0x000162000c1e9900 */
[----:B------:R-:W-:Y:S01]  /*04a0*/  BSSY.RECONVERGENT B2, `(.L_x_270) ;  /* 0x0000012000027945 */ /* 0x000fe20003800200 */
[----:B------:R-:W-:-:S02]  /*04b0*/  IMAD.MOV.U32 R15, RZ, RZ, R2 ;  /* 0x000000ffff0f7224 */ /* 0x000fc400078e0002 */
[----:B------:R-:W-:Y:S02]  /*04c0*/  IMAD.MOV.U32 R21, RZ, RZ, R3 ;  /* 0x000000ffff157224 */ /* 0x000fe400078e0003 */
[----:B------:R-:W-:Y:S01]  /*04d0*/  IMAD.MOV.U32 R11, RZ, RZ, R5 ;  /* 0x000000ffff0b7224 */ /* 0x000fe200078e0005 */
[----:B--2---:R-:W-:-:S13]  /*04e0*/  ISETP.GE.AND P0, PT, R5, R14, PT ;  /* 0x0000000e0500720c */ /* 0x004fda0003f06270 */
[----:B0-----:R-:W-:Y:S05]  /*04f0*/  @!P0 BRA `(.L_x_271) ;  /* 0x0000000000308947 */ /* 0x001fea0003800000 */
[----:B------:R-:W2:Y:S01]  /*0500*/  LDG.E.64.CONSTANT R12, desc[UR10][R8.64+0x8] ;  /* 0x0000080a080c7981 */ /* 0x000ea2000c1e9b00 */
[----:B------:R-:W-:Y:S01]  /*0510*/  ISETP.GE.AND P2, PT, R14, R5, PT ;  /* 0x000000050e00720c */ /* 0x000fe20003f46270 */
[----:B------:R-:W-:-:S12]  /*0520*/  IMAD.MOV.U32 R11, RZ, RZ, R14 ;  /* 0x000000ffff0b7224 */ /* 0x000fd800078e000e */
[CC--:B--2---:R-:W-:Y:S01]  /*0530*/  @P2 ISETP.GE.U32.AND P0, PT, R2.reuse, R12.reuse, PT ;  /* 0x0000000c0200220c */ /* 0x0c4fe20003f06070 */
[----:B------:R-:W-:Y:S01]  /*0540*/  IMAD.MOV.U32 R15, RZ, RZ, R12 ;  /* 0x000000ffff0f7224 */ /* 0x000fe200078e000c */
[C---:B------:R-:W-:Y:S01]  /*0550*/  @P2 ISETP.LT.U32.AND P1, PT, R2.reuse, R12, PT ;  /* 0x0000000c0200220c */ /* 0x040fe20003f21070 */
[----:B------:R-:W-:Y:S01]  /*0560*/  IMAD.MOV.U32 R21, RZ, RZ, R13 ;  /* 0x000000ffff157224 */ /* 0x000fe200078e000d */
[CC--:B------:R-:W-:Y:S02]  /*0570*/  @P2 ISETP.GE.AND.EX P0, PT, R3.reuse, R13.reuse, PT, P0 ;  /* 0x0000000d0300220c */ /* 0x0c0fe40003f06300 */
[----:B------:R-:W-:Y:S02]  /*0580*/  @P2 ISETP.LT.AND.EX P1, PT, R3, R13, PT, P1 ;  /* 0x0000000d0300220c */ /* 0x000fe40003f21310 */
[----:B------:R-:W-:Y:S02]  /*0590*/  @P2 SEL R11, R5, R14, !P0 ;  /* 0x0000000e050b2207 */ /* 0x000fe40004000000 */
[----:B------:R-:W-:-:S02]  /*05a0*/  @P2 SEL R15, R2, R12, P1 ;  /* 0x0000000c020f2207 */ /* 0x000fc40000800000 */
[----:B------:R-:W-:-:S07]  /*05b0*/  @P2 SEL R21, R3, R13, P1 ;  /* 0x0000000d03152207 */ /* 0x000fce0000800000 */
.L_x_271:
[----:B------:R-:W-:Y:S05]  /*05c0*/  BSYNC.RECONVERGENT B2 ;  /* 0x0000000000027941 */ /* 0x000fea0003800200 */
.L_x_270:
[----:B-----5:R-:W-:Y:S01]  /*05d0*/  ISETP.GE.AND P0, PT, R11, R16, PT ;  /* 0x000000100b00720c */ /* 0x020fe20003f06270 */
[----:B------:R-:W-:Y:S01]  /*05e0*/  BSSY.RECONVERGENT B2, `(.L_x_272) ;  /* 0x0000011000027945 */ /* 0x000fe20003800200 */
[----:B------:R-:W-:Y:S02]  /*05f0*/  IMAD.MOV.U32 R17, RZ, RZ, R15 ;  /* 0x000000ffff117224 */ /* 0x000fe400078e000f */
[----:B------:R-:W-:Y:S02]  /*0600*/  IMAD.MOV.U32 R19, RZ, RZ, R21 ;  /* 0x000000ffff137224 */ /* 0x000fe400078e0015 */
[----:B------:R-:W-:-:S07]  /*0610*/  IMAD.MOV.U32 R5, RZ, RZ, R11 ;  /* 0x000000ffff057224 */ /* 0x000fce00078e000b */
[----:B------:R-:W-:Y:S05]  /*0620*/  @!P0 BRA `(.L_x_273) ;  /* 0x0000000000308947 */ /* 0x000fea0003800000 */
[----:B------:R-:W2:Y:S01]  /*0630*/  LDG.E.64.CONSTANT R2, desc[UR10][R8.64+0x1008] ;  /* 0x0010080a08027981 */ /* 0x000ea2000c1e9b00 */
[----:B------:R-:W-:Y:S01]  /*0640*/  ISETP.GE.AND P2, PT, R16, R11, PT ;  /* 0x0000000b1000720c */ /* 0x000fe20003f46270 */
[----:B------:R-:W-:-:S12]  /*0650*/  IMAD.MOV.U32 R5, RZ, RZ, R16 ;  /* 0x000000ffff057224 */ /* 0x000fd800078e0010 */
[CC--:B--2---:R-:W-:Y:S01]  /*0660*/  @P2 ISETP.GE.U32.AND P0, PT, R15.reuse, R2.reuse, PT ;  /* 0x000000020f00220c */ /* 0x0c4fe20003f06070 */
[----:B------:R-:W-:Y:S01]  /*0670*/  IMAD.MOV.U32 R17, RZ, RZ, R2 ;  /* 0x000000ffff117224 */ /* 0x000fe200078e0002 */
[----:B------:R-:W-:Y:S01]  /*0680*/  @P2 ISETP.LT.U32.AND P1, PT, R15, R2, PT ;  /* 0x000000020f00220c */ /* 0x000fe20003f21070 */
[----:B------:R-:W-:Y:S01]  /*0690*/  IMAD.MOV.U32 R19, RZ, RZ, R3 ;  /* 0x000000ffff137224 */ /* 0x000fe200078e0003 */
[CC--:B------:R-:W-:Y:S02]  /*06a0*/  @P2 ISETP.GE.AND.EX P0, PT, R21.reuse, R3.reuse, PT, P0 ;  /* 0x000000031500220c */ /* 0x0c0fe40003f06300 */
[----:B------:R-:W-:Y:S02]  /*06b0*/  @P2 ISETP.LT.AND.EX P1, PT, R21, R3, PT, P1 ;  /* 0x000000031500220c */ /* 0x000fe40003f21310 */
[----:B------:R-:W-:Y:S02]  /*06c0*/  @P2 SEL R5, R11, R16, !P0 ;  /* 0x000000100b052207 */ /* 0x000fe40004000000 */
[----:B------:R-:W-:-:S02]  /*06d0*/  @P2 SEL R17, R15, R2, P1 ;  /* 0x000000020f112207 */ /* 0x000fc40000800000 */
[----:B------:R-:W-:-:S07]  /*06e0*/  @P2 SEL R19, R21, R3, P1 ;  /* 0x0000000315132207 */ /* 0x000fce0000800000 */
.L_x_273:
[----:B------:R-:W-:Y:S05]  /*06f0*/  BSYNC.RECONVERGENT B2 ;  /* 0x0000000000027941 */ /* 0x000fea0003800200 */
.L_x_272:
[----:B------:R-:W-:Y:S01]  /*0700*/  ISETP.GE.AND P0, PT, R5, R18, PT ;  /* 0x000000120500720c */ /* 0x000fe20003f06270 */
        /* <DEDUP_REMOVED lines=17> */
.L_x_275:
[----:B------:R-:W-:Y:S05]  /*0820*/  BSYNC.RECONVERGENT B2 ;  /* 0x0000000000027941 */ /* 0x000fea0003800200 */
.L_x_274:
        /* <DEDUP_REMOVED lines=9> */
[CC--:B--2---:R-:W-:Y:S02]  /*08c0*/  @P2 ISETP.GE.U32.AND P0, PT, R13.reuse, R2.reuse, PT ;  /* 0x000000020d00220c */ /* 0x0c4fe40003f06070 */
[----:B------:R-:W-:Y:S02]  /*08d0*/  @P2 ISETP.LT.U32.AND P1, PT, R13, R2, PT ;  /* 0x000000020d00220c */ /* 0x000fe40003f21070 */
[CC--:B------:R-:W-:Y:S02]  /*08e0*/  @P2 ISETP.GE.AND.EX P0, PT, R15.reuse, R3.reuse, PT, P0 ;  /* 0x000000030f00220c */ /* 0x0c0fe40003f06300 */
[----:B------:R-:W-:Y:S02]  /*08f0*/  @P2 ISETP.LT.AND.EX P1, PT, R15, R3, PT, P1 ;  /* 0x000000030f00220c */ /* 0x000fe40003f21310 */
[----:B------:R-:W-:Y:S02]  /*0900*/  @P2 SEL R5, R11, R10, !P0 ;  /* 0x0000000a0b052207 */ /* 0x000fe40004000000 */
[----:B------:R-:W-:-:S02]  /*0910*/  @P2 SEL R10, R13, R2, P1 ;  /* 0x000000020d0a2207 */ /* 0x000fc40000800000 */
[----:B------:R-:W-:-:S03]  /*0920*/  @P2 SEL R11, R15, R3, P1 ;  /* 0x000000030f0b2207 */ /* 0x000fc60000800000 */
[----:B------:R-:W-:Y:S02]  /*0930*/  @P2 IMAD.MOV.U32 R2, RZ, RZ, R10 ;  /* 0x000000ffff022224 */ /* 0x000fe400078e000a */
[----:B------:R-:W-:-:S07]  /*0940*/  @P2 IMAD.MOV.U32 R3, RZ, RZ, R11 ;  /* 0x000000ffff032224 */ /* 0x000fce00078e000b */
.L_x_277:
[----:B------:R-:W-:Y:S05]  /*0950*/  BSYNC.RECONVERGENT B2 ;  /* 0x0000000000027941 */ /* 0x000fea0003800200 */
.L_x_276:
[----:B------:R-:W-:-:S05]  /*0960*/  VIADD R4, R4, 0x400 ;  /* 0x0000040004047836 */ /* 0x000fca0000000000 */
[----:B------:R-:W-:-:S13]  /*0970*/  ISETP.GE.AND P0, PT, R4, UR4, PT ;  /* 0x0000000404007c0c */ /* 0x000fda000bf06270 */
[----:B------:R-:W-:Y:S05]  /*0980*/  @!P0 BRA `(.L_x_278) ;  /* 0xfffffff800b08947 */ /* 0x000fea000383ffff */
.L_x_264:
[----:B------:R-:W-:Y:S05]  /*0990*/  BSYNC.RECONVERGENT B1 ;  /* 0x0000000000017941 */ /* 0x000fea0003800200 */
.L_x_263:
[----:B------:R-:W2:Y:S02]  /*09a0*/  LDCU UR4, c[0x0][0x390] ;  /* 0x00007200ff0477ac */ /* 0x000ea40008000800 */
[----:B--2---:R-:W-:-:S09]  /*09b0*/  UISETP.GE.AND UP0, UPT, UR4, 0x100, UPT ;  /* 0x000001000400788c */ /* 0x004fd2000bf06270 */
[----:B------:R-:W-:Y:S05]  /*09c0*/  BRA.U !UP0, `(.L_x_279) ;  /* 0x00000011083c7547 */ /* 0x000fea000b800000 */
[----:B------:R-:W2:Y:S01]  /*09d0*/  S2R R12, SR_LANEID ;  /* 0x00000000000c7919 */ /* 0x000ea20000000000 */
[----:B------:R-:W-:Y:S01]  /*09e0*/  BSSY.RECONVERGENT B1, `(.L_x_280) ;  /* 0x0000015000017945 */ /* 0x000fe20003800200 */
[----:B01---5:R-:W-:Y:S01]  /*09f0*/  IMAD.MOV.U32 R7, RZ, RZ, R2 ;  /* 0x000000ffff077224 */ /* 0x023fe200078e0002 */
[----:B------:R-:W0:Y:S01]  /*0a00*/  SHFL.DOWN PT, R6, R5, 0x1, 0x1f ;  /* 0x08201f0005067f89 */ /* 0x000e2200000e0000 */
[----:B------:R-:W-:Y:S02]  /*0a10*/  IMAD.MOV.U32 R8, RZ, RZ, R3 ;  /* 0x000000ffff087224 */ /* 0x000fe400078e0003 */
[----:B------:R-:W-:Y:S01]  /*0a20*/  IMAD.MOV.U32 R4, RZ, RZ, R5 ;  /* 0x000000ffff047224 */ /* 0x000fe200078e0005 */
[----:B------:R1:W3:Y:S04]  /*0a30*/  SHFL.DOWN PT, R9, R2, 0x1, 0x1f ;  /* 0x08201f0002097f89 */ /* 0x0002e800000e0000 */
[----:B------:R1:W4:Y:S01]  /*0a40*/  SHFL.DOWN PT, R11, R3, 0x1, 0x1f ;  /* 0x08201f00030b7f89 */ /* 0x00032200000e0000 */
[----:B0-----:R-:W-:-:S04]  /*0a50*/  ISETP.GE.AND P0, PT, R5, R6, PT ;  /* 0x000000060500720c */ /* 0x001fc80003f06270 */
[----:B--2---:R-:W-:-:S13]  /*0a60*/  ISETP.GT.OR P0, PT, R12, 0x1e, !P0 ;  /* 0x0000001e0c00780c */ /* 0x004fda0004704670 */
[----:B-1-34-:R-:W-:Y:S05]  /*0a70*/  @P0 BRA `(.L_x_281) ;  /* 0x00000000002c0947 */ /* 0x01afea0003800000 */
[----:B------:R-:W-:Y:S01]  /*0a80*/  ISETP.GE.AND P2, PT, R6, R5, PT ;  /* 0x000000050600720c */ /* 0x000fe20003f46270 */
[----:B------:R-:W-:Y:S02]  /*0a90*/  IMAD.MOV.U32 R7, RZ, RZ, R9 ;  /* 0x000000ffff077224 */ /* 0x000fe400078e0009 */
[----:B------:R-:W-:Y:S02]  /*0aa0*/  IMAD.MOV.U32 R8, RZ, RZ, R11 ;  /* 0x000000ffff087224 */ /* 0x000fe400078e000b */
[----:B------:R-:W-:-:S08]  /*0ab0*/  IMAD.MOV.U32 R4, RZ, RZ, R6 ;  /* 0x000000ffff047224 */ /* 0x000fd000078e0006 */
[CC--:B------:R-:W-:Y:S02]  /*0ac0*/  @P2 ISETP.GE.U32.AND P0, PT, R2.reuse, R9.reuse, PT ;  /* 0x000000090200220c */ /* 0x0c0fe40003f06070 */
[C---:B------:R-:W-:Y:S02]  /*0ad0*/  @P2 ISETP.LT.U32.AND P1, PT, R2.reuse, R9, PT ;  /* 0x000000090200220c */ /* 0x040fe40003f21070 */
[CC--:B------:R-:W-:Y:S02]  /*0ae0*/  @P2 ISETP.GE.AND.EX P0, PT, R3.reuse, R11.reuse, PT, P0 ;  /* 0x0000000b0300220c */ /* 0x0c0fe40003f06300 */
[----:B------:R-:W-:Y:S02]  /*0af0*/  @P2 ISETP.LT.AND.EX P1, PT, R3, R11, PT, P1 ;  /* 0x0000000b0300220c */ /* 0x000fe40003f21310 */
[----:B------:R-:W-:Y:S02]  /*0b00*/  @P2 SEL R4, R5, R6, !P0 ;  /* 0x0000000605042207 */ /* 0x000fe40004000000 */
[----:B------:R-:W-:-:S02]  /*0b10*/  @P2 SEL R7, R2, R9, P1 ;  /* 0x0000000902072207 */ /* 0x000fc40000800000 */
[----:B------:R-:W-:-:S07]  /*0b20*/  @P2 SEL R8, R3, R11, P1 ;  /* 0x0000000b03082207 */ /* 0x000fce0000800000 */
.L_x_281:
[----:B------:R-:W-:Y:S05]  /*0b30*/  BSYNC.RECONVERGENT B1 ;  /* 0x0000000000017941 */ /* 0x000fea0003800200 */
.L_x_280:
[----:B------:R-:W0:Y:S01]  /*0b40*/  SHFL.DOWN PT, R3, R4, 0x2, 0x1f ;  /* 0x08401f0004037f89 */ /* 0x000e2200000e0000 */
[----:B------:R-:W-:Y:S01]  /*0b50*/  BSSY.RECONVERGENT B1, `(.L_x_282) ;  /* 0x0000014000017945 */ /* 0x000fe20003800200 */
[----:B------:R-:W-:Y:S02]  /*0b60*/  IMAD.MOV.U32 R5, RZ, RZ, R7 ;  /* 0x000000ffff057224 */ /* 0x000fe400078e0007 */
[----:B------:R1:W2:Y:S01]  /*0b70*/  SHFL.DOWN PT, R10, R7, 0x2, 0x1f ;  /* 0x08401f00070a7f89 */ /* 0x0002a200000e0000 */
[----:B------:R-:W-:Y:S02]  /*0b80*/  IMAD.MOV.U32 R6, RZ, RZ, R8 ;  /* 0x000000ffff067224 */ /* 0x000fe400078e0008 */
[----:B------:R-:W-:Y:S01]  /*0b90*/  IMAD.MOV.U32 R2, RZ, RZ, R4 ;  /* 0x000000ffff027224 */ /* 0x000fe200078e0004 */
[----:B------:R1:W3:Y:S01]  /*0ba0*/  SHFL.DOWN PT, R9, R8, 0x2, 0x1f ;  /* 0x08401f0008097f89 */ /* 0x0002e200000e0000 */
[----:B0-----:R-:W-:-:S04]  /*0bb0*/  ISETP.GE.AND P0, PT, R4, R3, PT ;  /* 0x000000030400720c */ /* 0x001fc80003f06270 */
[----:B------:R-:W-:-:S13]  /*0bc0*/  ISETP.GT.OR P0, PT, R12, 0x1d, !P0 ;  /* 0x0000001d0c00780c */ /* 0x000fda0004704670 */
[----:B-123--:R-:W-:Y:S05]  /*0bd0*/  @P0 BRA `(.L_x_283) ;  /* 0x00000000002c0947 */ /* 0x00efea0003800000 */
[----:B------:R-:W-:Y:S01]  /*0be0*/  ISETP.GE.AND P2, PT, R3, R4, PT ;  /* 0x000000040300720c */ /* 0x000fe20003f46270 */
[----:B------:R-:W-:Y:S02]  /*0bf0*/  IMAD.MOV.U32 R5, RZ, RZ, R10 ;  /* 0x000000ffff057224 */ /* 0x000fe400078e000a */
[----:B------:R-:W-:Y:S02]  /*0c00*/  IMAD.MOV.U32 R6, RZ, RZ, R9 ;  /* 0x000000ffff067224 */ /* 0x000fe400078e0009 */
[----:B------:R-:W-:-:S08]  /*0c10*/  IMAD.MOV.U32 R2, RZ, RZ, R3 ;  /* 0x000000ffff027224 */ /* 0x000fd000078e0003 */
[CC--:B------:R-:W-:Y:S02]  /*0c20*/  @P2 ISETP.GE.U32.AND P0, PT, R7.reuse, R10.reuse, PT ;  /* 0x0000000a0700220c */ /* 0x0c0fe40003f06070 */
[CC--:B------:R-:W-:Y:S02]  /*0c30*/  @P2 ISETP.LT.U32.AND P1, PT, R7.reuse, R10.reuse, PT ;  /* 0x0000000a0700220c */ /* 0x0c0fe40003f21070 */
[CC--:B------:R-:W-:Y:S02]  /*0c40*/  @P2 ISETP.GE.AND.EX P0, PT, R8.reuse, R9.reuse, PT, P0 ;  /* 0x000000090800220c */ /* 0x0c0fe40003f06300 */
[----:B------:R-:W-:Y:S02]  /*0c50*/  @P2 ISETP.LT.AND.EX P1, PT, R8, R9, PT, P1 ;  /* 0x000000090800220c */ /* 0x000fe40003f21310 */
[----:B------:R-:W-:Y:S02]  /*0c60*/  @P2 SEL R2, R4, R3, !P0 ;  /* 0x0000000304022207 */ /* 0x000fe40004000000 */
[----:B------:R-:W-:-:S02]  /*0c70*/  @P2 SEL R5, R7, R10, P1 ;  /* 0x0000000a07052207 */ /* 0x000fc40000800000 */
[----:B------:R-:W-:-:S07]  /*0c80*/  @P2 SEL R6, R8, R9, P1 ;  /* 0x0000000908062207 */ /* 0x000fce0000800000 */
.L_x_283:
[----:B------:R-:W-:Y:S05]  /*0c90*/  BSYNC.RECONVERGENT B1 ;  /* 0x0000000000017941 */ /* 0x000fea0003800200 */
.L_x_282:
        /* <DEDUP_REMOVED lines=21> */
.L_x_285:
[----:B------:R-:W-:Y:S05]  /*0df0*/  BSYNC.RECONVERGENT B1 ;  /* 0x0000000000017941 */ /* 0x000fea0003800200 */
.L_x_284:
        /* <DEDUP_REMOVED lines=15> */
[----:B------:R-:W-:Y:S02]  /*0ef0*/  @P2 ISETP.LT.U32.AND P1, PT, R4, R9, PT ;  /* 0x000000090400220c */ /* 0x000fe40003f21070 */
[CC--:B------:R-:W-:Y:S02]  /*0f00*/  @P2 ISETP.GE.AND.EX P0, PT, R8.reuse, R11.reuse, PT, P0 ;  /* 0x0000000b0800220c */ /* 0x0c0fe40003f06300 */
[----:B------:R-:W-:Y:S02]  /*0f10*/  @P2 ISETP.LT.AND.EX P1, PT, R8, R11, PT, P1 ;  /* 0x0000000b0800220c */ /* 0x000fe40003f21310 */
[----:B------:R-:W-:Y:S02]  /*0f20*/  @P2 SEL R5, R3, R2, !P0 ;  /* 0x0000000203052207 */ /* 0x000fe40004000000 */
[----:B------:R-:W-:-:S02]  /*0f30*/  @P2 SEL R6, R4, R9, P1 ;  /* 0x0000000904062207 */ /* 0x000fc40000800000 */
[----:B------:R-:W-:-:S07]  /*0f40*/  @P2 SEL R7, R8, R11, P1 ;  /* 0x0000000b08072207 */ /* 0x000fce0000800000 */
.L_x_287:
[----:B------:R-:W-:Y:S05]  /*0f50*/  BSYNC.RECONVERGENT B1 ;  /* 0x0000000000017941 */ /* 0x000fea0003800200 */
.L_x_286:
[----:B------:R-:W0:Y:S01]  /*0f60*/  SHFL.DOWN PT, R8, R5, 0x10, 0x1f ;  /* 0x0a001f0005087f89 */ /* 0x000e2200000e0000 */
[----:B------:R-:W-:Y:S01]  /*0f70*/  BSSY.RECONVERGENT B1, `(.L_x_288) ;  /* 0x0000015000017945 */ /* 0x000fe20003800200 */
[----:B------:R-:W-:Y:S01]  /*0f80*/  ISETP.NE.AND P2, PT, R12, RZ, PT ;  /* 0x000000ff0c00720c */ /* 0x000fe20003f45270 */
[----:B------:R-:W-:Y:S01]  /*0f90*/  IMAD.MOV.U32 R3, RZ, RZ, R6 ;  /* 0x000000ffff037224 */ /* 0x000fe200078e0006 */
        /* <DEDUP_REMOVED lines=18> */
.L_x_289:
[----:B------:R-:W-:Y:S05]  /*10c0*/  BSYNC.RECONVERGENT B1 ;  /* 0x0000000000017941 */ /* 0x000fea0003800200 */
.L_x_288:
[----:B------:R-:W-:Y:S04]  /*10d0*/  BSSY.RECONVERGENT B1, `(.L_x_290) ;  /* 0x000000c000017945 */ /* 0x000fe80003800200 */
[----:B------:R-:W-:Y:S05]  /*10e0*/  @P2 BRA `(.L_x_291) ;  /* 0x0000000000282947 */ /* 0x000fea0003800000 */
[----:B------:R-:W0:Y:S01]  /*10f0*/  S2R R7, SR_CgaCtaId ;  /* 0x0000000000077919 */ /* 0x000e220000008800 */
[----:B------:R-:W-:Y:S02]  /*1100*/  MOV R6, 0x400 ;  /* 0x0000040000067802 */ /* 0x000fe40000000f00 */
[----:B------:R-:W-:-:S04]  /*1110*/  SHF.R.U32.HI R5, RZ, 0x1, R0 ;  /* 0x00000001ff057819 */ /* 0x000fc80000011600 */
[----:B------:R-:W-:Y:S02]  /*1120*/  LOP3.LUT R5, R5, 0x1f0, RZ, 0xc0, !PT ;  /* 0x000001f005057812 */ /* 0x000fe400078ec0ff */
[----:B0-----:R-:W-:Y:S01]  /*1130*/  LEA R6, R7, R6, 0x18 ;  /* 0x0000000607067211 */ /* 0x001fe200078ec0ff */
[----:B------:R-:W-:-:S04]  /*1140*/  IMAD.MOV.U32 R7, RZ, RZ, R4 ;  /* 0x000000ffff077224 */ /* 0x000fc800078e0004 */
[----:B------:R-:W-:Y:S02]  /*1150*/  IMAD.IADD R5, R5, 0x1, R6 ;  /* 0x0000000105057824 */ /* 0x000fe400078e0206 */
[----:B------:R-:W-:-:S03]  /*1160*/  IMAD.MOV.U32 R6, RZ, RZ, R3 ;  /* 0x000000ffff067224 */ /* 0x000fc600078e0003 */
[----:B------:R0:W-:Y:S04]  /*1170*/  STS [R5+0x8], R2 ;  /* 0x0000080205007388 */ /* 0x0001e80000000800 */
[----:B------:R0:W-:Y:S02]  /*1180*/  STS.64 [R5+0x10], R6 ;  /* 0x0000100605007388 */ /* 0x0001e40000000a00 */
.L_x_291:
[----:B------:R-:W-:Y:S05]  /*1190*/  BSYNC.RECONVERGENT B1 ;  /* 0x0000000000017941 */ /* 0x000fea0003800200 */
.L_x_290:
[----:B------:R-:W-:Y:S01]  /*11a0*/  BAR.SYNC.DEFER_BLOCKING 0x0 ;  /* 0x0000000000007b1d */ /* 0x000fe20000010000 */
[----:B------:R-:W-:-:S13]  /*11b0*/  ISETP.NE.AND P1, PT, R0, RZ, PT ;  /* 0x000000ff0000720c */ /* 0x000fda0003f25270 */
[----:B------:R-:W-:Y:S05]  /*11c0*/  @P1 BRA `(.L_x_292) ;  /* 0x0000005000c01947 */ /* 0x000fea0003800000 */
[----:B0-----:R-:W0:Y:S01]  /*11d0*/  S2R R5, SR_CgaCtaId ;  /* 0x0000000000057919 */ /* 0x001e220000008800 */
[----:B------:R-:W-:Y:S01]  /*11e0*/  MOV R8, 0x400 ;  /* 0x0000040000087802 */ /* 0x000fe20000000f00 */
[----:B------:R-:W-:Y:S01]  /*11f0*/  BSSY.RECONVERGENT B1, `(.L_x_293) ;  /* 0x000001a000017945 */ /* 0x000fe20003800200 */
[----:B------:R-:W-:Y:S02]  /*1200*/  IMAD.MOV.U32 R12, RZ, RZ, R2 ;  /* 0x000000ffff0c7224 */ /* 0x000fe400078e0002 */
[----:B------:R-:W-:Y:S02]  /*1210*/  IMAD.MOV.U32 R6, RZ, RZ, R3 ;  /* 0x000000ffff067224 */ /* 0x000fe400078e0003 */
[----:B------:R-:W-:Y:S01]  /*1220*/  IMAD.MOV.U32 R7, RZ, RZ, R4 ;  /* 0x000000ffff077224 */ /* 0x000fe200078e0004 */
[----:B0-----:R-:W-:-:S05]  /*1230*/  LEA R8, R5, R8, 0x18 ;  /* 0x0000000805087211 */ /* 0x001fca00078ec0ff */
[----:B------:R-:W0:Y:S04]  /*1240*/  LDS R11, [R8+0x18] ;  /* 0x00001800080b7984 */ /* 0x000e280000000800 */
[----:B------:R1:W2:Y:S04]  /*1250*/  LDS R13, [R8+0x28] ;  /* 0x00002800080d7984 */ /* 0x0002a80000000800 */
[----:B------:R1:W3:Y:S04]  /*1260*/  LDS R15, [R8+0x38] ;  /* 0x00003800080f7984 */ /* 0x0002e80000000800 */
[----:B------:R1:W4:Y:S04]  /*1270*/  LDS R10, [R8+0x48] ;  /* 0x00004800080a7984 */ /* 0x0003280000000800 */
[----:B------:R1:W1:Y:S04]  /*1280*/  LDS R9, [R8+0x58] ;  /* 0x0000580008097984 */ /* 0x0002680000000800 */
[----:B------:R0:W1:Y:S04]  /*1290*/  LDS R5, [R8+0x68] ;  /* 0x0000680008057984 */ /* 0x0000680000000800 */
[----:B------:R0:W1:Y:S02]  /*12a0*/  LDS R0, [R8+0x78] ;  /* 0x0000780008007984 */ /* 0x0000640000000800 */
[----:B0-----:R-:W-:-:S13]  /*12b0*/  ISETP.GE.AND P0, PT, R2, R11, PT ;  /* 0x0000000b0200720c */ /* 0x001fda0003f06270 */
[----:B--234-:R-:W-:Y:S05]  /*12c0*/  @!P0 BRA `(.L_x_294) ;  /* 0x0000000000308947 */ /* 0x01cfea0003800000 */
[----:B------:R-:W0:Y:S01]  /*12d0*/  LDS.64 R6, [R8+0x20] ;  /* 0x0000200008067984 */ /* 0x000e220000000a00 */
[----:B------:R-:W-:Y:S01]  /*12e0*/  ISETP.GE.AND P3, PT, R11, R2, PT ;  /* 0x000000020b00720c */ /* 0x000fe20003f66270 */
[----:B------:R-:W-:-:S12]  /*12f0*/  IMAD.MOV.U32 R12, RZ, RZ, R11 ;  /* 0x000000ffff0c7224 */ /* 0x000fd800078e000b */
[CC--:B0-----:R-:W-:Y:S02]  /*1300*/  @P3 ISETP.LT.U32.AND P2, PT, R3.reuse, R6.reuse, PT ;  /* 0x000000060300320c */ /* 0x0c1fe40003f41070 */
[CC--:B------:R-:W-:Y:S02]  /*1310*/  @P3 ISETP.GE.U32.AND P0, PT, R3.reuse, R6.reuse, PT ;  /* 0x000000060300320c */ /* 0x0c0fe40003f06070 */
[CC--:B------:R-:W-:Y:S02]  /*1320*/  @P3 ISETP.LT.AND.EX P2, PT, R4.reuse, R7.reuse, PT, P2 ;  /* 0x000000070400320c */ /* 0x0c0fe40003f41320 */
[CC--:B------:R-:W-:Y:S02]  /*1330*/  @P3 ISETP.GE.AND.EX P0, PT, R4.reuse, R7.reuse, PT, P0 ;  /* 0x000000070400320c */ /* 0x0c0fe40003f06300 */
[----:B------:R-:W-:Y:S02]  /*1340*/  @P3 SEL R3, R3, R6, P2 ;  /* 0x0000000603033207 */ /* 0x000fe40001000000 */
[----:B------:R-:W-:-:S02]  /*1350*/  @P3 SEL R4, R4, R7, P2 ;  /* 0x0000000704043207 */ /* 0x000fc40001000000 */
[----:B------:R-:W-:Y:S01]  /*1360*/  @P3 SEL R12, R2, R11, !P0 ;  /* 0x0000000b020c3207 */ /* 0x000fe20004000000 */
[----:B------:R-:W-:Y:S02]  /*1370*/  @P3 IMAD.MOV.U32 R6, RZ, RZ, R3 ;  /* 0x000000ffff063224 */ /* 0x000fe400078e0003 */
[----:B------:R-:W-:-:S07]  /*1380*/  @P3 IMAD.MOV.U32 R7, RZ, RZ, R4 ;  /* 0x000000ffff073224 */ /* 0x000fce00078e0004 */
.L_x_294:
[----:B------:R-:W-:Y:S05]  /*1390*/  BSYNC.RECONVERGENT B1 ;  /* 0x0000000000017941 */ /* 0x000fea0003800200 */
.L_x_293:
[----:B------:R-:W-:Y:S01]  /*13a0*/  ISETP.GE.AND P0, PT, R12, R13, PT ;  /* 0x0000000d0c00720c */ /* 0x000fe20003f06270 */
[----:B------:R-:W-:Y:S01]  /*13b0*/  BSSY.RECONVERGENT B1, `(.L_x_295) ;  /* 0x0000011000017945 */ /* 0x000fe20003800200 */
[----:B------:R-:W-:Y:S02]  /*13c0*/  IMAD.MOV.U32 R17, RZ, RZ, R6 ;  /* 0x000000ffff117224 */ /* 0x000fe400078e0006 */
[----:B------:R-:W-:Y:S02]  /*13d0*/  IMAD.MOV.U32 R14, RZ, RZ, R7 ;  /* 0x000000ffff0e7224 */ /* 0x000fe400078e0007 */
[----:B------:R-:W-:-:S07]  /*13e0*/  IMAD.MOV.U32 R2, RZ, RZ, R12 ;  /* 0x000000ffff027224 */ /* 0x000fce00078e000c */
[----:B------:R-:W-:Y:S05]  /*13f0*/  @!P0 BRA `(.L_x_296) ;  /* 0x0000000000308947 */ /* 0x000fea0003800000 */
[----:B------:R-:W0:Y:S01]  /*1400*/  LDS.64 R18, [R8+0x30] ;  /* 0x0000300008127984 */ /* 0x000e220000000a00 */
[----:B------:R-:W-:Y:S01]  /*1410*/  ISETP.GE.AND P3, PT, R13, R12, PT ;  /* 0x0000000c0d00720c */ /* 0x000fe20003f66270 */
[----:B------:R-:W-:-:S12]  /*1420*/  IMAD.MOV.U32 R2, RZ, RZ, R13 ;  /* 0x000000ffff027224 */ /* 0x000fd800078e000d */
[CC--:B0-----:R-:W-:Y:S01]  /*1430*/  @P3 ISETP.GE.U32.AND P0, PT, R6.reuse, R18.reuse, PT ;  /* 0x000000120600320c */ /* 0x0c1fe20003f06070 */
[----:B------:R-:W-:Y:S01]  /*1440*/  IMAD.MOV.U32 R17, RZ, RZ, R18 ;  /* 0x000000ffff117224 */ /* 0x000fe200078e0012 */
[-C--:B------:R-:W-:Y:S01]  /*1450*/  @P3 ISETP.LT.U32.AND P2, PT, R6, R18.reuse, PT ;  /* 0x000000120600320c */ /* 0x080fe20003f41070 */
[----:B------:R-:W-:Y:S01]  /*1460*/  IMAD.MOV.U32 R14, RZ, RZ, R19 ;  /* 0x000000ffff0e7224 */ /* 0x000fe200078e0013 */
[CC--:B------:R-:W-:Y:S02]  /*1470*/  @P3 ISETP.GE.AND.EX P0, PT, R7.reuse, R19.reuse, PT, P0 ;  /* 0x000000130700320c */ /* 0x0c0fe40003f06300 */
[----:B------:R-:W-:Y:S02]  /*1480*/  @P3 ISETP.LT.AND.EX P2, PT, R7, R19, PT, P2 ;  /* 0x000000130700320c */ /* 0x000fe40003f41320 */
[----:B------:R-:W-:Y:S02]  /*1490*/  @P3 SEL R2, R12, R13, !P0 ;  /* 0x0000000d0c023207 */ /* 0x000fe40004000000 */
[----:B------:R-:W-:-:S02]  /*14a0*/  @P3 SEL R17, R6, R18, P2 ;  /* 0x0000001206113207 */ /* 0x000fc40001000000 */
[----:B------:R-:W-:-:S07]  /*14b0*/  @P3 SEL R14, R7, R19, P2 ;  /* 0x00000013070e3207 */ /* 0x000fce0001000000 */
.L_x_296:
[----:B------:R-:W-:Y:S05]  /*14c0*/  BSYNC.RECONVERGENT B1 ;  /* 0x0000000000017941 */ /* 0x000fea0003800200 */
.L_x_295:
        /* <DEDUP_REMOVED lines=11> */
[CC--:B------:R-:W-:Y:S01]  /*1580*/  @P3 ISETP.LT.U32.AND P2, PT, R17.reuse, R6.reuse, PT ;  /* 0x000000061100320c */ /* 0x0c0fe20003f41070 */
[----:B------:R-:W-:Y:S01]  /*1590*/  IMAD.MOV.U32 R4, RZ, RZ, R7 ;  /* 0x000000ffff047224 */ /* 0x000fe200078e0007 */
[CC--:B------:R-:W-:Y:S02]  /*15a0*/  @P3 ISETP.GE.AND.EX P0, PT, R14.reuse, R7.reuse, PT, P0 ;  /* 0x000000070e00320c */ /* 0x0c0fe40003f06300 */
[----:B------:R-:W-:Y:S02]  /*15b0*/  @P3 ISETP.LT.AND.EX P2, PT, R14, R7, PT, P2 ;  /* 0x000000070e00320c */ /* 0x000fe40003f41320 */
[----:B------:R-:W-:Y:S02]  /*15c0*/  @P3 SEL R3, R2, R15, !P0 ;  /* 0x0000000f02033207 */ /* 0x000fe40004000000 */
[----:B------:R-:W-:-:S02]  /*15d0*/  @P3 SEL R11, R17, R6, P2 ;  /* 0x00000006110b3207 */ /* 0x000fc40001000000 */
[----:B------:R-:W-:-:S07]  /*15e0*/  @P3 SEL R4, R14, R7, P2 ;  /* 0x000000070e043207 */ /* 0x000fce0001000000 */
.L_x_298:
[----:B------:R-:W-:Y:S05]  /*15f0*/  BSYNC.RECONVERGENT B1 ;  /* 0x0000000000017941 */ /* 0x000fea0003800200 */
.L_x_297:
        /* <DEDUP_REMOVED lines=18> */
.L_x_300:
[----:B------:R-:W-:Y:S05]  /*1720*/  BSYNC.RECONVERGENT B1 ;  /* 0x0000000000017941 */ /* 0x000fea0003800200 */
.L_x_299:
[----:B-1----:R-:W-:Y:S01]  /*1730*/  ISETP.GE.AND P0, PT, R2, R9, PT ;  /* 0x000000090200720c */ /* 0x002fe20003f06270 */
        /* <DEDUP_REMOVED lines=17> */
.L_x_302:
[----:B------:R-:W-:Y:S05]  /*1850*/  BSYNC.RECONVERGENT B1 ;  /* 0x0000000000017941 */ /* 0x000fea0003800200 */
.L_x_301:
        /* <DEDUP_REMOVED lines=18> */
.L_x_304:
[----:B------:R-:W-:Y:S05]  /*1980*/  BSYNC.RECONVERGENT B1 ;  /* 0x0000000000017941 */ /* 0x000fea0003800200 */
.L_x_303:
[----:B------:R-:W-:Y:S01]  /*1990*/  ISETP.GE.AND P0, PT, R7, R0, PT ;  /* 0x000000000700720c */ /* 0x000fe20003f06270 */
[----:B------:R-:W-:Y:S02]  /*19a0*/  IMAD.MOV.U32 R2, RZ, RZ, R7 ;  /* 0x000000ffff027224 */ /* 0x000fe400078e0007 */
[----:B------:R-:W-:Y:S02]  /*19b0*/  IMAD.MOV.U32 R3, RZ, RZ, R9 ;  /* 0x000000ffff037224 */ /* 0x000fe400078e0009 */
[----:B------:R-:W-:-:S08]  /*19c0*/  IMAD.MOV.U32 R4, RZ, RZ, R6 ;  /* 0x000000ffff047224 */ /* 0x000fd000078e0006 */
[----:B------:R-:W-:Y:S05]  /*19d0*/  @!P0 BRA `(.L_x_292) ;  /* 0x0000004800bc8947 */ /* 0x000fea0003800000 */
[----:B------:R-:W0:Y:S01]  /*19e0*/  LDS.64 R10, [R8+0x80] ;  /* 0x00008000080a7984 */ /* 0x000e220000000a00 */
[----:B------:R-:W-:Y:S01]  /*19f0*/  ISETP.GE.AND P0, PT, R0, R7, PT ;  /* 0x000000070000720c */ /* 0x000fe20003f06270 */
[----:B------:R-:W-:Y:S02]  /*1a00*/  IMAD.MOV.U32 R2, RZ, RZ, R0 ;  /* 0x000000ffff027224 */ /* 0x000fe400078e0000 */
[----:B0-----:R-:W-:Y:S02]  /*1a10*/  IMAD.MOV.U32 R3, RZ, RZ, R10 ;  /* 0x000000ffff037224 */ /* 0x001fe400078e000a */
[----:B------:R-:W-:-:S08]  /*1a20*/  IMAD.MOV.U32 R4, RZ, RZ, R11 ;  /* 0x000000ffff047224 */ /* 0x000fd000078e000b */
[----:B------:R-:W-:Y:S05]  /*1a30*/  @!P0 BRA `(.L_x_292) ;  /* 0x0000004800a48947 */ /* 0x000fea0003800000 */
[CC--:B------:R-:W-:Y:S02]  /*1a40*/  ISETP.GE.U32.AND P0, PT, R9.reuse, R10.reuse, PT ;  /* 0x0000000a0900720c */ /* 0x0c0fe40003f06070 */
[----:B------:R-:W-:Y:S02]  /*1a50*/  ISETP.LT.U32.AND P2, PT, R9, R10, PT ;  /* 0x0000000a0900720c */ /* 0x000fe40003f41070 */
[CC--:B------:R-:W-:Y:S02]  /*1a60*/  ISETP.GE.AND.EX P0, PT, R6.reuse, R11.reuse, PT, P0 ;  /* 0x0000000b0600720c */ /* 0x0c0fe40003f06300 */
[----:B------:R-:W-:Y:S02]  /*1a70*/  ISETP.LT.AND.EX P2, PT, R6, R11, PT, P2 ;  /* 0x0000000b0600720c */ /* 0x000fe40003f41320 */
[----:B------:R-:W-:Y:S02]  /*1a80*/  SEL R2, R7, R0, !P0 ;  /* 0x0000000007027207 */ /* 0x000fe40004000000 */
[----:B------:R-:W-:-:S02]  /*1a90*/  SEL R3, R9, R10, P2 ;  /* 0x0000000a09037207 */ /* 0x000fc40001000000 */
[----:B------:R-:W-:Y:S01]  /*1aa0*/  SEL R4, R6, R11, P2 ;  /* 0x0000000b06047207 */ /* 0x000fe20001000000 */
[----:B------:R-:W-:Y:S06]  /*1ab0*/  BRA `(.L_x_292) ;  /* 0x0000004800847947 */ /* 0x000fec0003800000 */
.L_x_279:
[----:B------:R-:W-:Y:S01]  /*1ac0*/  LOP3.LUT R4, R0, 0x3e0, RZ, 0xc0, !PT ;  /* 0x000003e000047812 */ /* 0x000fe200078ec0ff */
[----:B------:R-:W-:Y:S01]  /*1ad0*/  BSSY.RECONVERGENT B1, `(.L_x_305) ;  /* 0x000001b000017945 */ /* 0x000fe20003800200 */
[----:B-----5:R-:W-:Y:S02]  /*1ae0*/  IMAD.MOV.U32 R12, RZ, RZ, R2 ;  /* 0x000000ffff0c7224 */ /* 0x020fe400078e0002 */
[----:B------:R-:W-:Y:S02]  /*1af0*/  IMAD.MOV.U32 R14, RZ, RZ, R3 ;  /* 0x000000ffff0e7224 */ /* 0x000fe400078e0003 */
[----:B01----:R-:W-:Y:S01]  /*1b00*/  VIADD R6, R4, 0x20 ;  /* 0x0000002004067836 */ /* 0x003fe20000000000 */
[----:B------:R-:W-:-:S04]  /*1b10*/  LOP3.LUT R4, RZ, R4, RZ, 0x33, !PT ;  /* 0x00000004ff047212 */ /* 0x000fc800078e33ff */
[----:B------:R-:W-:Y:S01]  /*1b20*/  ISETP.GT.AND P0, PT, R6, UR4, PT ;  /* 0x0000000406007c0c */ /* 0x000fe2000bf04270 */
[----:B------:R-:W-:Y:S02]  /*1b30*/  VIADD R4, R4, UR4 ;  /* 0x0000000404047c36 */ /* 0x000fe40008000000 */
[----:B------:R-:W-:-:S03]  /*1b40*/  IMAD.MOV.U32 R6, RZ, RZ, R5 ;  /* 0x000000ffff067224 */ /* 0x000fc600078e0005 */
[----:B------:R-:W-:Y:S02]  /*1b50*/  SEL R7, R4, 0x1f, P0 ;  /* 0x0000001f04077807 */ /* 0x000fe40000000000 */
[----:B------:R-:W0:Y:S03]  /*1b60*/  S2R R4, SR_LANEID ;  /* 0x0000000000047919 */ /* 0x000e260000000000 */
[----:B------:R-:W1:Y:S04]  /*1b70*/  SHFL.DOWN PT, R8, R5, 0x1, R7 ;  /* 0x0820000005087989 */ /* 0x000e6800000e0007 */
[----:B------:R2:W3:Y:S04]  /*1b80*/  SHFL.DOWN PT, R9, R2, 0x1, R7 ;  /* 0x0820000002097989 */ /* 0x0004e800000e0007 */
[----:B------:R2:W4:Y:S01]  /*1b90*/  SHFL.DOWN PT, R11, R3, 0x1, R7 ;  /* 0x08200000030b7989 */ /* 0x00052200000e0007 */
[----:B-1----:R-:W-:-:S04]  /*1ba0*/  ISETP.GE.AND P0, PT, R5, R8, PT ;  /* 0x000000080500720c */ /* 0x002fc80003f06270 */
[----:B0-----:R-:W-:-:S13]  /*1bb0*/  ISETP.GE.OR P0, PT, R4, R7, !P0 ;  /* 0x000000070400720c */ /* 0x001fda0004706670 */
[----:B--234-:R-:W-:Y:S05]  /*1bc0*/  @P0 BRA `(.L_x_306) ;  /* 0x00000000002c0947 */ /* 0x01cfea0003800000 */
        /* <DEDUP_REMOVED lines=11> */
.L_x_306:
[----:B------:R-:W-:Y:S05]  /*1c80*/  BSYNC.RECONVERGENT B1 ;  /* 0x0000000000017941 */ /* 0x000fea0003800200 */
.L_x_305:
[----:B------:R-:W0:Y:S01]  /*1c90*/  SHFL.DOWN PT, R3, R6, 0x2, R7 ;  /* 0x0840000006037989 */ /* 0x000e2200000e0007 */
[----:B------:R-:W-:Y:S01]  /*1ca0*/  VIADD R2, R4, 0x2 ;  /* 0x0000000204027836 */ /* 0x000fe20000000000 */
[----:B------:R-:W-:Y:S01]  /*1cb0*/  BSSY.RECONVERGENT B1, `(.L_x_307) ;  /* 0x0000014000017945 */ /* 0x000fe20003800200 */
[----:B------:R-:W-:Y:S01]  /*1cc0*/  IMAD.MOV.U32 R8, RZ, RZ, R12 ;  /* 0x000000ffff087224 */ /* 0x000fe200078e000c */
[----:B------:R1:W2:Y:S01]  /*1cd0*/  SHFL.DOWN PT, R5, R12, 0x2, R7 ;  /* 0x084000000c057989 */ /* 0x0002a200000e0007 */
[----:B------:R-:W-:-:S03]  /*1ce0*/  IMAD.MOV.U32 R10, RZ, RZ, R14 ;  /* 0x000000ffff0a7224 */ /* 0x000fc600078e000e */
[----:B------:R1:W3:Y:S01]  /*1cf0*/  SHFL.DOWN PT, R9, R14, 0x2, R7 ;  /* 0x084000000e097989 */ /* 0x0002e200000e0007 */
[----:B0-----:R-:W-:-:S04]  /*1d00*/  ISETP.GE.AND P0, PT, R6, R3, PT ;  /* 0x000000030600720c */ /* 0x001fc80003f06270 */
[----:B------:R-:W-:Y:S01]  /*1d10*/  ISETP.GT.OR P0, PT, R2, R7, !P0 ;  /* 0x000000070200720c */ /* 0x000fe20004704670 */
[----:B------:R-:W-:-:S12]  /*1d20*/  IMAD.MOV.U32 R2, RZ, RZ, R6 ;  /* 0x000000ffff027224 */ /* 0x000fd800078e0006 */
        /* <DEDUP_REMOVED lines=12> */
.L_x_308:
[----:B------:R-:W-:Y:S05]  /*1df0*/  BSYNC.RECONVERGENT B1 ;  /* 0x0000000000017941 */ /* 0x000fea0003800200 */
.L_x_307:
        /* <DEDUP_REMOVED lines=22> */
.L_x_310:
[----:B------:R-:W-:Y:S05]  /*1f60*/  BSYNC.RECONVERGENT B1 ;  /* 0x0000000000017941 */ /* 0x000fea0003800200 */
.L_x_309:
[----:B------:R-:W0:Y:S01]  /*1f70*/  SHFL.DOWN PT, R3, R6, 0x8, R7 ;  /* 0x0900000006037989 */ /* 0x000e2200000e0007 */
[----:B------:R-:W-:Y:S01]  /*1f80*/  VIADD R2, R4, 0x8 ;  /* 0x0000000804027836 */ /* 0x000fe20000000000 */
[----:B------:R-:W-:Y:S01]  /*1f90*/  BSSY.RECONVERGENT B1, `(.L_x_311) ;  /* 0x0000014000017945 */ /* 0x000fe20003800200 */
[----:B------:R-:W-:Y:S01]  /*1fa0*/  IMAD.MOV.U32 R8, RZ, RZ, R6 ;  /* 0x000000ffff087224 */ /* 0x000fe200078e0006 */
[----:B------:R1:W2:Y:S01]  /*1fb0*/  SHFL.DOWN PT, R5, R14, 0x8, R7 ;  /* 0x090000000e057989 */ /* 0x0002a200000e0007 */
[----:B------:R-:W-:Y:S02]  /*1fc0*/  IMAD.MOV.U32 R10, RZ, RZ, R14 ;  /* 0x000000ffff0a7224 */ /* 0x000fe400078e000e */
[----:B------:R-:W-:Y:S01]  /*1fd0*/  IMAD.MOV.U32 R12, RZ, RZ, R16 ;  /* 0x000000ffff0c7224 */ /* 0x000fe200078e0010 */
[----:B------:R1:W3:Y:S01]  /*1fe0*/  SHFL.DOWN PT, R9, R16, 0x8, R7 ;  /* 0x0900000010097989 */ /* 0x0002e200000e0007 */
[----:B0-----:R-:W-:-:S04]  /*1ff0*/  ISETP.GE.AND P0, PT, R6, R3, PT ;  /* 0x000000030600720c */ /* 0x001fc80003f06270 */
[----:B------:R-:W-:-:S13]  /*2000*/  ISETP.GT.OR P0, PT, R2, R7, !P0 ;  /* 0x000000070200720c */ /* 0x000fda0004704670 */
        /* <DEDUP_REMOVED lines=12> */
.L_x_312:
[----:B------:R-:W-:Y:S05]  /*20d0*/  BSYNC.RECONVERGENT B1 ;  /* 0x0000000000017941 */ /* 0x000fea0003800200 */
.L_x_311:
[----:B------:R-:W0:Y:S01]  /*20e0*/  SHFL.DOWN PT, R5, R8, 0x10, R7 ;  /* 0x0a00000008057989 */ /* 0x000e2200000e0007 */
[C---:B------:R-:W-:Y:S01]  /*20f0*/  VIADD R2, R4.reuse, 0x10 ;  /* 0x0000001004027836 */ /* 0x040fe20000000000 */
[----:B------:R-:W-:Y:S01]  /*2100*/  BSSY.RECONVERGENT B1, `(.L_x_313) ;  /* 0x0000015000017945 */ /* 0x000fe20003800200 */
[----:B------:R-:W-:Y:S01]  /*2110*/  ISETP.NE.AND P2, PT, R4, RZ, PT ;  /* 0x000000ff0400720c */ /* 0x000fe20003f45270 */
[----:B------:R1:W2:Y:S01]  /*2120*/  SHFL.DOWN PT, R9, R10, 0x10, R7 ;  /* 0x0a0000000a097989 */ /* 0x0002a200000e0007 */
[----:B------:R-:W-:Y:S02]  /*2130*/  IMAD.MOV.U32 R3, RZ, RZ, R10 ;  /* 0x000000ffff037224 */ /* 0x000fe400078e000a */
[----:B------:R-:W-:Y:S01]  /*2140*/  IMAD.MOV.U32 R4, RZ, RZ, R12 ;  /* 0x000000ffff047224 */ /* 0x000fe200078e000c */
        /* <DEDUP_REMOVED lines=16> */
.L_x_314:
[----:B------:R-:W-:Y:S05]  /*2250*/  BSYNC.RECONVERGENT B1 ;  /* 0x0000000000017941 */ /* 0x000fea0003800200 */
.L_x_313:
        /* <DEDUP_REMOVED lines=12> */
.L_x_316:
[----:B------:R-:W-:Y:S05]  /*2320*/  BSYNC.RECONVERGENT B1 ;  /* 0x0000000000017941 */ /* 0x000fea0003800200 */
.L_x_315:
[----:B------:R-:W-:Y:S01]  /*2330*/  BAR.SYNC.DEFER_BLOCKING 0x0 ;  /* 0x0000000000007b1d */ /* 0x000fe20000010000 */
[----:B------:R-:W-:-:S13]  /*2340*/  ISETP.NE.AND P1, PT, R0, RZ, PT ;  /* 0x000000ff0000720c */ /* 0x000fda0003f25270 */
[----:B------:R-:W-:Y:S05]  /*2350*/  @P1 BRA `(.L_x_292) ;  /* 0x00000040005c1947 */ /* 0x000fea0003800000 */
[----:B------:R-:W-:Y:S01]  /*2360*/  UISETP.GE.AND UP0, UPT, UR4, 0x21, UPT ;  /* 0x000000210400788c */ /* 0x000fe2000bf06270 */
[----:B------:R-:W-:Y:S02]  /*2370*/  IMAD.MOV.U32 R0, RZ, RZ, R2 ;  /* 0x000000ffff007224 */ /* 0x000fe400078e0002 */
[----:B0-----:R-:W-:Y:S02]  /*2380*/  IMAD.MOV.U32 R7, RZ, RZ, R3 ;  /* 0x000000ffff077224 */ /* 0x001fe400078e0003 */
[----:B------:R-:W-:-:S04]  /*2390*/  IMAD.MOV.U32 R8, RZ, RZ, R4 ;  /* 0x000000ffff087224 */ /* 0x000fc800078e0004 */
[----:B------:R-:W-:Y:S05]  /*23a0*/  BRA.U !UP0, `(.L_x_317) ;  /* 0x00000001085c7547 */ /* 0x000fea000b800000 */
[----:B------:R-:W0:Y:S01]  /*23b0*/  S2R R5, SR_CgaCtaId ;  /* 0x0000000000057919 */ /* 0x000e220000008800 */
[----:B------:R-:W-:Y:S01]  /*23c0*/  MOV R0, 0x400 ;  /* 0x0000040000007802 */ /* 0x000fe20000000f00 */
[----:B------:R-:W-:Y:S01]  /*23d0*/  BSSY.RECONVERGENT B1, `(.L_x_317) ;  /* 0x0000014000017945 */ /* 0x000fe20003800200 */
[----:B------:R-:W-:Y:S02]  /*23e0*/  IMAD.MOV.U32 R7, RZ, RZ, R3 ;  /* 0x000000ffff077224 */ /* 0x000fe400078e0003 */
[----:B------:R-:W-:Y:S01]  /*23f0*/  IMAD.MOV.U32 R8, RZ, RZ, R4 ;  /* 0x000000ffff087224 */ /* 0x000fe200078e0004 */
[----:B0-----:R-:W-:Y:S01]  /*2400*/  LEA R6, R5, R0, 0x18 ;  /* 0x0000000005067211 */ /* 0x001fe200078ec0ff */
[----:B------:R-:W-:-:S04]  /*2410*/  IMAD.MOV.U32 R0, RZ, RZ, R2 ;  /* 0x000000ffff007224 */ /* 0x000fc800078e0002 */
[----:B------:R-:W0:Y:S02]  /*2420*/  LDS R5, [R6+0x18] ;  /* 0x0000180006057984 */ /* 0x000e240000000800 */
[----:B0-----:R-:W-:-:S13]  /*2430*/  ISETP.GE.AND P0, PT, R2, R5, PT ;  /* 0x000000050200720c */ /* 0x001fda0003f06270 */
        /* <DEDUP_REMOVED lines=13> */
.L_x_318:
[----:B------:R-:W-:Y:S05]  /*2510*/  BSYNC.RECONVERGENT B1 ;  /* 0x0000000000017941 */ /* 0x000fea0003800200 */
.L_x_317:
[----:B------:R-:W-:Y:S01]  /*2520*/  UISETP.GE.AND UP0, UPT, UR4, 0x41, UPT ;  /* 0x000000410400788c */ /* 0x000fe2000bf06270 */
[----:B------:R-:W-:Y:S02]  /*2530*/  IMAD.MOV.U32 R2, RZ, RZ, R0 ;  /* 0x000000ffff027224 */ /* 0x000fe400078e0000 */
[----:B------:R-:W-:Y:S02]  /*2540*/  IMAD.MOV.U32 R5, RZ, RZ, R7 ;  /* 0x000000ffff057224 */ /* 0x000fe400078e0007 */
        /* <DEDUP_REMOVED lines=24> */
.L_x_320:
[----:B------:R-:W-:Y:S05]  /*26d0*/  BSYNC.RECONVERGENT B1 ;  /* 0x0000000000017941 */ /* 0x000fea0003800200 */
.L_x_319:
        /* <DEDUP_REMOVED lines=27> */
.L_x_322:
[----:B------:R-:W-:Y:S05]  /*2890*/  BSYNC.RECONVERGENT B1 ;  /* 0x0000000000017941 */ /* 0x000fea0003800200 */
.L_x_321:
        /* <DEDUP_REMOVED lines=27> */
.L_x_324:
[----:B------:R-:W-:Y:S05]  /*2a50*/  BSYNC.RECONVERGENT B1 ;  /* 0x0000000000017941 */ /* 0x000fea0003800200 */
.L_x_323:
        /* <DEDUP_REMOVED lines=27> */
.L_x_326:
[----:B------:R-:W-:Y:S05]  /*2c10*/  BSYNC.RECONVERGENT B1 ;  /* 0x0000000000017941 */ /* 0x000fea0003800200 */
.L_x_325:
        /* <DEDUP_REMOVED lines=9> */
[----:B------:R-:W-:Y:S02]  /*2cb0*/  IMAD.MOV.U32 R7, RZ, RZ, R9 ;  /* 0x000000ffff077224 */ /* 0x000fe400078e0009 */
[----:B------:R-:W-:Y:S01]  /*2cc0*/  IMAD.MOV.U32 R6, RZ, RZ, R4 ;  /* 0x000000ffff067224 */ /* 0x000fe200078e0004 */
[----:B0-----:R-:W-:-:S05]  /*2cd0*/  LEA R2, R3, R2, 0x18 ;  /* 0x0000000203027211 */ /* 0x001fca00078ec0ff */
        /* <DEDUP_REMOVED lines=15> */
.L_x_328:
[----:B------:R-:W-:Y:S05]  /*2dd0*/  BSYNC.RECONVERGENT B1 ;  /* 0x0000000000017941 */ /* 0x000fea0003800200 */
.L_x_327:
[----:B------:R-:W-:Y:S01]  /*2de0*/  UISETP.GE.AND UP0, UPT, UR4, 0xe1, UPT ;  /* 0x000000e10400788c */ /* 0x000fe2000bf06270 */
[----:B------:R-:W-:Y:S02]  /*2df0*/  IMAD.MOV.U32 R2, RZ, RZ, R5 ;  /* 0x000000ffff027224 */ /* 0x000fe400078e0005 */
[----:B------:R-:W-:Y:S02]  /*2e00*/  IMAD.MOV.U32 R3, RZ, RZ, R7 ;  /* 0x000000ffff037224 */ /* 0x000fe400078e0007 */
[----:B------:R-:W-:-:S04]  /*2e10*/  IMAD.MOV.U32 R4, RZ, RZ, R6 ;  /* 0x000000ffff047224 */ /* 0x000fc800078e0006 */
[----:B------:R-:W-:Y:S05]  /*2e20*/  BRA.U !UP0, `(.L_x_292) ;  /* 0x0000003508a87547 */ /* 0x000fea000b800000 */
[----:B------:R-:W0:Y:S01]  /*2e30*/  S2R R3, SR_CgaCtaId ;  /* 0x0000000000037919 */ /* 0x000e220000008800 */
[----:B------:R-:W-:Y:S01]  /*2e40*/  MOV R0, 0x400 ;  /* 0x0000040000007802 */ /* 0x000fe20000000f00 */
        /* <DEDUP_REMOVED lines=21> */
.L_x_260:
[----:B------:R-:W1:Y:S01]  /*2fa0*/  S2R R0, SR_TID.X ;  /* 0x0000000000007919 */ /* 0x000e620000002100 */
[----:B------:R-:W1:Y:S02]  /*2fb0*/  LDC.64 R2, c[0x0][0x380] ;  /* 0x0000e000ff027b82 */ /* 0x000e640000000a00 */
[----:B-1----:R-:W-:-:S05]  /*2fc0*/  IMAD.WIDE.U32 R12, R0, 0x10, R2 ;  /* 0x00000010000c7825 */ /* 0x002fca00078e0002 */
[----:B0-----:R-:W2:Y:S04]  /*2fd0*/  LDG.E.CONSTANT R21, desc[UR10][R12.64] ;  /* 0x0000000a0c157981 */ /* 0x001ea8000c1e9900 */
[----:B------:R-:W3:Y:S04]  /*2fe0*/  LDG.E.CONSTANT R10, desc[UR10][R12.64+0x1000] ;  /* 0x0010000a0c0a7981 */ /* 0x000ee8000c1e9900 */
[----:B------:R-:W4:Y:S04]  /*2ff0*/  LDG.E.64.CONSTANT R14, desc[UR10][R12.64+0x8] ;  /* 0x0000080a0c0e7981 */ /* 0x000f28000c1e9b00 */
[----:B------:R0:W5:Y:S04]  /*3000*/  LDG.E.CONSTANT R16, desc[UR10][R12.64+0x2000] ;  /* 0x0020000a0c107981 */ /* 0x000168000c1e9900 */
[----:B------:R0:W5:Y:S04]  /*3010*/  LDG.E.CONSTANT R17, desc[UR10][R12.64+0x3000] ;  /* 0x0030000a0c117981 */ /* 0x000168000c1e9900 */
[----:B------:R0:W5:Y:S04]  /*3020*/  LDG.E.CONSTANT R11, desc[UR10][R12.64+0x4000] ;  /* 0x0040000a0c0b7981 */ /* 0x000168000c1e9900 */
[----:B------:R0:W5:Y:S04]  /*3030*/  LDG.E.64.CONSTANT R6, desc[UR10][R12.64+0x2008] ;  /* 0x0020080a0c067981 */ /* 0x000168000c1e9b00 */
[----:B------:R0:W5:Y:S04]  /*3040*/  LDG.E.64.CONSTANT R4, desc[UR10][R12.64+0x3008] ;  /* 0x0030080a0c047981 */ /* 0x000168000c1e9b00 */
[----:B------:R0:W5:Y:S01]  /*3050*/  LDG.E.64.CONSTANT R2, desc[UR10][R12.64+0x4008] ;  /* 0x0040080a0c027981 */ /* 0x000162000c1e9b00 */
[----:B------:R-:W-:Y:S01]  /*3060*/  BSSY.RECONVERGENT B1, `(.L_x_329) ;  /* 0x0000012000017945 */ /* 0x000fe20003800200 */
[----:B--2---:R-:W-:Y:S01]  /*3070*/  IMAD.MOV.U32 R19, RZ, RZ, R21 ;  /* 0x000000ffff137224 */ /* 0x004fe200078e0015 */
[----:B---3--:R-:W-:Y:S01]  /*3080*/  ISETP.GE.AND P0, PT, R21, R10, PT ;  /* 0x0000000a1500720c */ /* 0x008fe20003f06270 */
[----:B----4-:R-:W-:-:S02]  /*3090*/  IMAD.MOV.U32 R8, RZ, RZ, R14 ;  /* 0x000000ffff087224 */ /* 0x010fc400078e000e */
[----:B------:R-:W-:-:S10]  /*30a0*/  IMAD.MOV.U32 R9, RZ, RZ, R15 ;  /* 0x000000ffff097224 */ /* 0x000fd400078e000f */
[----:B0-----:R-:W-:Y:S05]  /*30b0*/  @!P0 BRA `(.L_x_330) ;  /* 0x0000000000308947 */ /* 0x001fea0003800000 */
[----:B------:R-:W2:Y:S01]  /*30c0*/  LDG.E.64.CONSTANT R8, desc[UR10][R12.64+0x1008] ;  /* 0x0010080a0c087981 */ /* 0x000ea2000c1e9b00 */
[----:B------:R-:W-:Y:S01]  /*30d0*/  ISETP.GE.AND P2, PT, R10, R21, PT ;  /* 0x000000150a00720c */ /* 0x000fe20003f46270 */
[----:B------:R-:W-:-:S12]  /*30e0*/  IMAD.MOV.U32 R19, RZ, RZ, R10 ;  /* 0x000000ffff137224 */ /* 0x000fd800078e000a */
[CC--:B--2---:R-:W-:Y:S02]  /*30f0*/  @P2 ISETP.GE.U32.AND P0, PT, R14.reuse, R8.reuse, PT ;  /* 0x000000080e00220c */ /* 0x0c4fe40003f06070 */
[C---:B------:R-:W-:Y:S02]  /*3100*/  @P2 ISETP.LT.U32.AND P1, PT, R14.reuse, R8, PT ;  /* 0x000000080e00220c */ /* 0x040fe40003f21070 */
[CC--:B------:R-:W-:Y:S02]  /*3110*/  @P2 ISETP.GE.AND.EX P0, PT, R15.reuse, R9.reuse, PT, P0 ;  /* 0x000000090f00220c */ /* 0x0c0fe40003f06300 */
[----:B------:R-:W-:Y:S02]  /*3120*/  @P2 ISETP.LT.AND.EX P1, PT, R15, R9, PT, P1 ;  /* 0x000000090f00220c */ /* 0x000fe40003f21310 */
[----:B------:R-:W-:Y:S02]  /*3130*/  @P2 SEL R19, R21, R10, !P0 ;  /* 0x0000000a15132207 */ /* 0x000fe40004000000 */
[----:B------:R-:W-:-:S02]  /*3140*/  @P2 SEL R10, R14, R8, P1 ;  /* 0x000000080e0a2207 */ /* 0x000fc40000800000 */
[----:B------:R-:W-:-:S03]  /*3150*/  @P2 SEL R15, R15, R9, P1 ;  /* 0x000000090f0f2207 */ /* 0x000fc60000800000 */
[----:B------:R-:W-:Y:S02]  /*3160*/  @P2 IMAD.MOV.U32 R8, RZ, RZ, R10 ;  /* 0x000000ffff082224 */ /* 0x000fe400078e000a */
[----:B------:R-:W-:-:S07]  /*3170*/  @P2 IMAD.MOV.U32 R9, RZ, RZ, R15 ;  /* 0x000000ffff092224 */ /* 0x000fce00078e000f */
.L_x_330:
[----:B------:R-:W-:Y:S05]  /*3180*/  BSYNC.RECONVERGENT B1 ;  /* 0x0000000000017941 */ /* 0x000fea0003800200 */
.L_x_329:
[----:B-----5:R-:W-:Y:S01]  /*3190*/  ISETP.GE.AND P0, PT, R19, R16, PT ;  /* 0x000000101300720c */ /* 0x020fe20003f06270 */
[----:B------:R-:W-:Y:S01]  /*31a0*/  BSSY.RECONVERGENT B1, `(.L_x_331) ;  /* 0x0000010000017945 */ /* 0x000fe20003800200 */
[----:B------:R-:W-:Y:S02]  /*31b0*/  IMAD.MOV.U32 R10, RZ, RZ, R19 ;  /* 0x000000ffff0a7224 */ /* 0x000fe400078e0013 */
[----:B------:R-:W-:Y:S02]  /*31c0*/  IMAD.MOV.U32 R13, RZ, RZ, R8 ;  /* 0x000000ffff0d7224 */ /* 0x000fe400078e0008 */
[----:B------:R-:W-:-:S07]  /*31d0*/  IMAD.MOV.U32 R14, RZ, RZ, R9 ;  /* 0x000000ffff0e7224 */ /* 0x000fce00078e0009 */
[----:B------:R-:W-:Y:S05]  /*31e0*/  @!P0 BRA `(.L_x_332) ;  /* 0x00000000002c8947 */ /* 0x000fea0003800000 */
        /* <DEDUP_REMOVED lines=11> */
.L_x_332:
[----:B------:R-:W-:Y:S05]  /*32a0*/  BSYNC.RECONVERGENT B1 ;  /* 0x0000000000017941 */ /* 0x000fea0003800200 */
.L_x_331:
[----:B------:R-:W-:Y:S01]  /*32b0*/  ISETP.GE.AND P0, PT, R10, R17, PT ;  /* 0x000000110a00720c */ /* 0x000fe20003f06270 */
        /* <DEDUP_REMOVED lines=16> */
.L_x_334:
[----:B------:R-:W-:Y:S05]  /*33c0*/  BSYNC.RECONVERGENT B1 ;  /* 0x0000000000017941 */ /* 0x000fea0003800200 */
.L_x_333:
        /* <DEDUP_REMOVED lines=17> */
.L_x_336:
[----:B------:R-:W-:Y:S05]  /*34e0*/  BSYNC.RECONVERGENT B1 ;  /* 0x0000000000017941 */ /* 0x000fea0003800200 */
.L_x_335:
[----:B------:R-:W-:Y:S01]  /*34f0*/  UISETP.GE.U32.AND UP0, UPT, UR8, 0xa00, UPT ;  /* 0x00000a000800788c */ /* 0x000fe2000bf06070 */
[----:B------:R-:W-:Y:S02]  /*3500*/  IMAD.MOV.U32 R5, RZ, RZ, 0x500 ;  /* 0x00000500ff057424 */ /* 0x000fe400078e00ff */
[----:B------:R-:W-:-:S06]  /*3510*/  IMAD.MOV.U32 R4, RZ, RZ, RZ ;  /* 0x000000ffff047224 */ /* 0x000fcc00078e00ff */
[----:B------:R-:W-:Y:S05]  /*3520*/  BRA.U !UP0, `(.L_x_337) ;  /* 0x0000001508647547 */ /* 0x000fea000b800000 */
[----:B------:R-:W-:Y:S01]  /*3530*/  UIADD3 UR9, UP0, UPT, UR8, -0xa00, URZ ;  /* 0xfffff60008097890 */ /* 0x000fe2000ff1e0ff */
[----:B------:R-:W-:Y:S02]  /*3540*/  IMAD.MOV.U32 R5, RZ, RZ, 0x500 ;  /* 0x00000500ff057424 */ /* 0x000fe400078e00ff */
[----:B------:R-:W-:Y:S01]  /*3550*/  IMAD.MOV.U32 R4, RZ, RZ, RZ ;  /* 0x000000ffff047224 */ /* 0x000fe200078e00ff */
[----:B------:R-:W-:Y:S02]  /*3560*/  ULEA.HI.X.SX32 UR8, UR8, 0xffffffff, 0x1, UP0 ;  /* 0xffffffff08087891 */ /* 0x000fe400080f0eff */
[----:B------:R-:W-:Y:S02]  /*3570*/  UIMAD.WIDE.U32 UR12, UR9, -0x33333333, URZ ;  /* 0xcccccccd090c78a5 */ /* 0x000fe4000f8e00ff */
[----:B------:R-:W-:-:S04]  /*3580*/  UIMAD.WIDE.U32 UR4, UR8, -0x33333333, URZ ;  /* 0xcccccccd080478a5 */ /* 0x000fc8000f8e00ff */
[----:B------:R-:W-:-:S04]  /*3590*/  UIMAD.WIDE.U32 UR4, UP0, UR9, -0x33333334, UR4 ;  /* 0xcccccccc090478a5 */ /* 0x000fc8000f800004 */
[----:B------:R-:W-:Y:S02]  /*35a0*/  UIADD3.X UR7, UPT, UPT, URZ, URZ, URZ, UP0, !UPT ;  /* 0x000000ffff077290 */ /* 0x000fe400087fe4ff */
[----:B------:R-:W-:Y:S01]  /*35b0*/  UIADD3 URZ, UP0, UPT, UR13, UR4, URZ ;  /* 0x000000040dff7290 */ /* 0x000fe2000ff1e0ff */
[----:B------:R-:W-:-:S03]  /*35c0*/  UMOV UR6, UR5 ;  /* 0x0000000500067c82 */ /* 0x000fc60008000000 */
[----:B------:R-:W-:Y:S02]  /*35d0*/  UIMAD.WIDE.U32.X UR4, UR8, -0x33333334, UR6, UP0 ;  /* 0xcccccccc080478a5 */ /* 0x000fe400080e0406 */
[----:B------:R-:W-:Y:S02]  /*35e0*/  UISETP.GE.U32.AND UP0, UPT, UR9, 0x500, UPT ;  /* 0x000005000900788c */ /* 0x000fe4000bf06070 */
[----:B------:R-:W-:Y:S02]  /*35f0*/  USHF.R.U64 UR6, UR4, 0xa, UR5 ;  /* 0x0000000a04067899 */ /* 0x000fe40008001205 */
[----:B------:R-:W-:-:S09]  /*3600*/  UISETP.GE.U32.AND.EX UP0, UPT, UR8, URZ, UPT, UP0 ;  /* 0x000000ff0800728c */ /* 0x000fd2000bf06100 */
[----:B------:R-:W-:Y:S05]  /*3610*/  BRA.U !UP0, `(.L_x_338) ;  /* 0x0000000d08707547 */ /* 0x000fea000b800000 */
[----:B------:R-:W0:Y:S01]  /*3620*/  LDCU.64 UR8, c[0x0][0x380] ;  /* 0x00007000ff0877ac */ /* 0x000e220008000a00 */
[----:B------:R-:W-:Y:S02]  /*3630*/  IMAD.MOV.U32 R5, RZ, RZ, 0x500 ;  /* 0x00000500ff057424 */ /* 0x000fe400078e00ff */
[----:B------:R-:W-:Y:S01]  /*3640*/  IMAD.MOV.U32 R4, RZ, RZ, RZ ;  /* 0x000000ffff047224 */ /* 0x000fe200078e00ff */
[----:B------:R-:W-:-:S04]  /*3650*/  UIADD3 UR4, UP0, UPT, UR6, 0x1, URZ ;  /* 0x0000000106047890 */ /* 0x000fc8000ff1e0ff */
[----:B------:R-:W-:Y:S02]  /*3660*/  ULEA.HI.X UR5, UR5, URZ, URZ, 0x16, UP0 ;  /* 0x000000ff05057291 */ /* 0x000fe400080fb4ff */
[----:B------:R-:W-:Y:S02]  /*3670*/  ULOP3.LUT UR4, UR4, 0xfffffffe, URZ, 0xc0, !UPT ;  /* 0xfffffffe04047892 */ /* 0x000fe4000f8ec0ff */
[----:B------:R-:W-:Y:S01]  /*3680*/  ULOP3.LUT UR5, UR5, 0x7fffff, URZ, 0xc0, !UPT ;  /* 0x007fffff05057892 */ /* 0x000fe2000f8ec0ff */
[----:B0-----:R-:W-:-:S04]  /*3690*/  LEA R2, P0, R0, UR8, 0x4 ;  /* 0x0000000800027c11 */ /* 0x001fc8000f8020ff */
[----:B------:R-:W-:Y:S02]  /*36a0*/  IADD3 R2, P1, PT, R2, 0xe008, RZ ;  /* 0x0000e00802027810 */ /* 0x000fe40007f3e0ff */
[----:B------:R-:W-:-:S05]  /*36b0*/  LEA.HI.X R3, R0, UR9, RZ, 0x4, P0 ;  /* 0x0000000900037c11 */ /* 0x000fca00080f24ff */
[----:B------:R-:W-:-:S07]  /*36c0*/  IMAD.X R3, RZ, RZ, R3, P1 ;  /* 0x000000ffff037224 */ /* 0x000fce00008e0603 */
.L_x_359:
[----:B------:R-:W2:Y:S04]  /*36d0*/  LDG.E.CONSTANT R15, desc[UR10][R2.64+-0x9008] ;  /* 0xff6ff80a020f7981 */ /* 0x000ea8000c1e9900 */
[----:B------:R0:W5:Y:S04]  /*36e0*/  LDG.E.CONSTANT R23, desc[UR10][R2.64+-0x8008] ;  /* 0xff7ff80a02177981 */ /* 0x000168000c1e9900 */
[----:B------:R0:W5:Y:S04]  /*36f0*/  LDG.E.CONSTANT R11, desc[UR10][R2.64+-0x7008] ;  /* 0xff8ff80a020b7981 */ /* 0x000168000c1e9900 */
[----:B------:R0:W5:Y:S04]  /*3700*/  LDG.E.CONSTANT R7, desc[UR10][R2.64+-0x6008] ;  /* 0xff9ff80a02077981 */ /* 0x000168000c1e9900 */
[----:B------:R0:W5:Y:S04]  /*3710*/  LDG.E.CONSTANT R6, desc[UR10][R2.64+-0x5008] ;  /* 0xffaff80a02067981 */ /* 0x000168000c1e9900 */
[----:B------:R0:W5:Y:S04]  /*3720*/  LDG.E.CONSTANT R16, desc[UR10][R2.64+-0x4008] ;  /* 0xffbff80a02107981 */ /* 0x000168000c1e9900 */
[----:B------:R0:W5:Y:S01]  /*3730*/  LDG.E.CONSTANT R17, desc[UR10][R2.64+-0x3008] ;  /* 0xffcff80a02117981 */ /* 0x000162000c1e9900 */
[----:B------:R-:W-:Y:S01]  /*3740*/  UIADD3 UR4, UP0, UPT, UR4, -0x2, URZ ;  /* 0xfffffffe04047890 */ /* 0x000fe2000ff1e0ff */
[----:B------:R-:W-:Y:S01]  /*3750*/  BSSY.RECONVERGENT B1, `(.L_x_339) ;  /* 0x0000015000017945 */ /* 0x000fe20003800200 */
[----:B------:R-:W-:-:S02]  /*3760*/  IMAD.MOV.U32 R14, RZ, RZ, R10 ;  /* 0x000000ffff0e7224 */ /* 0x000fc400078e000a */
[----:B------:R-:W-:Y:S01]  /*3770*/  UIADD3.X UR5, UPT, UPT, UR5, -0x1, URZ, UP0, !UPT ;  /* 0xffffffff05057890 */ /* 0x000fe200087fe4ff */
[----:B------:R-:W-:Y:S01]  /*3780*/  IMAD.MOV.U32 R19, RZ, RZ, R8 ;  /* 0x000000ffff137224 */ /* 0x000fe200078e0008 */
[----:B------:R-:W-:Y:S01]  /*3790*/  UISETP.NE.U32.AND UP0, UPT, UR4, URZ, UPT ;  /* 0x000000ff0400728c */ /* 0x000fe2000bf05070 */
[----:B------:R-:W-:-:S03]  /*37a0*/  IMAD.MOV.U32 R21, RZ, RZ, R9 ;  /* 0x000000ffff157224 */ /* 0x000fc600078e0009 */
[----:B------:R-:W-:Y:S01]  /*37b0*/  UISETP.NE.AND.EX UP0, UPT, UR5, URZ, UPT, UP0 ;  /* 0x000000ff0500728c */ /* 0x000fe2000bf05300 */
[----:B--2---:R-:W-:-:S13]  /*37c0*/  ISETP.GE.AND P0, PT, R10, R15, PT ;  /* 0x0000000f0a00720c */ /* 0x004fda0003f06270 */
[----:B0-----:R-:W-:Y:S05]  /*37d0*/  @!P0 BRA `(.L_x_340) ;  /* 0x0000000000308947 */ /* 0x001fea0003800000 */
[----:B------:R-:W2:Y:S01]  /*37e0*/  LDG.E.64.CONSTANT R12, desc[UR10][R2.64+-0x9000] ;  /* 0xff70000a020c7981 */ /* 0x000ea2000c1e9b00 */
[----:B------:R-:W-:Y:S01]  /*37f0*/  ISETP.GE.AND P2, PT, R15, R10, PT ;  /* 0x0000000a0f00720c */ /* 0x000fe20003f46270 */
[----:B------:R-:W-:-:S12]  /*3800*/  IMAD.MOV.U32 R14, RZ, RZ, R15 ;  /* 0x000000ffff0e7224 */ /* 0x000fd800078e000f */
[CC--:B--2---:R-:W-:Y:S01]  /*3810*/  @P2 ISETP.GE.U32.AND P0, PT, R8.reuse, R12.reuse, PT ;  /* 0x0000000c0800220c */ /* 0x0c4fe20003f06070 */
        /* <DEDUP_REMOVED lines=8> */
.L_x_340:
[----:B------:R-:W-:Y:S05]  /*38a0*/  BSYNC.RECONVERGENT B1 ;  /* 0x0000000000017941 */ /* 0x000fea0003800200 */
.L_x_339:
[----:B------:R0:W5:Y:S02]  /*38b0*/  LDG.E.64.CONSTANT R8, desc[UR10][R2.64+-0x8000] ;  /* 0xff80000a02087981 */ /* 0x000164000c1e9b00 */
[----:B-----5:R-:W-:Y:S01]  /*38c0*/  ISETP.GE.AND P0, PT, R14, R23, PT ;  /* 0x000000170e00720c */ /* 0x020fe20003f06270 */
[----:B------:R-:W-:Y:S01]  /*38d0*/  BSSY.RECONVERGENT B1, `(.L_x_341) ;  /* 0x0000010000017945 */ /* 0x000fe20003800200 */
[----:B------:R-:W-:Y:S02]  /*38e0*/  IMAD.MOV.U32 R10, RZ, RZ, R14 ;  /* 0x000000ffff0a7224 */ /* 0x000fe400078e000e */
[----:B------:R-:W-:Y:S02]  /*38f0*/  IMAD.MOV.U32 R13, RZ, RZ, R19 ;  /* 0x000000ffff0d7224 */ /* 0x000fe400078e0013 */
[----:B------:R-:W-:-:S07]  /*3900*/  IMAD.MOV.U32 R15, RZ, RZ, R21 ;  /* 0x000000ffff0f7224 */ /* 0x000fce00078e0015 */
[----:B0-----:R-:W-:Y:S05]  /*3910*/  @!P0 BRA `(.L_x_342) ;  /* 0x00000000002c8947 */ /* 0x001fea0003800000 */
[----:B------:R-:W-:Y:S01]  /*3920*/  ISETP.GE.AND P2, PT, R23, R14, PT ;  /* 0x0000000e1700720c */ /* 0x000fe20003f46270 */
[----:B------:R-:W-:Y:S02]  /*3930*/  IMAD.MOV.U32 R13, RZ, RZ, R8 ;  /* 0x000000ffff0d7224 */ /* 0x000fe400078e0008 */
[----:B------:R-:W-:Y:S02]  /*3940*/  IMAD.MOV.U32 R15, RZ, RZ, R9 ;  /* 0x000000ffff0f7224 */ /* 0x000fe400078e0009 */
[----:B------:R-:W-:-:S08]  /*3950*/  IMAD.MOV.U32 R10, RZ, RZ, R23 ;  /* 0x000000ffff0a7224 */ /* 0x000fd000078e0017 */
[CC--:B------:R-:W-:Y:S02]  /*3960*/  @P2 ISETP.GE.U32.AND P0, PT, R19.reuse, R8.reuse, PT ;  /* 0x000000081300220c */ /* 0x0c0fe40003f06070 */
[-C--:B------:R-:W-:Y:S02]  /*3970*/  @P2 ISETP.LT.U32.AND P1, PT, R19, R8.reuse, PT ;  /* 0x000000081300220c */ /* 0x080fe40003f21070 */
[CC--:B------:R-:W-:Y:S02]  /*3980*/  @P2 ISETP.GE.AND.EX P0, PT, R21.reuse, R9.reuse, PT, P0 ;  /* 0x000000091500220c */ /* 0x0c0fe40003f06300 */
[----:B------:R-:W-:Y:S02]  /*3990*/  @P2 ISETP.LT.AND.EX P1, PT, R21, R9, PT, P1 ;  /* 0x000000091500220c */ /* 0x000fe40003f21310 */
[----:B------:R-:W-:Y:S02]  /*39a0*/  @P2 SEL R10, R14, R23, !P0 ;  /* 0x000000170e0a2207 */ /* 0x000fe40004000000 */
[----:B------:R-:W-:-:S02]  /*39b0*/  @P2 SEL R13, R19, R8, P1 ;  /* 0x00000008130d2207 */ /* 0x000fc40000800000 */
[----:B------:R-:W-:-:S07]  /*39c0*/  @P2 SEL R15, R21, R9, P1 ;  /* 0x00000009150f2207 */ /* 0x000fce0000800000 */
.L_x_342:
[----:B------:R-:W-:Y:S05]  /*39d0*/  BSYNC.RECONVERGENT B1 ;  /* 0x0000000000017941 */ /* 0x000fea0003800200 */
.L_x_341:
[----:B------:R0:W5:Y:S01]  /*39e0*/  LDG.E.64.CONSTANT R8, desc[UR10][R2.64+-0x7000] ;  /* 0xff90000a02087981 */ /* 0x000162000c1e9b00 */
[----:B------:R-:W-:Y:S01]  /*39f0*/  ISETP.GE.AND P0, PT, R10, R11, PT ;  /* 0x0000000b0a00720c */ /* 0x000fe20003f06270 */
[----:B------:R-:W-:Y:S01]  /*3a00*/  BSSY.RECONVERGENT B1, `(.L_x_343) ;  /* 0x0000010000017945 */ /* 0x000fe20003800200 */
[----:B------:R-:W-:Y:S02]  /*3a10*/  IMAD.MOV.U32 R12, RZ, RZ, R10 ;  /* 0x000000ffff0c7224 */ /* 0x000fe400078e000a */
[----:B------:R-:W-:Y:S02]  /*3a20*/  IMAD.MOV.U32 R19, RZ, RZ, R13 ;  /* 0x000000ffff137224 */ /* 0x000fe400078e000d */
[----:B------:R-:W-:-:S07]  /*3a30*/  IMAD.MOV.U32 R21, RZ, RZ, R15 ;  /* 0x000000ffff157224 */ /* 0x000fce00078e000f */
[----:B0-----:R-:W-:Y:S05]  /*3a40*/  @!P0 BRA `(.L_x_344) ;  /* 0x00000000002c8947 */ /* 0x001fea0003800000 */
[----:B------:R-:W-:Y:S01]  /*3a50*/  ISETP.GE.AND P2, PT, R11, R10, PT ;  /* 0x0000000a0b00720c */ /* 0x000fe20003f46270 */
[----:B-----5:R-:W-:Y:S02]  /*3a60*/  IMAD.MOV.U32 R19, RZ, RZ, R8 ;  /* 0x000000ffff137224 */ /* 0x020fe400078e0008 */
        /* <DEDUP_REMOVED lines=9> */
.L_x_344:
[----:B------:R-:W-:Y:S05]  /*3b00*/  BSYNC.RECONVERGENT B1 ;  /* 0x0000000000017941 */ /* 0x000fea0003800200 */
.L_x_343:
[----:B-----5:R0:W5:Y:S01]  /*3b10*/  LDG.E.64.CONSTANT R8, desc[UR10][R2.64+-0x6000] ;  /* 0xffa0000a02087981 */ /* 0x020162000c1e9b00 */
        /* <DEDUP_REMOVED lines=17> */
.L_x_346:
[----:B------:R-:W-:Y:S05]  /*3c30*/  BSYNC.RECONVERGENT B1 ;  /* 0x0000000000017941 */ /* 0x000fea0003800200 */
.L_x_345:
        /* <DEDUP_REMOVED lines=18> */
.L_x_348:
[----:B------:R-:W-:Y:S05]  /*3d60*/  BSYNC.RECONVERGENT B1 ;  /* 0x0000000000017941 */ /* 0x000fea0003800200 */
.L_x_347:
[----:B------:R0:W5:Y:S04]  /*3d70*/  LDG.E.CONSTANT R20, desc[UR10][R2.64+-0x2008] ;  /* 0xffdff80a02147981 */ /* 0x000168000c1e9900 */
[----:B------:R0:W5:Y:S04]  /*3d80*/  LDG.E.CONSTANT R19, desc[UR10][R2.64+-0x1008] ;  /* 0xffeff80a02137981 */ /* 0x000168000c1e9900 */
[----:B------:R0:W5:Y:S04]  /*3d90*/  LDG.E.CONSTANT R18, desc[UR10][R2.64+-0x8] ;  /* 0xfffff80a02127981 */ /* 0x000168000c1e9900 */
[----:B-----5:R0:W5:Y:S04]  /*3da0*/  LDG.E.64.CONSTANT R8, desc[UR10][R2.64+-0x3000] ;  /* 0xffd0000a02087981 */ /* 0x020168000c1e9b00 */
[----:B------:R0:W5:Y:S04]  /*3db0*/  LDG.E.64.CONSTANT R10, desc[UR10][R2.64+-0x2000] ;  /* 0xffe0000a020a7981 */ /* 0x000168000c1e9b00 */
[----:B------:R0:W5:Y:S04]  /*3dc0*/  LDG.E.64.CONSTANT R12, desc[UR10][R2.64+-0x1000] ;  /* 0xfff0000a020c7981 */ /* 0x000168000c1e9b00 */
[----:B------:R0:W5:Y:S01]  /*3dd0*/  LDG.E.64.CONSTANT R6, desc[UR10][R2.64] ;  /* 0x0000000a02067981 */ /* 0x000162000c1e9b00 */
[----:B------:R-:W-:Y:S01]  /*3de0*/  ISETP.GE.AND P0, PT, R25, R16, PT ;  /* 0x000000101900720c */ /* 0x000fe20003f06270 */
[----:B------:R-:W-:Y:S01]  /*3df0*/  BSSY.RECONVERGENT B1, `(.L_x_349) ;  /* 0x0000011000017945 */ /* 0x000fe20003800200 */
[----:B------:R-:W-:-:S02]  /*3e00*/  IMAD.MOV.U32 R14, RZ, RZ, R25 ;  /* 0x000000ffff0e7224 */ /* 0x000fc400078e0019 */
[----:B------:R-:W-:Y:S02]  /*3e10*/  IMAD.MOV.U32 R27, RZ, RZ, R23 ;  /* 0x000000ffff1b7224 */ /* 0x000fe400078e0017 */
[----:B------:R-:W-:-:S07]  /*3e20*/  IMAD.MOV.U32 R29, RZ, RZ, R21 ;  /* 0x000000ffff1d7224 */ /* 0x000fce00078e0015 */
[----:B0-----:R-:W-:Y:S05]  /*3e30*/  @!P0 BRA `(.L_x_350) ;  /* 0x0000000000308947 */ /* 0x001fea0003800000 */
[----:B------:R-:W2:Y:S01]  /*3e40*/  LDG.E.64.CONSTANT R14, desc[UR10][R2.64+-0x4000] ;  /* 0xffc0000a020e7981 */ /* 0x000ea2000c1e9b00 */
[----:B------:R-:W-:-:S13]  /*3e50*/  ISETP.GE.AND P2, PT, R16, R25, PT ;  /* 0x000000191000720c */ /* 0x000fda0003f46270 */
[CC--:B--2---:R-:W-:Y:S01]  /*3e60*/  @P2 ISETP.LT.U32.AND P1, PT, R23.reuse, R14.reuse, PT ;  /* 0x0000000e1700220c */ /* 0x0c4fe20003f21070 */
[----:B------:R-:W-:Y:S01]  /*3e70*/  IMAD.MOV.U32 R27, RZ, RZ, R14 ;  /* 0x000000ffff1b7224 */ /* 0x000fe200078e000e */
[-C--:B------:R-:W-:Y:S01]  /*3e80*/  @P2 ISETP.GE.U32.AND P0, PT, R23, R14.reuse, PT ;  /* 0x0000000e1700220c */ /* 0x080fe20003f06070 */
[----:B------:R-:W-:Y:S01]  /*3e90*/  IMAD.MOV.U32 R29, RZ, RZ, R15 ;  /* 0x000000ffff1d7224 */ /* 0x000fe200078e000f */
[CC--:B------:R-:W-:Y:S02]  /*3ea0*/  @P2 ISETP.LT.AND.EX P1, PT, R21.reuse, R15.reuse, PT, P1 ;  /* 0x0000000f1500220c */ /* 0x0c0fe40003f21310 */
[-C--:B------:R-:W-:Y:S02]  /*3eb0*/  @P2 ISETP.GE.AND.EX P0, PT, R21, R15.reuse, PT, P0 ;  /* 0x0000000f1500220c */ /* 0x080fe40003f06300 */
[----:B------:R-:W-:Y:S01]  /*3ec0*/  @P2 SEL R27, R23, R14, P1 ;  /* 0x0000000e171b2207 */ /* 0x000fe20000800000 */
[----:B------:R-:W-:Y:S01]  /*3ed0*/  IMAD.MOV.U32 R14, RZ, RZ, R16 ;  /* 0x000000ffff0e7224 */ /* 0x000fe200078e0010 */
[----:B------:R-:W-:-:S02]  /*3ee0*/  @P2 SEL R29, R21, R15, P1 ;  /* 0x0000000f151d2207 */ /* 0x000fc40000800000 */
[----:B------:R-:W-:-:S07]  /*3ef0*/  @P2 SEL R14, R25, R16, !P0 ;  /* 0x00000010190e2207 */ /* 0x000fce0004000000 */
.L_x_350:
[----:B------:R-:W-:Y:S05]  /*3f00*/  BSYNC.RECONVERGENT B1 ;  /* 0x0000000000017941 */ /* 0x000fea0003800200 */
.L_x_349:
[----:B------:R-:W-:Y:S01]  /*3f10*/  ISETP.GE.AND P0, PT, R14, R17, PT ;  /* 0x000000110e00720c */ /* 0x000fe20003f06270 */
[----:B------:R-:W-:Y:S01]  /*3f20*/  BSSY.RECONVERGENT B1, `(.L_x_351) ;  /* 0x0000010000017945 */ /* 0x000fe20003800200 */
[----:B------:R-:W-:Y:S02]  /*3f30*/  IMAD.MOV.U32 R15, RZ, RZ, R14 ;  /* 0x000000ffff0f7224 */ /* 0x000fe400078e000e */
[----:B------:R-:W-:Y:S02]  /*3f40*/  IMAD.MOV.U32 R23, RZ, RZ, R27 ;  /* 0x000000ffff177224 */ /* 0x000fe400078e001b */
[----:B------:R-:W-:-:S07]  /*3f50*/  IMAD.MOV.U32 R25, RZ, RZ, R29 ;  /* 0x000000ffff197224 */ /* 0x000fce00078e001d */
[----:B------:R-:W-:Y:S05]  /*3f60*/  @!P0 BRA `(.L_x_352) ;  /* 0x00000000002c8947 */ /* 0x000fea0003800000 */
        /* <DEDUP_REMOVED lines=11> */
.L_x_352:
[----:B------:R-:W-:Y:S05]  /*4020*/  BSYNC.RECONVERGENT B1 ;  /* 0x0000000000017941 */ /* 0x000fea0003800200 */
.L_x_351:
[----:B------:R-:W-:Y:S01]  /*4030*/  ISETP.GE.AND P0, PT, R15, R20, PT ;  /* 0x000000140f00720c */ /* 0x000fe20003f06270 */
[----:B------:R-:W-:Y:S01]  /*4040*/  BSSY.RECONVERGENT B1, `(.L_x_353) ;  /* 0x0000010000017945 */ /* 0x000fe20003800200 */
[----:B-----5:R-:W-:Y:S02]  /*4050*/  IMAD.MOV.U32 R8, RZ, RZ, R15 ;  /* 0x000000ffff087224 */ /* 0x020fe400078e000f */
        /* <DEDUP_REMOVED lines=14> */
.L_x_354:
[----:B------:R-:W-:Y:S05]  /*4140*/  BSYNC.RECONVERGENT B1 ;  /* 0x0000000000017941 */ /* 0x000fea0003800200 */
.L_x_353:
        /* <DEDUP_REMOVED lines=17> */
.L_x_356:
[----:B------:R-:W-:Y:S05]  /*4260*/  BSYNC.RECONVERGENT B1 ;  /* 0x0000000000017941 */ /* 0x000fea0003800200 */
.L_x_355:
        /* <DEDUP_REMOVED lines=17> */
.L_x_358:
[----:B------:R-:W-:Y:S05]  /*4380*/  BSYNC.RECONVERGENT B1 ;  /* 0x0000000000017941 */ /* 0x000fea0003800200 */
.L_x_357:
[----:B------:R-:W-:Y:S02]  /*4390*/  IADD3 R5, P0, PT, R5, 0xa00, RZ ;  /* 0x00000a0005057810 */ /* 0x000fe40007f1e0ff */
[----:B------:R-:W-:-:S03]  /*43a0*/  IADD3 R2, P1, PT, R2, 0xa000, RZ ;  /* 0x0000a00002027810 */ /* 0x000fc60007f3e0ff */
[----:B------:R-:W-:Y:S02]  /*43b0*/  IMAD.X R4, RZ, RZ, R4, P0 ;  /* 0x000000ffff047224 */ /* 0x000fe400000e0604 */
[----:B------:R-:W-:Y:S01]  /*43c0*/  IMAD.X R3, RZ, RZ, R3, P1 ;  /* 0x000000ffff037224 */ /* 0x000fe200008e0603 */
[----:B------:R-:W-:Y:S07]  /*43d0*/  BRA.U UP0, `(.L_x_359) ;  /* 0xfffffff100bc7547 */ /* 0x000fee000b83ffff */
.L_x_338:
[----:B------:R-:W-:-:S04]  /*43e0*/  ULOP3.LUT UR4, UR6, 0x1, URZ, 0xc0, !UPT ;  /* 0x0000000106047892 */ /* 0x000fc8000f8ec0ff */
[----:B------:R-:W-:-:S04]  /*43f0*/  UISETP.NE.U32.AND UP0, UPT, UR4, 0x1, UPT ;  /* 0x000000010400788c */ /* 0x000fc8000bf05070 */
[----:B------:R-:W-:-:S09]  /*4400*/  UISETP.NE.U32.AND.EX UP0, UPT, URZ, URZ, UPT, UP0 ;  /* 0x000000ffff00728c */ /* 0x000fd2000bf05100 */
[----:B------:R-:W-:Y:S05]  /*4410*/  BRA.U !UP0, `(.L_x_337) ;  /* 0x0000000508a87547 */ /* 0x000fea000b800000 */
[----:B------:R-:W0:Y:S02]  /*4420*/  LDC.64 R2, c[0x0][0x380] ;  /* 0x0000e000ff027b82 */ /* 0x000e240000000a00 */
[----:B0-----:R-:W-:-:S03]  /*4430*/  IMAD.WIDE.U32 R2, R0, 0x10, R2 ;  /* 0x0000001000027825 */ /* 0x001fc600078e0002 */
[----:B------:R-:W-:-:S04]  /*4440*/  LEA R16, P0, R5, R2, 0x4 ;  /* 0x0000000205107211 */ /* 0x000fc800078020ff */
[----:B------:R-:W-:-:S05]  /*4450*/  LEA.HI.X R17, R5, R3, R4, 0x4, P0 ;  /* 0x0000000305117211 */ /* 0x000fca00000f2404 */
[----:B------:R-:W2:Y:S04]  /*4460*/  LDG.E.CONSTANT R23, desc[UR10][R16.64] ;  /* 0x0000000a10177981 */ /* 0x000ea8000c1e9900 */
[----:B------:R0:W5:Y:S04]  /*4470*/  LDG.E.CONSTANT R27, desc[UR10][R16.64+0x1000] ;  /* 0x0010000a101b7981 */ /* 0x000168000c1e9900 */
[----:B------:R0:W5:Y:S04]  /*4480*/  LDG.E.CONSTANT R19, desc[UR10][R16.64+0x2000] ;  /* 0x0020000a10137981 */ /* 0x000168000c1e9900 */
[----:B------:R0:W5:Y:S04]  /*4490*/  LDG.E.CONSTANT R18, desc[UR10][R16.64+0x3000] ;  /* 0x0030000a10127981 */ /* 0x000168000c1e9900 */
[----:B------:R0:W5:Y:S04]  /*44a0*/  LDG.E.CONSTANT R11, desc[UR10][R16.64+0x4000] ;  /* 0x0040000a100b7981 */ /* 0x000168000c1e9900 */
[----:B------:R0:W5:Y:S04]  /*44b0*/  LDG.E.64.CONSTANT R2, desc[UR10][R16.64+0x1008] ;  /* 0x0010080a10027981 */ /* 0x000168000c1e9b00 */
[----:B------:R0:W5:Y:S04]  /*44c0*/  LDG.E.64.CONSTANT R6, desc[UR10][R16.64+0x2008] ;  /* 0x0020080a10067981 */ /* 0x000168000c1e9b00 */
[----:B------:R0:W5:Y:S04]  /*44d0*/  LDG.E.64.CONSTANT R12, desc[UR10][R16.64+0x3008] ;  /* 0x0030080a100c7981 */ /* 0x000168000c1e9b00 */
[----:B------:R0:W5:Y:S01]  /*44e0*/  LDG.E.64.CONSTANT R14, desc[UR10][R16.64+0x4008] ;  /* 0x0040080a100e7981 */ /* 0x000162000c1e9b00 */
        /* <DEDUP_REMOVED lines=18> */
.L_x_361:
[----:B------:R-:W-:Y:S05]  /*4610*/  BSYNC.RECONVERGENT B1 ;  /* 0x0000000000017941 */ /* 0x000fea0003800200 */
.L_x_360:
        /* <DEDUP_REMOVED lines=17> */
.L_x_363:
[----:B------:R-:W-:Y:S05]  /*4730*/  BSYNC.RECONVERGENT B1 ;  /* 0x0000000000017941 */ /* 0x000fea0003800200 */
.L_x_362:
        /* <DEDUP_REMOVED lines=17> */
.L_x_365:
[----:B------:R-:W-:Y:S05]  /*4850*/  BSYNC.RECONVERGENT B1 ;  /* 0x0000000000017941 */ /* 0x000fea0003800200 */
.L_x_364:
        /* <DEDUP_REMOVED lines=17> */
.L_x_367:
[----:B------:R-:W-:Y:S05]  /*4970*/  BSYNC.RECONVERGENT B1 ;  /* 0x0000000000017941 */ /* 0x000fea0003800200 */
.L_x_366:
[----:B------:R-:W-:Y:S01]  /*4980*/  ISETP.GE.AND P0, PT, R2, R11, PT ;  /* 0x0000000b0200720c */ /* 0x000fe20003f06270 */
[----:B------:R-:W-:Y:S01]  /*4990*/  BSSY.RECONVERGENT B1, `(.L_x_368) ;  /* 0x0000011000017945 */ /* 0x000fe20003800200 */
[----:B------:R-:W-:Y:S01]  /*49a0*/  IADD3 R5, P2, PT, R5, 0x500, RZ ;  /* 0x0000050005057810 */ /* 0x000fe20007f5e0ff */
[----:B------:R-:W-:Y:S02]  /*49b0*/  IMAD.MOV.U32 R10, RZ, RZ, R2 ;  /* 0x000000ffff0a7224 */ /* 0x000fe400078e0002 */
[----:B------:R-:W-:Y:S02]  /*49c0*/  IMAD.MOV.U32 R8, RZ, RZ, R7 ;  /* 0x000000ffff087224 */ /* 0x000fe400078e0007 */
[----:B------:R-:W-:-:S06]  /*49d0*/  IMAD.MOV.U32 R9, RZ, RZ, R17 ;  /* 0x000000ffff097224 */ /* 0x000fcc00078e0011 */
        /* <DEDUP_REMOVED lines=12> */
.L_x_369:
[----:B------:R-:W-:Y:S05]  /*4aa0*/  BSYNC.RECONVERGENT B1 ;  /* 0x0000000000017941 */ /* 0x000fea0003800200 */
.L_x_368:
[----:B------:R-:W-:-:S07]  /*4ab0*/  IMAD.X R4, RZ, RZ, R4, P2 ;  /* 0x000000ffff047224 */ /* 0x000fce00010e0604 */
.L_x_337:
[----:B------:R-:W0:Y:S02]  /*4ac0*/  LDCU UR4, c[0x0][0x390] ;  /* 0x00007200ff0477ac */ /* 0x000e240008000800 */
[----:B0-----:R-:W-:Y:S02]  /*4ad0*/  USHF.R.S32.HI UR5, URZ, 0x1f, UR4 ;  /* 0x0000001fff057899 */ /* 0x001fe40008011404 */
[----:B------:R-:W-:-:S04]  /*4ae0*/  ISETP.GE.U32.AND P0, PT, R5, UR4, PT ;  /* 0x0000000405007c0c */ /* 0x000fc8000bf06070 */
[----:B------:R-:W-:-:S13]  /*4af0*/  ISETP.GE.AND.EX P0, PT, R4, UR5, PT, P0 ;  /* 0x0000000504007c0c */ /* 0x000fda000bf06300 */
[----:B------:R-:W-:Y:S05]  /*4b00*/  @P0 BRA `(.L_x_370) ;  /* 0x00000008003c0947 */ /* 0x000fea0003800000 */
[----:B------:R-:W-:Y:S01]  /*4b10*/  IADD3 R3, PT, PT, -R5, UR4, RZ ;  /* 0x0000000405037c10 */ /* 0x000fe2000fffe1ff */
[----:B------:R-:W-:Y:S03]  /*4b20*/  BSSY.RECONVERGENT B1, `(.L_x_370) ;  /* 0x000008d000017945 */ /* 0x000fe60003800200 */
[----:B------:R-:W-:-:S13]  /*4b30*/  ISETP.GE.AND P0, PT, R0, R3, PT ;  /* 0x000000030000720c */ /* 0x000fda0003f06270 */
[----:B------:R-:W-:Y:S05]  /*4b40*/  @P0 BRA `(.L_x_371) ;  /* 0x0000000800280947 */ /* 0x000fea0003800000 */
[----:B------:R-:W-:Y:S01]  /*4b50*/  LOP3.LUT R2, RZ, R0, RZ, 0x33, !PT ;  /* 0x00000000ff027212 */ /* 0x000fe200078e33ff */
[----:B------:R-:W-:Y:S03]  /*4b60*/  BSSY.RECONVERGENT B2, `(.L_x_372) ;  /* 0x000002a000027945 */ /* 0x000fe60003800200 */
[----:B------:R-:W-:-:S04]  /*4b70*/  IADD3 R18, PT, PT, -R5, UR4, R2 ;  /* 0x0000000405127c10 */ /* 0x000fc8000fffe102 */
[----:B------:R-:W-:-:S04]  /*4b80*/  LOP3.LUT R2, R18, 0x300, RZ, 0xc0, !PT ;  /* 0x0000030012027812 */ /* 0x000fc800078ec0ff */
[----:B------:R-:W-:Y:S01]  /*4b90*/  ISETP.NE.AND P0, PT, R2, 0x300, PT ;  /* 0x000003000200780c */ /* 0x000fe20003f05270 */
[----:B------:R-:W-:-:S12]  /*4ba0*/  IMAD.MOV.U32 R2, RZ, RZ, R0 ;  /* 0x000000ffff027224 */ /* 0x000fd800078e0000 */
[----:B------:R-:W-:Y:S05]  /*4bb0*/  @!P0 BRA `(.L_x_373) ;  /* 0x0000000000908947 */ /* 0x000fea0003800000 */
[----:B------:R-:W0:Y:S01]  /*4bc0*/  LDCU.64 UR6, c[0x0][0x380] ;  /* 0x00007000ff0677ac */ /* 0x000e220008000a00 */
[----:B------:R-:W-:Y:S02]  /*4bd0*/  IADD3 R7, P0, PT, R0, R5, RZ ;  /* 0x0000000500077210 */ /* 0x000fe40007f1e0ff */
[----:B------:R-:W-:-:S03]  /*4be0*/  LEA.HI R2, R18, 0x1, RZ, 0x18 ;  /* 0x0000000112027811 */ /* 0x000fc600078fc0ff */
[----:B------:R-:W-:Y:S01]  /*4bf0*/  IMAD.X R12, RZ, RZ, R4, P0 ;  /* 0x000000ffff0c7224 */ /* 0x000fe200000e0604 */
[----:B------:R-:W-:Y:S01]  /*4c00*/  LOP3.LUT R6, R2, 0x3, RZ, 0xc0, !PT ;  /* 0x0000000302067812 */ /* 0x000fe200078ec0ff */
[----:B------:R-:W-:-:S04]  /*4c10*/  IMAD.MOV.U32 R2, RZ, RZ, R0 ;  /* 0x000000ffff027224 */ /* 0x000fc800078e0000 */
[----:B------:R-:W-:Y:S01]  /*4c20*/  IMAD.MOV R11, RZ, RZ, -R6 ;  /* 0x000000ffff0b7224 */ /* 0x000fe200078e0a06 */
[----:B0-----:R-:W-:-:S04]  /*4c30*/  LEA R16, P1, R7, UR6, 0x4 ;  /* 0x0000000607107c11 */ /* 0x001fc8000f8220ff */
[----:B------:R-:W-:-:S09]  /*4c40*/  LEA.HI.X R7, R7, UR7, R12, 0x4, P1 ;  /* 0x0000000707077c11 */ /* 0x000fd200088f240c */
.L_x_376:
[----:B------:R-:W-:-:S05]  /*4c50*/  IMAD.MOV.U32 R6, RZ, RZ, R16 ;  /* 0x000000ffff067224 */ /* 0x000fca00078e0010 */
[----:B------:R-:W2:Y:S01]  /*4c60*/  LDG.E.CONSTANT R19, desc[UR10][R6.64] ;  /* 0x0000000a06137981 */ /* 0x000ea2000c1e9900 */
[----:B------:R-:W-:Y:S01]  /*4c70*/  VIADD R11, R11, 0x1 ;  /* 0x000000010b0b7836 */ /* 0x000fe20000000000 */
[----:B------:R-:W-:Y:S01]  /*4c80*/  BSSY.RECONVERGENT B3, `(.L_x_374) ;  /* 0x0000014000037945 */ /* 0x000fe20003800200 */
[----:B------:R-:W-:-:S03]  /*4c90*/  IADD3 R16, P3, PT, R6, 0x1000, RZ ;  /* 0x0000100006107810 */ /* 0x000fc60007f7e0ff */
[----:B------:R-:W-:Y:S02]  /*4ca0*/  ISETP.NE.AND P2, PT, R11, RZ, PT ;  /* 0x000000ff0b00720c */ /* 0x000fe40003f45270 */
[----:B--2---:R-:W-:-:S13]  /*4cb0*/  ISETP.GE.AND P0, PT, R10, R19, PT ;  /* 0x000000130a00720c */ /* 0x004fda0003f06270 */
[----:B------:R-:W-:Y:S05]  /*4cc0*/  @!P0 BRA `(.L_x_375) ;  /* 0x00000000003c8947 */ /* 0x000fea0003800000 */
[----:B------:R-:W2:Y:S01]  /*4cd0*/  LDG.E.64.CONSTANT R12, desc[UR10][R6.64+0x8] ;  /* 0x0000080a060c7981 */ /* 0x000ea2000c1e9b00 */
[----:B------:R-:W-:Y:S01]  /*4ce0*/  ISETP.GE.AND P4, PT, R19, R10, PT ;  /* 0x0000000a1300720c */ /* 0x000fe20003f86270 */
[----:B------:R-:W-:Y:S02]  /*4cf0*/  IMAD.MOV.U32 R15, RZ, RZ, R8 ;  /* 0x000000ffff0f7224 */ /* 0x000fe400078e0008 */
[----:B------:R-:W-:Y:S02]  /*4d00*/  IMAD.MOV.U32 R17, RZ, RZ, R9 ;  /* 0x000000ffff117224 */ /* 0x000fe400078e0009 */
[----:B------:R-:W-:Y:S02]  /*4d10*/  IMAD.MOV.U32 R14, RZ, RZ, R10 ;  /* 0x000000ffff0e7224 */ /* 0x000fe400078e000a */
[----:B------:R-:W-:-:S06]  /*4d20*/  IMAD.MOV.U32 R10, RZ, RZ, R19 ;  /* 0x000000ffff0a7224 */ /* 0x000fcc00078e0013 */
        /* <DEDUP_REMOVED lines=9> */
.L_x_375:
[----:B------:R-:W-:Y:S05]  /*4dc0*/  BSYNC.RECONVERGENT B3 ;  /* 0x0000000000037941 */ /* 0x000fea0003800200 */
.L_x_374:
[----:B------:R-:W-:Y:S02]  /*4dd0*/  IMAD.X R7, RZ, RZ, R7, P3 ;  /* 0x000000ffff077224 */ /* 0x000fe400018e0607 */
[----:B------:R-:W-:Y:S01]  /*4de0*/  VIADD R2, R2, 0x100 ;  /* 0x0000010002027836 */ /* 0x000fe20000000000 */
[----:B------:R-:W-:Y:S06]  /*4df0*/  @P2 BRA `(.L_x_376) ;  /* 0xfffffffc00942947 */ /* 0x000fec000383ffff */
.L_x_373:
[----:B------:R-:W-:Y:S05]  /*4e00*/  BSYNC.RECONVERGENT B2 ;  /* 0x0000000000027941 */ /* 0x000fea0003800200 */
.L_x_372:
[----:B------:R-:W-:-:S13]  /*4e10*/  ISETP.GE.U32.AND P0, PT, R18, 0x300, PT ;  /* 0x000003001200780c */ /* 0x000fda0003f06070 */
[----:B------:R-:W-:Y:S05]  /*4e20*/  @!P0 BRA `(.L_x_371) ;  /* 0x0000000400708947 */ /* 0x000fea0003800000 */
[----:B------:R-:W0:Y:S01]  /*4e30*/  LDCU.64 UR6, c[0x0][0x380] ;  /* 0x00007000ff0677ac */ /* 0x000e220008000a00 */
[----:B------:R-:W-:-:S05]  /*4e40*/  IADD3 R6, P0, PT, R2, R5, RZ ;  /* 0x0000000502067210 */ /* 0x000fca0007f1e0ff */
[----:B------:R-:W-:Y:S01]  /*4e50*/  IMAD.X R7, RZ, RZ, R4, P0 ;  /* 0x000000ffff077224 */ /* 0x000fe200000e0604 */
[----:B0-----:R-:W-:-:S04]  /*4e60*/  LEA R5, P1, R6, UR6, 0x4 ;  /* 0x0000000606057c11 */ /* 0x001fc8000f8220ff */
[----:B------:R-:W-:Y:S02]  /*4e70*/  IADD3 R4, P0, PT, R5, 0x3008, RZ ;  /* 0x0000300805047810 */ /* 0x000fe40007f1e0ff */
[----:B------:R-:W-:-:S05]  /*4e80*/  LEA.HI.X R5, R6, UR7, R7, 0x4, P1 ;  /* 0x0000000706057c11 */ /* 0x000fca00088f2407 */
[----:B------:R-:W-:-:S07]  /*4e90*/  IMAD.X R5, RZ, RZ, R5, P0 ;  /* 0x000000ffff057224 */ /* 0x000fce00000e0605 */
.L_x_385:
[----:B------:R-:W2:Y:S04]  /*4ea0*/  LDG.E.CONSTANT R17, desc[UR10][R4.64+-0x3008] ;  /* 0xffcff80a04117981 */ /* 0x000ea8000c1e9900 */
[----:B------:R0:W5:Y:S04]  /*4eb0*/  LDG.E.CONSTANT R12, desc[UR10][R4.64+-0x2008] ;  /* 0xffdff80a040c7981 */ /* 0x000168000c1e9900 */
        /* <DEDUP_REMOVED lines=20> */
.L_x_378:
[----:B------:R-:W-:Y:S05]  /*5000*/  BSYNC.RECONVERGENT B2 ;  /* 0x0000000000027941 */ /* 0x000fea0003800200 */
.L_x_377:
        /* <DEDUP_REMOVED lines=18> */
.L_x_380:
[----:B------:R-:W-:Y:S05]  /*5130*/  BSYNC.RECONVERGENT B2 ;  /* 0x0000000000027941 */ /* 0x000fea0003800200 */
.L_x_379:
        /* <DEDUP_REMOVED lines=18> */
.L_x_382:
[----:B------:R-:W-:Y:S05]  /*5260*/  BSYNC.RECONVERGENT B2 ;  /* 0x0000000000027941 */ /* 0x000fea0003800200 */
.L_x_381:
        /* <DEDUP_REMOVED lines=18> */
.L_x_384:
[----:B------:R-:W-:Y:S05]  /*5390*/  BSYNC.RECONVERGENT B2 ;  /* 0x0000000000027941 */ /* 0x000fea0003800200 */
.L_x_383:
[----:B------:R-:W-:Y:S01]  /*53a0*/  VIADD R2, R2, 0x400 ;  /* 0x0000040002027836 */ /* 0x000fe20000000000 */
[----:B------:R-:W-:-:S04]  /*53b0*/  IADD3 R4, P1, PT, R4, 0x4000, RZ ;  /* 0x0000400004047810 */ /* 0x000fc80007f3e0ff */
[----:B------:R-:W-:Y:S01]  /*53c0*/  ISETP.GE.AND P0, PT, R2, R3, PT ;  /* 0x000000030200720c */ /* 0x000fe20003f06270 */
[----:B------:R-:W-:-:S12]  /*53d0*/  IMAD.X R5, RZ, RZ, R5, P1 ;  /* 0x000000ffff057224 */ /* 0x000fd800008e0605 */
[----:B------:R-:W-:Y:S05]  /*53e0*/  @!P0 BRA `(.L_x_385) ;  /* 0xfffffff800ac8947 */ /* 0x000fea000383ffff */
.L_x_371:
[----:B------:R-:W-:Y:S05]  /*53f0*/  BSYNC.RECONVERGENT B1 ;  /* 0x0000000000017941 */ /* 0x000fea0003800200 */
.L_x_370:
[----:B------:R-:W0:Y:S01]  /*5400*/  S2R R13, SR_LANEID ;  /* 0x00000000000d7919 */ /* 0x000e220000000000 */
[----:B------:R-:W-:Y:S01]  /*5410*/  BSSY.RECONVERGENT B1, `(.L_x_386) ;  /* 0x0000015000017945 */ /* 0x000fe20003800200 */
[----:B------:R-:W-:Y:S01]  /*5420*/  IMAD.MOV.U32 R2, RZ, RZ, R10 ;  /* 0x000000ffff027224 */ /* 0x000fe200078e000a */
[----:B------:R-:W1:Y:S01]  /*5430*/  SHFL.DOWN PT, R3, R10, 0x1, 0x1f ;  /* 0x08201f000a037f89 */ /* 0x000e6200000e0000 */
[----:B------:R-:W-:Y:S02]  /*5440*/  IMAD.MOV.U32 R4, RZ, RZ, R8 ;  /* 0x000000ffff047224 */ /* 0x000fe400078e0008 */
[----:B------:R-:W-:Y:S01]  /*5450*/  IMAD.MOV.U32 R7, RZ, RZ, R9 ;  /* 0x000000ffff077224 */ /* 0x000fe200078e0009 */
[----:B------:R2:W3:Y:S04]  /*5460*/  SHFL.DOWN PT, R5, R8, 0x1, 0x1f ;  /* 0x08201f0008057f89 */ /* 0x0004e800000e0000 */
[----:B------:R2:W4:Y:S01]  /*5470*/  SHFL.DOWN PT, R6, R9, 0x1, 0x1f ;  /* 0x08201f0009067f89 */ /* 0x00052200000e0000 */
[----:B-1----:R-:W-:-:S04]  /*5480*/  ISETP.GE.AND P0, PT, R10, R3, PT ;  /* 0x000000030a00720c */ /* 0x002fc80003f06270 */
[----:B0-----:R-:W-:-:S13]  /*5490*/  ISETP.GT.OR P0, PT, R13, 0x1e, !P0 ;  /* 0x0000001e0d00780c */ /* 0x001fda0004704670 */
[----:B--234-:R-:W-:Y:S05]  /*54a0*/  @P0 BRA `(.L_x_387) ;  /* 0x00000000002c0947 */ /* 0x01cfea0003800000 */
        /* <DEDUP_REMOVED lines=11> */
.L_x_387:
[----:B------:R-:W-:Y:S05]  /*5560*/  BSYNC.RECONVERGENT B1 ;  /* 0x0000000000017941 */ /* 0x000fea0003800200 */
.L_x_386:
        /* <DEDUP_REMOVED lines=21> */
.L_x_389:
[----:B------:R-:W-:Y:S05]  /*56c0*/  BSYNC.RECONVERGENT B1 ;  /* 0x0000000000017941 */ /* 0x000fea0003800200 */
.L_x_388:
        /* <DEDUP_REMOVED lines=21> */
.L_x_391:
[----:B------:R-:W-:Y:S05]  /*5820*/  BSYNC.RECONVERGENT B1 ;  /* 0x0000000000017941 */ /* 0x000fea0003800200 */
.L_x_390:
        /* <DEDUP_REMOVED lines=21> */
.L_x_393:
[----:B------:R-:W-:Y:S05]  /*5980*/  BSYNC.RECONVERGENT B1 ;  /* 0x0000000000017941 */ /* 0x000fea0003800200 */
.L_x_392:
        /* <DEDUP_REMOVED lines=22> */
.L_x_395:
[----:B------:R-:W-:Y:S05]  /*5af0*/  BSYNC.RECONVERGENT B1 ;  /* 0x0000000000017941 */ /* 0x000fea0003800200 */
.L_x_394:
        /* <DEDUP_REMOVED lines=12> */
.L_x_397:
[----:B------:R-:W-:Y:S05]  /*5bc0*/  BSYNC.RECONVERGENT B1 ;  /* 0x0000000000017941 */ /* 0x000fea0003800200 */
.L_x_396:
        /* <DEDUP_REMOVED lines=31> */
.L_x_399:
[----:B------:R-:W-:Y:S05]  /*5dc0*/  BSYNC.RECONVERGENT B1 ;  /* 0x0000000000017941 */ /* 0x000fea0003800200 */
.L_x_398:
        /* <DEDUP_REMOVED lines=18> */
.L_x_401:
[----:B------:R-:W-:Y:S05]  /*5ef0*/  BSYNC.RECONVERGENT B1 ;  /* 0x0000000000017941 */ /* 0x000fea0003800200 */
.L_x_400:
        /* <DEDUP_REMOVED lines=18> */
.L_x_403:
[----:B------:R-:W-:Y:S05]  /*6020*/  BSYNC.RECONVERGENT B1 ;  /* 0x0000000000017941 */ /* 0x000fea0003800200 */
.L_x_402:
        /* <DEDUP_REMOVED lines=18> */
.L_x_405:
[----:B------:R-:W-:Y:S05]  /*6150*/  BSYNC.RECONVERGENT B1 ;  /* 0x0000000000017941 */ /* 0x000fea0003800200 */
.L_x_404:
        /* <DEDUP_REMOVED lines=18> */
.L_x_407:
[----:B------:R-:W-:Y:S05]  /*6280*/  BSYNC.RECONVERGENT B1 ;  /* 0x0000000000017941 */ /* 0x000fea0003800200 */
.L_x_406:
        /* <DEDUP_REMOVED lines=18> */
.L_x_409:
[----:B------:R-:W-:Y:S05]  /*63b0*/  BSYNC.RECONVERGENT B1 ;  /* 0x0000000000017941 */ /* 0x000fea0003800200 */
.L_x_408:
[----:B------:R-:W-:Y:S01]  /*63c0*/  ISETP.GE.AND P0, PT, R7, R0, PT ;  /* 0x000000000700720c */ /* 0x000fe20003f06270 */
[----:B------:R-:W-:Y:S02]  /*63d0*/  IMAD.MOV.U32 R2, RZ, RZ, R7 ;  /* 0x000000ffff027224 */ /* 0x000fe400078e0007 */
[----:B------:R-:W-:Y:S02]  /*63e0*/  IMAD.MOV.U32 R3, RZ, RZ, R9 ;  /* 0x000000ffff037224 */ /* 0x000fe400078e0009 */
[----:B------:R-:W-:-:S08]  /*63f0*/  IMAD.MOV.U32 R4, RZ, RZ, R8 ;  /* 0x000000ffff047224 */ /* 0x000fd000078e0008 */
        /* <DEDUP_REMOVED lines=13> */
.L_x_292:
[----:B------:R-:W-:Y:S05]  /*64d0*/  BSYNC.RECONVERGENT B0 ;  /* 0x0000000000007941 */ /* 0x000fea0003800200 */
.L_x_259:
[----:B------:R-:W-:Y:S05]  /*64e0*/  @P1 EXIT ;  /* 0x000000000000194d */ /* 0x000fea0003800000 */
[----:B0-----:R-:W0:Y:S01]  /*64f0*/  LDC.64 R6, c[0x0][0x388] ;  /* 0x0000e200ff067b82 */ /* 0x001e220000000a00 */
[----:B------:R-:W-:Y:S02]  /*6500*/  IMAD.MOV.U32 R5, RZ, RZ, R4 ;  /* 0x000000ffff057224 */ /* 0x000fe400078e0004 */
[----:B------:R-:W-:-:S05]  /*6510*/  IMAD.MOV.U32 R4, RZ, RZ, R3 ;  /* 0x000000ffff047224 */ /* 0x000fca00078e0003 */
[----:B0-----:R-:W-:Y:S04]  /*6520*/  STG.E.64 desc[UR10][R6.64+0x8], R4 ;  /* 0x0000080406007986 */ /* 0x001fe8000c101b0a */
[----:B------:R-:W-:Y:S01]  /*6530*/  STG.E desc[UR10][R6.64], R2 ;  /* 0x0000000206007986 */ /* 0x000fe2000c10190a */
[----:B------:R-:W-:Y:S05]  /*6540*/  EXIT ;  /* 0x000000000000794d */ /* 0x000fea0003800000 */
.L_x_410:
        /* <DEDUP_REMOVED lines=11> */
.L_x_1060:


//--------------------- .text._ZN6thrust24THRUST_300001_SM_1000_NS8cuda_cub4core6detail13_kernel_agentINS1_8__reduce10DrainAgentIlEEJN3cub18CUB_300001_SM_10009GridQueueIyEElEEEvDpT0_ --------------------------
	.section	.text._ZN6thrust24THRUST_300001_SM_1000_NS8cuda_cub4core6detail13_kernel_agentINS1_8__reduce10DrainAgentIlEEJN3cub18CUB_300001_SM_10009GridQueueIyEElEEEvDpT0_,"ax",@progbits
	.align	128
        .global         _ZN6thrust24THRUST_300001_SM_1000_NS8cuda_cub4core6detail13_kernel_agentINS1_8__reduce10DrainAgentIlEEJN3cub18CUB_300001_SM_10009GridQueueIyEElEEEvDpT0_
        .type           _ZN6thrust24THRUST_300001_SM_1000_NS8cuda_cub4core6detail13_kernel_agentINS1_8__reduce10DrainAgentIlEEJN3cub18CUB_300001_SM_10009GridQueueIyEElEEEvDpT0_,@function
        .size           _ZN6thrust24THRUST_300001_SM_1000_NS8cuda_cub4core6detail13_kernel_agentINS1_8__reduce10DrainAgentIlEEJN3cub18CUB_300001_SM_10009GridQueueIyEElEEEvDpT0_,(.L_x_1061 - _ZN6thrust24THRUST_300001_SM_1000_NS8cuda_cub4core6detail13_kernel_agentINS1_8__reduce10DrainAgentIlEEJN3cub18CUB_300001_SM_10009GridQueueIyEElEEEvDpT0_)
        .other          _ZN6thrust24THRUST_300001_SM_1000_NS8cuda_cub4core6detail13_kernel_agentINS1_8__reduce10DrainAgentIlEEJN3cub18CUB_300001_SM_10009GridQueueIyEElEEEvDpT0_,@"STO_CUDA_ENTRY STV_DEFAULT"
_ZN6thrust24THRUST_300001_SM_1000_NS8cuda_cub4core6detail13_kernel_agentINS1_8__reduce10DrainAgentIlEEJN3cub18CUB_300001_SM_10009GridQueueIyEElEEEvDpT0_:
.text._ZN6thrust24THRUST_300001_SM_1000_NS8cuda_cub4core6detail13_kernel_agentINS1_8__reduce10DrainAgentIlEEJN3cub18CUB_300001_SM_10009GridQueueIyEElEEEvDpT0_:
[----:B------:R-:W-:Y:S08]  /*0000*/  LDC R1, c[0x0][0x37c] ;  /* 0x0000df00ff017b82 */ /* 0x000ff00000000800 */
[----:B------:R-:W0:Y:S01]  /*0010*/  LDC.64 R2, c[0x0][0x380] ;  /* 0x0000e000ff027b82 */ /* 0x000e220000000a00 */
[----:B------:R-:W0:Y:S07]  /*0020*/  LDCU.64 UR4, c[0x0][0x358] ;  /* 0x00006b00ff0477ac */ /* 0x000e2e0008000a00 */
[----:B------:R-:W1:Y:S01]  /*0030*/  LDC.64 R4, c[0x0][0x388] ;  /* 0x0000e200ff047b82 */ /* 0x000e620000000a00 */
[----:B0-----:R-:W-:Y:S04]  /*0040*/  STG.E.64 desc[UR4][R2.64+0x8], RZ ;  /* 0x000008ff02007986 */ /* 0x001fe8000c101b04 */
[----:B-1----:R-:W-:Y:S01]  /*0050*/  STG.E.64 desc[UR4][R2.64], R4 ;  /* 0x0000000402007986 */ /* 0x002fe2000c101b04 */
[----:B------:R-:W-:Y:S05]  /*0060*/  EXIT ;  /* 0x000000000000794d */ /* 0x000fea0003800000 */
.L_x_411:
        /* <DEDUP_REMOVED lines=9> */
.L_x_1061:


//--------------------- .text._ZN6thrust24THRUST_300001_SM_1000_NS8cuda_cub4core6detail13_kernel_agentINS1_8__reduce11ReduceAgentINS0_12zip_iteratorIN4cuda3std3__45tupleIJNS0_6detail15normal_iteratorINS0_10device_ptrIiEEEENS0_17counting_iteratorIlNS0_11use_defaultESI_SI_EEEEEEEPNSB_IJilEEESM_lNS1_9__extrema9arg_min_fIilNSA_4lessIiEEEEEEJSL_SN_lN3cub18CUB_300001_SM_100013GridEvenShareIlEENSV_9GridQueueIyEESS_EEEvDpT0_ --------------------------
	.section	.text._ZN6thrust24THRUST_300001_SM_1000_NS8cuda_cub4core6detail13_kernel_agentINS1_8__reduce11ReduceAgentINS0_12zip_iteratorIN4cuda3std3__45tupleIJNS0_6detail15normal_iteratorINS0_10device_ptrIiEEEENS0_17counting_iteratorIlNS0_11use_defaultESI_SI_EEEEEEEPNSB_IJilEEESM_lNS1_9__extrema9arg_min_fIilNSA_4lessIiEEEEEEJSL_SN_lN3cub18CUB_300001_SM_100013GridEvenShareIlEENSV_9GridQueueIyEESS_EEEvDpT0_,"ax",@progbits
	.align	128
        .global         _ZN6thrust24THRUST_300001_SM_1000_NS8cuda_cub4core6detail13_kernel_agentINS1_8__reduce11ReduceAgentINS0_12zip_iteratorIN4cuda3std3__45tupleIJNS0_6detail15normal_iteratorINS0_10device_ptrIiEEEENS0_17counting_iteratorIlNS0_11use_defaultESI_SI_EEEEEEEPNSB_IJilEEESM_lNS1_9__extrema9arg_min_fIilNSA_4lessIiEEEEEEJSL_SN_lN3cub18CUB_300001_SM_100013GridEvenShareIlEENSV_9GridQueueIyEESS_EEEvDpT0_
        .type           _ZN6thrust24THRUST_300001_SM_1000_NS8cuda_cub4core6detail13_kernel_agentINS1_8__reduce11ReduceAgentINS0_12zip_iteratorIN4cuda3std3__45tupleIJNS0_6detail15normal_iteratorINS0_10device_ptrIiEEEENS0_17counting_iteratorIlNS0_11use_defaultESI_SI_EEEEEEEPNSB_IJilEEESM_lNS1_9__extrema9arg_min_fIilNSA_4lessIiEEEEEEJSL_SN_lN3cub18CUB_300001_SM_100013GridEvenShareIlEENSV_9GridQueueIyEESS_EEEvDpT0_,@function
        .size           _ZN6thrust24THRUST_300001_SM_1000_NS8cuda_cub4core6detail13_kernel_agentINS1_8__reduce11ReduceAgentINS0_12zip_iteratorIN4cuda3std3__45tupleIJNS0_6detail15normal_iteratorINS0_10device_ptrIiEEEENS0_17counting_iteratorIlNS0_11use_defaultESI_SI_EEEEEEEPNSB_IJilEEESM_lNS1_9__extrema9arg_min_fIilNSA_4lessIiEEEEEEJSL_SN_lN3cub18CUB_300001_SM_100013GridEvenShareIlEENSV_9GridQueueIyEESS_EEEvDpT0_,(.L_x_1062 - _ZN6thrust24THRUST_300001_SM_1000_NS8cuda_cub4core6detail13_kernel_agentINS1_8__reduce11ReduceAgentINS0_12zip_iteratorIN4cuda3std3__45tupleIJNS0_6detail15normal_iteratorINS0_10device_ptrIiEEEENS0_17counting_iteratorIlNS0_11use_defaultESI_SI_EEEEEEEPNSB_IJilEEESM_lNS1_9__extrema9arg_min_fIilNSA_4lessIiEEEEEEJSL_SN_lN3cub18CUB_300001_SM_100013GridEvenShareIlEENSV_9GridQueueIyEESS_EEEvDpT0_)
        .other          _ZN6thrust24THRUST_300001_SM_1000_NS8cuda_cub4core6detail13_kernel_agentINS1_8__reduce11ReduceAgentINS0_12zip_iteratorIN4cuda3std3__45tupleIJNS0_6detail15normal_iteratorINS0_10device_ptrIiEEEENS0_17counting_iteratorIlNS0_11use_defaultESI_SI_EEEEEEEPNSB_IJilEEESM_lNS1_9__extrema9arg_min_fIilNSA_4lessIiEEEEEEJSL_SN_lN3cub18CUB_300001_SM_100013GridEvenShareIlEENSV_9GridQueueIyEESS_EEEvDpT0_,@"STO_CUDA_ENTRY STV_DEFAULT"
_ZN6thrust24THRUST_300001_SM_1000_NS8cuda_cub4core6detail13_kernel_agentINS1_8__reduce11ReduceAgentINS0_12zip_iteratorIN4cuda3std3__45tupleIJNS0_6detail15normal_iteratorINS0_10device_ptrIiEEEENS0_17counting_iteratorIlNS0_11use_defaultESI_SI_EEEEEEEPNSB_IJilEEESM_lNS1_9__extrema9arg_min_fIilNSA_4lessIiEEEEEEJSL_SN_lN3cub18CUB_300001_SM_100013GridEvenShareIlEENSV_9GridQueueIyEESS_EEEvDpT0_:
.text._ZN6thrust24THRUST_300001_SM_1000_NS8cuda_cub4core6detail13_kernel_agentINS1_8__reduce11ReduceAgentINS0_12zip_iteratorIN4cuda3std3__45tupleIJNS0_6detail15normal_iteratorINS0_10device_ptrIiEEEENS0_17counting_iteratorIlNS0_11use_defaultESI_SI_EEEEEEEPNSB_IJilEEESM_lNS1_9__extrema9arg_min_fIilNSA_4lessIiEEEEEEJSL_SN_lN3cub18CUB_300001_SM_100013GridEvenShareIlEENSV_9GridQueueIyEESS_EEEvDpT0_:
[----:B------:R-:W-:Y:S01]  /*0000*/  LDC R1, c[0x0][0x37c] ;  /* 0x0000df00ff017b82 */ /* 0x000fe20000000800 */
[----:B------:R-:W0:Y:S01]  /*0010*/  S2R R0, SR_CTAID.X ;  /* 0x0000000000007919 */ /* 0x000e220000002500 */
[----:B------:R-:W1:Y:S01]  /*0020*/  LDCU.64 UR4, c[0x0][0x398] ;  /* 0x00007300ff0477ac */ /* 0x000e620008000a00 */
[----:B------:R-:W-:Y:S01]  /*0030*/  BSSY.RECONVERGENT B0, `(.L_x_412) ;  /* 0x000059c000007945 */ /* 0x000fe20003800200 */
[----:B------:R-:W2:Y:S01]  /*0040*/  LDCU UR6, c[0x0][0x370] ;  /* 0x00006e00ff0677ac */ /* 0x000ea20008000800 */
[----:B------:R-:W3:Y:S01]  /*0050*/  LDCU.64 UR10, c[0x0][0x358] ;  /* 0x00006b00ff0a77ac */ /* 0x000ee20008000a00 */
[----:B-1----:R-:W-:Y:S02]  /*0060*/  IMAD.U32 R15, RZ, RZ, UR4 ;  /* 0x00000004ff0f7e24 */ /* 0x002fe4000f8e00ff */
[----:B------:R-:W-:Y:S01]  /*0070*/  IMAD.U32 R12, RZ, RZ, UR5 ;  /* 0x00000005ff0c7e24 */ /* 0x000fe2000f8e00ff */
[----:B--2---:R-:W-:Y:S01]  /*0080*/  UIMAD UR6, UR6, 0x500, URZ ;  /* 0x00000500060678a4 */ /* 0x004fe2000f8e02ff */
[----:B0-----:R-:W-:-:S05]  /*0090*/  IMAD R7, R0, 0x500, RZ ;  /* 0x0000050000077824 */ /* 0x001fca00078e02ff */
[----:B------:R-:W-:-:S04]  /*00a0*/  IADD3 R2, P1, PT, R7, 0x500, RZ ;  /* 0x0000050007027810 */ /* 0x000fc80007f3e0ff */
[----:B------:R-:W-:Y:S01]  /*00b0*/  ISETP.GT.U32.AND P0, PT, R2, R15, PT ;  /* 0x0000000f0200720c */ /* 0x000fe20003f04070 */
[----:B------:R-:W-:-:S05]  /*00c0*/  IMAD.X R3, RZ, RZ, RZ, P1 ;  /* 0x000000ffff037224 */ /* 0x000fca00008e06ff */
[----:B------:R-:W-:-:S13]  /*00d0*/  ISETP.GT.AND.EX P0, PT, R3, R12, PT, P0 ;  /* 0x0000000c0300720c */ /* 0x000fda0003f04300 */
[----:B---3--:R-:W-:Y:S05]  /*00e0*/  @!P0 BRA `(.L_x_413) ;  /* 0x0000003000288947 */ /* 0x008fea0003800000 */
[----:B------:R-:W0:Y:S01]  /*00f0*/  S2R R6, SR_TID.X ;  /* 0x0000000000067919 */ /* 0x000e220000002100 */
[----:B------:R-:W-:Y:S01]  /*0100*/  IMAD.IADD R9, R15, 0x1, -R7 ;  /* 0x000000010f097824 */ /* 0x000fe200078e0a07 */
[----:B------:R-:W-:Y:S01]  /*0110*/  BSSY.RECONVERGENT B1, `(.L_x_414) ;  /* 0x000000f000017945 */ /* 0x000fe20003800200 */
[----:B------:R-:W-:Y:S01]  /*0120*/  IMAD.MOV.U32 R8, RZ, RZ, RZ ;  /* 0x000000ffff087224 */ /* 0x000fe200078e00ff */
[----:B------:R-:W-:Y:S02]  /*0130*/  CS2R R10, SRZ ;  /* 0x00000000000a7805 */ /* 0x000fe4000001ff00 */
[----:B0-----:R-:W-:Y:S01]  /*0140*/  ISETP.GE.AND P0, PT, R6, R9, PT ;  /* 0x000000090600720c */ /* 0x001fe20003f06270 */
[----:B------:R-:W-:-:S12]  /*0150*/  IMAD.MOV.U32 R12, RZ, RZ, R6 ;  /* 0x000000ffff0c7224 */ /* 0x000fd800078e0006 */
[----:B------:R-:W-:Y:S05]  /*0160*/  @P0 BRA `(.L_x_415) ;  /* 0x0000000000240947 */ /* 0x000fea0003800000 */
[----:B------:R-:W0:Y:S01]  /*0170*/  LDCU.128 UR4, c[0x0][0x380] ;  /* 0x00007000ff0477ac */ /* 0x000e220008000c00 */
[----:B------:R-:W-:-:S05]  /*0180*/  IADD3 R10, P0, PT, R7, R6, RZ ;  /* 0x00000006070a7210 */ /* 0x000fca0007f1e0ff */
[----:B------:R-:W-:Y:S01]  /*0190*/  IMAD.X R11, RZ, RZ, RZ, P0 ;  /* 0x000000ffff0b7224 */ /* 0x000fe200000e06ff */
[----:B0-----:R-:W-:-:S04]  /*01a0*/  LEA R2, P1, R10, UR4, 0x2 ;  /* 0x000000040a027c11 */ /* 0x001fc8000f8210ff */
[----:B------:R-:W-:-:S05]  /*01b0*/  LEA.HI.X R3, R10, UR5, R11, 0x2, P1 ;  /* 0x000000050a037c11 */ /* 0x000fca00088f140b */
[----:B------:R0:W5:Y:S01]  /*01c0*/  LDG.E R8, desc[UR10][R2.64] ;  /* 0x0000000a02087981 */ /* 0x000162000c1e1900 */
[----:B------:R-:W-:Y:S01]  /*01d0*/  IADD3 R10, P0, PT, R10, UR6, RZ ;  /* 0x000000060a0a7c10 */ /* 0x000fe2000ff1e0ff */
[----:B------:R-:W-:-:S03]  /*01e0*/  VIADD R12, R6, 0x100 ;  /* 0x00000100060c7836 */ /* 0x000fc60000000000 */
[----:B------:R-:W-:-:S09]  /*01f0*/  IADD3.X R11, PT, PT, R11, UR7, RZ, P0, !PT ;  /* 0x000000070b0b7c10 */ /* 0x000fd200087fe4ff */
.L_x_415:
[----:B------:R-:W-:Y:S05]  /*0200*/  BSYNC.RECONVERGENT B1 ;  /* 0x0000000000017941 */ /* 0x000fea0003800200 */
.L_x_414:
[----:B------:R-:W-:Y:S01]  /*0210*/  ISETP.GE.AND P0, PT, R12, R9, PT ;  /* 0x000000090c00720c */ /* 0x000fe20003f06270 */
[----:B------:R-:W-:-:S12]  /*0220*/  BSSY.RECONVERGENT B1, `(.L_x_416) ;  /* 0x0000097000017945 */ /* 0x000fd80003800200 */
[----:B------:R-:W-:Y:S05]  /*0230*/  @P0 BRA `(.L_x_417) ;  /* 0x0000000800540947 */ /* 0x000fea0003800000 */
[----:B0-----:R-:W-:Y:S01]  /*0240*/  LOP3.LUT R2, RZ, R12, RZ, 0x33, !PT ;  /* 0x0000000cff027212 */ /* 0x001fe200078e33ff */
[----:B------:R-:W-:Y:S03]  /*0250*/  BSSY.RECONVERGENT B2, `(.L_x_418) ;  /* 0x000002c000027945 */ /* 0x000fe60003800200 */
[----:B------:R-:W-:-:S04]  /*0260*/  IADD3 R15, PT, PT, -R7, R15, R2 ;  /* 0x0000000f070f7210 */ /* 0x000fc80007ffe102 */
[----:B------:R-:W-:-:S04]  /*0270*/  LOP3.LUT R2, R15, 0x300, RZ, 0xc0, !PT ;  /* 0x000003000f027812 */ /* 0x000fc800078ec0ff */
[----:B------:R-:W-:-:S13]  /*0280*/  ISETP.NE.AND P0, PT, R2, 0x300, PT ;  /* 0x000003000200780c */ /* 0x000fda0003f05270 */
[----:B------:R-:W-:Y:S05]  /*0290*/  @!P0 BRA `(.L_x_419) ;  /* 0x00000000009c8947 */ /* 0x000fea0003800000 */
[----:B------:R-:W0:Y:S01]  /*02a0*/  LDCU.128 UR4, c[0x0][0x380] ;  /* 0x00007000ff0477ac */ /* 0x000e220008000c00 */
[----:B------:R-:W-:Y:S02]  /*02b0*/  IADD3 R14, P0, PT, R7, R12, RZ ;  /* 0x0000000c070e7210 */ /* 0x000fe40007f1e0ff */
[----:B------:R-:W-:-:S03]  /*02c0*/  LEA.HI R2, R15, 0x1, RZ, 0x18 ;  /* 0x000000010f027811 */ /* 0x000fc600078fc0ff */
[----:B------:R-:W-:Y:S01]  /*02d0*/  IMAD.X R3, RZ, RZ, RZ, P0 ;  /* 0x000000ffff037224 */ /* 0x000fe200000e06ff */
[----:B------:R-:W-:-:S05]  /*02e0*/  LOP3.LUT R2, R2, 0x3, RZ, 0xc0, !PT ;  /* 0x0000000302027812 */ /* 0x000fca00078ec0ff */
[----:B------:R-:W-:Y:S01]  /*02f0*/  IMAD.MOV R4, RZ, RZ, -R2 ;  /* 0x000000ffff047224 */ /* 0x000fe200078e0a02 */
[C---:B0-----:R-:W-:Y:S02]  /*0300*/  IADD3 R16, P1, PT, R14.reuse, UR6, RZ ;  /* 0x000000060e107c10 */ /* 0x041fe4000ff3e0ff */
[C---:B------:R-:W-:Y:S02]  /*0310*/  LEA R13, P2, R14.reuse, UR4, 0x2 ;  /* 0x000000040e0d7c11 */ /* 0x040fe4000f8410ff */
[----:B------:R-:W-:Y:S02]  /*0320*/  IADD3.X R18, PT, PT, R3, UR7, RZ, P1, !PT ;  /* 0x0000000703127c10 */ /* 0x000fe40008ffe4ff */
[----:B------:R-:W-:-:S09]  /*0330*/  LEA.HI.X R14, R14, UR5, R3, 0x2, P2 ;  /* 0x000000050e0e7c11 */ /* 0x000fd200090f1403 */
.L_x_422:
[----:B------:R-:W-:Y:S02]  /*0340*/  IMAD.MOV.U32 R2, RZ, RZ, R13 ;  /* 0x000000ffff027224 */ /* 0x000fe400078e000d */
[----:B------:R-:W-:-:S05]  /*0350*/  IMAD.MOV.U32 R3, RZ, RZ, R14 ;  /* 0x000000ffff037224 */ /* 0x000fca00078e000e */
[----:B------:R-:W2:Y:S01]  /*0360*/  LDG.E R17, desc[UR10][R2.64] ;  /* 0x0000000a02117981 */ /* 0x000ea2000c1e1900 */
[----:B------:R-:W-:Y:S01]  /*0370*/  VIADD R4, R4, 0x1 ;  /* 0x0000000104047836 */ /* 0x000fe20000000000 */
[----:B------:R-:W-:Y:S01]  /*0380*/  BSSY.RECONVERGENT B3, `(.L_x_420) ;  /* 0x0000013000037945 */ /* 0x000fe20003800200 */
[----:B------:R-:W-:-:S03]  /*0390*/  IADD3 R13, P3, PT, R13, 0x400, RZ ;  /* 0x000004000d0d7810 */ /* 0x000fc60007f7e0ff */
[----:B------:R-:W-:Y:S02]  /*03a0*/  ISETP.NE.AND P2, PT, R4, RZ, PT ;  /* 0x000000ff0400720c */ /* 0x000fe40003f45270 */
[----:B--2--5:R-:W-:-:S13]  /*03b0*/  ISETP.GE.AND P0, PT, R8, R17, PT ;  /* 0x000000110800720c */ /* 0x024fda0003f06270 */
[----:B------:R-:W-:Y:S05]  /*03c0*/  @!P0 BRA `(.L_x_421) ;  /* 0x0000000000388947 */ /* 0x000fea0003800000 */
[----:B------:R-:W-:Y:S01]  /*03d0*/  ISETP.GE.AND P4, PT, R17, R8, PT ;  /* 0x000000081100720c */ /* 0x000fe20003f86270 */
[----:B------:R-:W-:Y:S02]  /*03e0*/  IMAD.MOV.U32 R3, RZ, RZ, R10 ;  /* 0x000000ffff037224 */ /* 0x000fe400078e000a */
[----:B------:R-:W-:Y:S02]  /*03f0*/  IMAD.MOV.U32 R5, RZ, RZ, R11 ;  /* 0x000000ffff057224 */ /* 0x000fe400078e000b */
[----:B------:R-:W-:Y:S02]  /*0400*/  IMAD.MOV.U32 R2, RZ, RZ, R8 ;  /* 0x000000ffff027224 */ /* 0x000fe400078e0008 */
[----:B------:R-:W-:Y:S02]  /*0410*/  IMAD.MOV.U32 R8, RZ, RZ, R17 ;  /* 0x000000ffff087224 */ /* 0x000fe400078e0011 */
[----:B------:R-:W-:Y:S02]  /*0420*/  IMAD.MOV.U32 R10, RZ, RZ, R16 ;  /* 0x000000ffff0a7224 */ /* 0x000fe400078e0010 */
[----:B------:R-:W-:-:S02]  /*0430*/  IMAD.MOV.U32 R11, RZ, RZ, R18 ;  /* 0x000000ffff0b7224 */ /* 0x000fc400078e0012 */
[CC--:B------:R-:W-:Y:S02]  /*0440*/  @P4 ISETP.GE.U32.AND P0, PT, R3.reuse, R16.reuse, PT ;  /* 0x000000100300420c */ /* 0x0c0fe40003f06070 */
[----:B------:R-:W-:Y:S02]  /*0450*/  @P4 ISETP.LT.U32.AND P1, PT, R3, R16, PT ;  /* 0x000000100300420c */ /* 0x000fe40003f21070 */
[CC--:B------:R-:W-:Y:S02]  /*0460*/  @P4 ISETP.GE.AND.EX P0, PT, R5.reuse, R18.reuse, PT, P0 ;  /* 0x000000120500420c */ /* 0x0c0fe40003f06300 */
[----:B------:R-:W-:Y:S02]  /*0470*/  @P4 ISETP.LT.AND.EX P1, PT, R5, R18, PT, P1 ;  /* 0x000000120500420c */ /* 0x000fe40003f21310 */
[----:B------:R-:W-:Y:S02]  /*0480*/  @P4 SEL R8, R2, R17, !P0 ;  /* 0x0000001102084207 */ /* 0x000fe40004000000 */
[----:B------:R-:W-:-:S02]  /*0490*/  @P4 SEL R10, R3, R16, P1 ;  /* 0x00000010030a4207 */ /* 0x000fc40000800000 */
[----:B------:R-:W-:-:S07]  /*04a0*/  @P4 SEL R11, R5, R18, P1 ;  /* 0x00000012050b4207 */ /* 0x000fce0000800000 */
.L_x_421:
[----:B------:R-:W-:Y:S05]  /*04b0*/  BSYNC.RECONVERGENT B3 ;  /* 0x0000000000037941 */ /* 0x000fea0003800200 */
.L_x_420:
[----:B------:R-:W-:Y:S01]  /*04c0*/  IADD3 R16, P0, PT, R16, 0x100, RZ ;  /* 0x0000010010107810 */ /* 0x000fe20007f1e0ff */
[----:B------:R-:W-:Y:S02]  /*04d0*/  VIADD R12, R12, 0x100 ;  /* 0x000001000c0c7836 */ /* 0x000fe40000000000 */
[----:B------:R-:W-:Y:S02]  /*04e0*/  IMAD.X R14, RZ, RZ, R14, P3 ;  /* 0x000000ffff0e7224 */ /* 0x000fe400018e060e */
[----:B------:R-:W-:Y:S01]  /*04f0*/  IMAD.X R18, RZ, RZ, R18, P0 ;  /* 0x000000ffff127224 */ /* 0x000fe200000e0612 */
[----:B------:R-:W-:Y:S07]  /*0500*/  @P2 BRA `(.L_x_422) ;  /* 0xfffffffc008c2947 */ /* 0x000fee000383ffff */
.L_x_419:
[----:B------:R-:W-:Y:S05]  /*0510*/  BSYNC.RECONVERGENT B2 ;  /* 0x0000000000027941 */ /* 0x000fea0003800200 */
.L_x_418:
[----:B------:R-:W-:-:S13]  /*0520*/  ISETP.GE.U32.AND P0, PT, R15, 0x300, PT ;  /* 0x000003000f00780c */ /* 0x000fda0003f06070 */
[----:B------:R-:W-:Y:S05]  /*0530*/  @!P0 BRA `(.L_x_417) ;  /* 0x0000000400948947 */ /* 0x000fea0003800000 */
[----:B------:R-:W0:Y:S01]  /*0540*/  LDC.64 R4, c[0x0][0x380] ;  /* 0x0000e000ff047b82 */ /* 0x000e220000000a00 */
[----:B------:R-:W-:-:S07]  /*0550*/  VIADD R12, R12, 0x200 ;  /* 0x000002000c0c7836 */ /* 0x000fce0000000000 */
[----:B------:R-:W1:Y:S02]  /*0560*/  LDC.64 R2, c[0x0][0x388] ;  /* 0x0000e200ff027b82 */ /* 0x000e640000000a00 */
.L_x_431:
[----:B------:R-:W-:-:S05]  /*0570*/  VIADD R14, R12, 0xfffffe00 ;  /* 0xfffffe000c0e7836 */ /* 0x000fca0000000000 */
[----:B------:R-:W-:-:S04]  /*0580*/  IADD3 R19, P0, PT, R7, R14, RZ ;  /* 0x0000000e07137210 */ /* 0x000fc80007f1e0ff */
[----:B------:R-:W-:Y:S02]  /*0590*/  LEA.HI.X.SX32 R22, R14, RZ, 0x1, P0 ;  /* 0x000000ff0e167211 */ /* 0x000fe400000f0eff */
[----:B0-----:R-:W-:-:S04]  /*05a0*/  LEA R16, P0, R19, R4, 0x2 ;  /* 0x0000000413107211 */ /* 0x001fc800078010ff */
[----:B------:R-:W-:-:S05]  /*05b0*/  LEA.HI.X R17, R19, R5, R22, 0x2, P0 ;  /* 0x0000000513117211 */ /* 0x000fca00000f1416 */
[----:B------:R-:W2:Y:S04]  /*05c0*/  LDG.E R25, desc[UR10][R16.64] ;  /* 0x0000000a10197981 */ /* 0x000ea8000c1e1900 */
[----:B-----5:R0:W5:Y:S04]  /*05d0*/  LDG.E R15, desc[UR10][R16.64+0x400] ;  /* 0x0004000a100f7981 */ /* 0x020168000c1e1900 */
[----:B------:R0:W5:Y:S04]  /*05e0*/  LDG.E R13, desc[UR10][R16.64+0x800] ;  /* 0x0008000a100d7981 */ /* 0x000168000c1e1900 */
[----:B------:R0:W5:Y:S01]  /*05f0*/  LDG.E R14, desc[UR10][R16.64+0xc00] ;  /* 0x000c000a100e7981 */ /* 0x000162000c1e1900 */
[----:B-1----:R-:W-:Y:S01]  /*0600*/  IADD3 R23, P1, PT, R19, R2, RZ ;  /* 0x0000000213177210 */ /* 0x002fe20007f3e0ff */
[----:B------:R-:W-:Y:S01]  /*0610*/  BSSY.RECONVERGENT B2, `(.L_x_423) ;  /* 0x0000013000027945 */ /* 0x000fe20003800200 */
[----:B------:R-:W-:-:S02]  /*0620*/  IMAD.MOV.U32 R18, RZ, RZ, R10 ;  /* 0x000000ffff127224 */ /* 0x000fc400078e000a */
[----:B------:R-:W-:Y:S02]  /*0630*/  IMAD.MOV.U32 R21, RZ, RZ, R11 ;  /* 0x000000ffff157224 */ /* 0x000fe400078e000b */
[----:B------:R-:W-:Y:S02]  /*0640*/  IMAD.MOV.U32 R20, RZ, RZ, R8 ;  /* 0x000000ffff147224 */ /* 0x000fe400078e0008 */
[----:B------:R-:W-:Y:S02]  /*0650*/  VIADD R19, R12, 0xffffff00 ;  /* 0xffffff000c137836 */ /* 0x000fe40000000000 */
[----:B------:R-:W-:Y:S01]  /*0660*/  IMAD.X R22, R22, 0x1, R3, P1 ;  /* 0x0000000116167824 */ /* 0x000fe200008e0603 */
[----:B--2---:R-:W-:-:S13]  /*0670*/  ISETP.GE.AND P0, PT, R8, R25, PT ;  /* 0x000000190800720c */ /* 0x004fda0003f06270 */
[----:B0-----:R-:W-:Y:S05]  /*0680*/  @!P0 BRA `(.L_x_424) ;  /* 0x00000000002c8947 */ /* 0x001fea0003800000 */
        /* <DEDUP_REMOVED lines=11> */
.L_x_424:
[----:B------:R-:W-:Y:S05]  /*0740*/  BSYNC.RECONVERGENT B2 ;  /* 0x0000000000027941 */ /* 0x000fea0003800200 */
.L_x_423:
[----:B-----5:R-:W-:Y:S01]  /*0750*/  ISETP.GE.AND P0, PT, R20, R15, PT ;  /* 0x0000000f1400720c */ /* 0x020fe20003f06270 */
[----:B------:R-:W-:Y:S01]  /*0760*/  BSSY.RECONVERGENT B2, `(.L_x_425) ;  /* 0x0000013000027945 */ /* 0x000fe20003800200 */
[----:B------:R-:W-:Y:S01]  /*0770*/  SHF.R.S32.HI R8, RZ, 0x1f, R19 ;  /* 0x0000001fff087819 */ /* 0x000fe20000011413 */
[----:B------:R-:W-:Y:S01]  /*0780*/  IMAD.MOV.U32 R11, RZ, RZ, R18 ;  /* 0x000000ffff0b7224 */ /* 0x000fe200078e0012 */
[----:B------:R-:W-:Y:S01]  /*0790*/  IADD3 R17, P1, P2, R19, R2, R7 ;  /* 0x0000000213117210 */ /* 0x000fe20007a3e007 */
[----:B------:R-:W-:-:S03]  /*07a0*/  IMAD.MOV.U32 R19, RZ, RZ, R21 ;  /* 0x000000ffff137224 */ /* 0x000fc600078e0015 */
[----:B------:R-:W-:Y:S01]  /*07b0*/  IADD3.X R10, PT, PT, R8, R3, RZ, P1, P2 ;  /* 0x00000003080a7210 */ /* 0x000fe20000fe44ff */
[----:B------:R-:W-:-:S04]  /*07c0*/  IMAD.MOV.U32 R8, RZ, RZ, R20 ;  /* 0x000000ffff087224 */ /* 0x000fc800078e0014 */
        /* <DEDUP_REMOVED lines=12> */
.L_x_426:
[----:B------:R-:W-:Y:S05]  /*0890*/  BSYNC.RECONVERGENT B2 ;  /* 0x0000000000027941 */ /* 0x000fea0003800200 */
.L_x_425:
[----:B------:R-:W-:Y:S01]  /*08a0*/  ISETP.GE.AND P0, PT, R8, R13, PT ;  /* 0x0000000d0800720c */ /* 0x000fe20003f06270 */
[C---:B------:R-:W-:Y:S01]  /*08b0*/  VIADD R10, R12.reuse, 0x100 ;  /* 0x000001000c0a7836 */ /* 0x040fe20000000000 */
[----:B------:R-:W-:Y:S01]  /*08c0*/  SHF.R.S32.HI R16, RZ, 0x1f, R12 ;  /* 0x0000001fff107819 */ /* 0x000fe2000001140c */
[----:B------:R-:W-:Y:S01]  /*08d0*/  BSSY.RECONVERGENT B2, `(.L_x_427) ;  /* 0x0000013000027945 */ /* 0x000fe20003800200 */
[----:B------:R-:W-:Y:S01]  /*08e0*/  IADD3 R20, P1, P2, R12, R2, R7 ;  /* 0x000000020c147210 */ /* 0x000fe20007a3e007 */
[----:B------:R-:W-:Y:S02]  /*08f0*/  IMAD.MOV.U32 R17, RZ, RZ, R11 ;  /* 0x000000ffff117224 */ /* 0x000fe400078e000b */
[----:B------:R-:W-:Y:S01]  /*0900*/  IMAD.MOV.U32 R18, RZ, RZ, R19 ;  /* 0x000000ffff127224 */ /* 0x000fe200078e0013 */
[----:B------:R-:W-:Y:S01]  /*0910*/  IADD3.X R22, PT, PT, R16, R3, RZ, P1, P2 ;  /* 0x0000000310167210 */ /* 0x000fe20000fe44ff */
[----:B------:R-:W-:Y:S01]  /*0920*/  IMAD.MOV.U32 R15, RZ, RZ, R8 ;  /* 0x000000ffff0f7224 */ /* 0x000fe200078e0008 */
[----:B------:R-:W-:-:S03]  /*0930*/  SHF.R.S32.HI R16, RZ, 0x1f, R10 ;  /* 0x0000001fff107819 */ /* 0x000fc6000001140a */
        /* <DEDUP_REMOVED lines=12> */
.L_x_428:
[----:B------:R-:W-:Y:S05]  /*0a00*/  BSYNC.RECONVERGENT B2 ;  /* 0x0000000000027941 */ /* 0x000fea0003800200 */
.L_x_427:
[----:B------:R-:W-:Y:S01]  /*0a10*/  ISETP.GE.AND P0, PT, R15, R14, PT ;  /* 0x0000000e0f00720c */ /* 0x000fe20003f06270 */
[----:B------:R-:W-:Y:S01]  /*0a20*/  BSSY.RECONVERGENT B2, `(.L_x_429) ;  /* 0x0000012000027945 */ /* 0x000fe20003800200 */
[----:B------:R-:W-:Y:S01]  /*0a30*/  IADD3 R20, P1, P2, R10, R2, R7 ;  /* 0x000000020a147210 */ /* 0x000fe20007a3e007 */
[----:B------:R-:W-:Y:S02]  /*0a40*/  IMAD.MOV.U32 R10, RZ, RZ, R17 ;  /* 0x000000ffff0a7224 */ /* 0x000fe400078e0011 */
[----:B------:R-:W-:Y:S01]  /*0a50*/  IMAD.MOV.U32 R11, RZ, RZ, R18 ;  /* 0x000000ffff0b7224 */ /* 0x000fe200078e0012 */
[----:B------:R-:W-:Y:S01]  /*0a60*/  IADD3.X R13, PT, PT, R16, R3, RZ, P1, P2 ;  /* 0x00000003100d7210 */ /* 0x000fe20000fe44ff */
[----:B------:R-:W-:-:S06]  /*0a70*/  IMAD.MOV.U32 R8, RZ, RZ, R15 ;  /* 0x000000ffff087224 */ /* 0x000fcc00078e000f */
        /* <DEDUP_REMOVED lines=12> */
.L_x_430:
[----:B------:R-:W-:Y:S05]  /*0b40*/  BSYNC.RECONVERGENT B2 ;  /* 0x0000000000027941 */ /* 0x000fea0003800200 */
.L_x_429:
[C---:B------:R-:W-:Y:S02]  /*0b50*/  VIADD R14, R12.reuse, 0x200 ;  /* 0x000002000c0e7836 */ /* 0x040fe40000000000 */
[----:B------:R-:W-:-:S03]  /*0b60*/  VIADD R12, R12, 0x400 ;  /* 0x000004000c0c7836 */ /* 0x000fc60000000000 */
[----:B------:R-:W-:-:S13]  /*0b70*/  ISETP.GE.AND P0, PT, R14, R9, PT ;  /* 0x000000090e00720c */ /* 0x000fda0003f06270 */
[----:B------:R-:W-:Y:S05]  /*0b80*/  @!P0 BRA `(.L_x_431) ;  /* 0xfffffff800788947 */ /* 0x000fea000383ffff */
.L_x_417:
[----:B------:R-:W-:Y:S05]  /*0b90*/  BSYNC.RECONVERGENT B1 ;  /* 0x0000000000017941 */ /* 0x000fea0003800200 */
.L_x_416:
[----:B------:R-:W-:-:S13]  /*0ba0*/  ISETP.GE.AND P0, PT, R9, 0x100, PT ;  /* 0x000001000900780c */ /* 0x000fda0003f06270 */
[----:B------:R-:W-:Y:S05]  /*0bb0*/  @!P0 BRA `(.L_x_432) ;  /* 0x00000010003c8947 */ /* 0x000fea0003800000 */
[----:B------:R-:W1:Y:S01]  /*0bc0*/  S2R R14, SR_LANEID ;  /* 0x00000000000e7919 */ /* 0x000e620000000000 */
[----:B------:R-:W-:Y:S01]  /*0bd0*/  BSSY.RECONVERGENT B1, `(.L_x_433) ;  /* 0x0000015000017945 */ /* 0x000fe20003800200 */
[----:B------:R-:W-:Y:S01]  /*0be0*/  IMAD.MOV.U32 R4, RZ, RZ, R10 ;  /* 0x000000ffff047224 */ /* 0x000fe200078e000a */
[----:B0----5:R-:W0:Y:S01]  /*0bf0*/  SHFL.DOWN PT, R3, R8, 0x1, 0x1f ;  /* 0x08201f0008037f89 */ /* 0x021e2200000e0000 */
[----:B------:R-:W-:Y:S02]  /*0c00*/  IMAD.MOV.U32 R9, RZ, RZ, R11 ;  /* 0x000000ffff097224 */ /* 0x000fe400078e000b */
[----:B------:R-:W-:Y:S01]  /*0c10*/  IMAD.MOV.U32 R2, RZ, RZ, R8 ;  /* 0x000000ffff027224 */ /* 0x000fe200078e0008 */
[----:B------:R2:W3:Y:S04]  /*0c20*/  SHFL.DOWN PT, R5, R10, 0x1, 0x1f ;  /* 0x08201f000a057f89 */ /* 0x0004e800000e0000 */
[----:B------:R2:W4:Y:S01]  /*0c30*/  SHFL.DOWN PT, R12, R11, 0x1, 0x1f ;  /* 0x08201f000b0c7f89 */ /* 0x00052200000e0000 */
[----:B0-----:R-:W-:-:S04]  /*0c40*/  ISETP.GE.AND P0, PT, R8, R3, PT ;  /* 0x000000030800720c */ /* 0x001fc80003f06270 */
[----:B-1----:R-:W-:-:S13]  /*0c50*/  ISETP.GT.OR P0, PT, R14, 0x1e, !P0 ;  /* 0x0000001e0e00780c */ /* 0x002fda0004704670 */
        /* <DEDUP_REMOVED lines=12> */
.L_x_434:
[----:B------:R-:W-:Y:S05]  /*0d20*/  BSYNC.RECONVERGENT B1 ;  /* 0x0000000000017941 */ /* 0x000fea0003800200 */
.L_x_433:
        /* <DEDUP_REMOVED lines=21> */
.L_x_436:
[----:B------:R-:W-:Y:S05]  /*0e80*/  BSYNC.RECONVERGENT B1 ;  /* 0x0000000000017941 */ /* 0x000fea0003800200 */
.L_x_435:
        /* <DEDUP_REMOVED lines=21> */
.L_x_438:
[----:B------:R-:W-:Y:S05]  /*0fe0*/  BSYNC.RECONVERGENT B1 ;  /* 0x0000000000017941 */ /* 0x000fea0003800200 */
.L_x_437:
        /* <DEDUP_REMOVED lines=21> */
.L_x_440:
[----:B------:R-:W-:Y:S05]  /*1140*/  BSYNC.RECONVERGENT B1 ;  /* 0x0000000000017941 */ /* 0x000fea0003800200 */
.L_x_439:
        /* <DEDUP_REMOVED lines=22> */
.L_x_442:
[----:B------:R-:W-:Y:S05]  /*12b0*/  BSYNC.RECONVERGENT B1 ;  /* 0x0000000000017941 */ /* 0x000fea0003800200 */
.L_x_441:
[----:B------:R-:W-:Y:S04]  /*12c0*/  BSSY.RECONVERGENT B1, `(.L_x_443) ;  /* 0x000000c000017945 */ /* 0x000fe80003800200 */
[----:B------:R-:W-:Y:S05]  /*12d0*/  @P3 BRA `(.L_x_444) ;  /* 0x0000000000283947 */ /* 0x000fea0003800000 */
[----:B------:R-:W0:Y:S01]  /*12e0*/  S2R R8, SR_CgaCtaId ;  /* 0x0000000000087919 */ /* 0x000e220000008800 */
[----:B------:R-:W-:Y:S01]  /*12f0*/  MOV R7, 0x400 ;  /* 0x0000040000077802 */ /* 0x000fe20000000f00 */
[----:B------:R-:W-:Y:S01]  /*1300*/  IMAD.MOV.U32 R9, RZ, RZ, R2 ;  /* 0x000000ffff097224 */ /* 0x000fe200078e0002 */
[----:B------:R-:W-:-:S04]  /*1310*/  SHF.R.U32.HI R5, RZ, 0x1, R6 ;  /* 0x00000001ff057819 */ /* 0x000fc80000011606 */
[----:B------:R-:W-:Y:S02]  /*1320*/  LOP3.LUT R5, R5, 0x1f0, RZ, 0xc0, !PT ;  /* 0x000001f005057812 */ /* 0x000fe400078ec0ff */
[----:B0-----:R-:W-:-:S05]  /*1330*/  LEA R8, R8, R7, 0x18 ;  /* 0x0000000708087211 */ /* 0x001fca00078ec0ff */
[----:B------:R-:W-:Y:S02]  /*1340*/  IMAD.IADD R5, R5, 0x1, R8 ;  /* 0x0000000105057824 */ /* 0x000fe400078e0208 */
[----:B------:R-:W-:-:S03]  /*1350*/  IMAD.MOV.U32 R8, RZ, RZ, R3 ;  /* 0x000000ffff087224 */ /* 0x000fc600078e0003 */
[----:B------:R0:W-:Y:S04]  /*1360*/  STS [R5+0x8], R4 ;  /* 0x0000080405007388 */ /* 0x0001e80000000800 */
[----:B------:R0:W-:Y:S02]  /*1370*/  STS.64 [R5+0x10], R8 ;  /* 0x0000100805007388 */ /* 0x0001e40000000a00 */
.L_x_444:
[----:B------:R-:W-:Y:S05]  /*1380*/  BSYNC.RECONVERGENT B1 ;  /* 0x0000000000017941 */ /* 0x000fea0003800200 */
.L_x_443:
[----:B------:R-:W-:Y:S01]  /*1390*/  BAR.SYNC.DEFER_BLOCKING 0x0 ;  /* 0x0000000000007b1d */ /* 0x000fe20000010000 */
[----:B------:R-:W-:-:S13]  /*13a0*/  ISETP.NE.AND P2, PT, R6, RZ, PT ;  /* 0x000000ff0600720c */ /* 0x000fda0003f45270 */
[----:B------:R-:W-:Y:S05]  /*13b0*/  @P2 BRA `(.L_x_445) ;  /* 0x00000044008c2947 */ /* 0x000fea0003800000 */
[----:B------:R-:W1:Y:S01]  /*13c0*/  S2R R6, SR_CgaCtaId ;  /* 0x0000000000067919 */ /* 0x000e620000008800 */
[----:B0-----:R-:W-:Y:S01]  /*13d0*/  MOV R9, 0x400 ;  /* 0x0000040000097802 */ /* 0x001fe20000000f00 */
[----:B------:R-:W-:Y:S01]  /*13e0*/  BSSY.RECONVERGENT B1, `(.L_x_446) ;  /* 0x000001a000017945 */ /* 0x000fe20003800200 */
[----:B------:R-:W-:Y:S02]  /*13f0*/  IMAD.MOV.U32 R12, RZ, RZ, R4 ;  /* 0x000000ffff0c7224 */ /* 0x000fe400078e0004 */
[----:B------:R-:W-:Y:S01]  /*1400*/  IMAD.MOV.U32 R7, RZ, RZ, R2 ;  /* 0x000000ffff077224 */ /* 0x000fe200078e0002 */
[----:B-1----:R-:W-:Y:S01]  /*1410*/  LEA R9, R6, R9, 0x18 ;  /* 0x0000000906097211 */ /* 0x002fe200078ec0ff */
[----:B------:R-:W-:-:S04]  /*1420*/  IMAD.MOV.U32 R6, RZ, RZ, R3 ;  /* 0x000000ffff067224 */ /* 0x000fc800078e0003 */
        /* <DEDUP_REMOVED lines=21> */
.L_x_447:
[----:B------:R-:W-:Y:S05]  /*1580*/  BSYNC.RECONVERGENT B1 ;  /* 0x0000000000017941 */ /* 0x000fea0003800200 */
.L_x_446:
        /* <DEDUP_REMOVED lines=18> */
.L_x_449:
[----:B------:R-:W-:Y:S05]  /*16b0*/  BSYNC.RECONVERGENT B1 ;  /* 0x0000000000017941 */ /* 0x000fea0003800200 */
.L_x_448:
        /* <DEDUP_REMOVED lines=18> */
.L_x_451:
[----:B------:R-:W-:Y:S05]  /*17e0*/  BSYNC.RECONVERGENT B1 ;  /* 0x0000000000017941 */ /* 0x000fea0003800200 */
.L_x_450:
        /* <DEDUP_REMOVED lines=18> */
.L_x_453:
[----:B------:R-:W-:Y:S05]  /*1910*/  BSYNC.RECONVERGENT B1 ;  /* 0x0000000000017941 */ /* 0x000fea0003800200 */
.L_x_452:
        /* <DEDUP_REMOVED lines=18> */
.L_x_455:
[----:B------:R-:W-:Y:S05]  /*1a40*/  BSYNC.RECONVERGENT B1 ;  /* 0x0000000000017941 */ /* 0x000fea0003800200 */
.L_x_454:
        /* <DEDUP_REMOVED lines=18> */
.L_x_457:
[----:B------:R-:W-:Y:S05]  /*1b70*/  BSYNC.RECONVERGENT B1 ;  /* 0x0000000000017941 */ /* 0x000fea0003800200 */
.L_x_456:
        /* <DEDUP_REMOVED lines=12> */
[CC--:B------:R-:W-:Y:S02]  /*1c40*/  ISETP.LT.U32.AND P1, PT, R11.reuse, R8.reuse, PT ;  /* 0x000000080b00720c */ /* 0x0c0fe40003f21070 */
[CC--:B------:R-:W-:Y:S02]  /*1c50*/  ISETP.GE.AND.EX P0, PT, R10.reuse, R9.reuse, PT, P0 ;  /* 0x000000090a00720c */ /* 0x0c0fe40003f06300 */
[----:B------:R-:W-:Y:S02]  /*1c60*/  ISETP.LT.AND.EX P1, PT, R10, R9, PT, P1 ;  /* 0x000000090a00720c */ /* 0x000fe40003f21310 */
[----:B------:R-:W-:Y:S02]  /*1c70*/  SEL R4, R6, R5, !P0 ;  /* 0x0000000506047207 */ /* 0x000fe40004000000 */
[----:B------:R-:W-:-:S02]  /*1c80*/  SEL R3, R11, R8, P1 ;  /* 0x000000080b037207 */ /* 0x000fc40000800000 */
[----:B------:R-:W-:Y:S01]  /*1c90*/  SEL R2, R10, R9, P1 ;  /* 0x000000090a027207 */ /* 0x000fe20000800000 */
[----:B------:R-:W-:Y:S06]  /*1ca0*/  BRA `(.L_x_445) ;  /* 0x0000003c00507947 */ /* 0x000fec0003800000 */
.L_x_432:
[----:B0-----:R-:W-:Y:S01]  /*1cb0*/  LOP3.LUT R2, R6, 0x3e0, RZ, 0xc0, !PT ;  /* 0x000003e006027812 */ /* 0x001fe200078ec0ff */
[----:B------:R-:W-:Y:S01]  /*1cc0*/  BSSY.RECONVERGENT B1, `(.L_x_458) ;  /* 0x000001b000017945 */ /* 0x000fe20003800200 */
[----:B------:R-:W-:Y:S02]  /*1cd0*/  IMAD.MOV.U32 R14, RZ, RZ, R10 ;  /* 0x000000ffff0e7224 */ /* 0x000fe400078e000a */
[----:B------:R-:W-:Y:S02]  /*1ce0*/  IMAD.MOV.U32 R16, RZ, RZ, R11 ;  /* 0x000000ffff107224 */ /* 0x000fe400078e000b */
[----:B------:R-:W-:Y:S01]  /*1cf0*/  VIADD R4, R2, 0x20 ;  /* 0x0000002002047836 */ /* 0x000fe20000000000 */
[----:B------:R-:W-:-:S04]  /*1d00*/  LOP3.LUT R2, RZ, R2, RZ, 0x33, !PT ;  /* 0x00000002ff027212 */ /* 0x000fc800078e33ff */
[----:B------:R-:W-:Y:S01]  /*1d10*/  ISETP.GT.AND P0, PT, R4, R9, PT ;  /* 0x000000090400720c */ /* 0x000fe20003f04270 */
[----:B------:R-:W-:Y:S02]  /*1d20*/  IMAD.IADD R2, R9, 0x1, R2 ;  /* 0x0000000109027824 */ /* 0x000fe400078e0202 */
[----:B-----5:R-:W-:-:S03]  /*1d30*/  IMAD.MOV.U32 R4, RZ, RZ, R8 ;  /* 0x000000ffff047224 */ /* 0x020fc600078e0008 */
        /* <DEDUP_REMOVED lines=19> */
.L_x_459:
[----:B------:R-:W-:Y:S05]  /*1e70*/  BSYNC.RECONVERGENT B1 ;  /* 0x0000000000017941 */ /* 0x000fea0003800200 */
.L_x_458:
        /* <DEDUP_REMOVED lines=22> */
.L_x_461:
[----:B------:R-:W-:Y:S05]  /*1fe0*/  BSYNC.RECONVERGENT B1 ;  /* 0x0000000000017941 */ /* 0x000fea0003800200 */
.L_x_460:
        /* <DEDUP_REMOVED lines=22> */
.L_x_463:
[----:B------:R-:W-:Y:S05]  /*2150*/  BSYNC.RECONVERGENT B1 ;  /* 0x0000000000017941 */ /* 0x000fea0003800200 */
.L_x_462:
        /* <DEDUP_REMOVED lines=22> */
.L_x_465:
[----:B------:R-:W-:Y:S05]  /*22c0*/  BSYNC.RECONVERGENT B1 ;  /* 0x0000000000017941 */ /* 0x000fea0003800200 */
.L_x_464:
        /* <DEDUP_REMOVED lines=23> */
.L_x_467:
[----:B------:R-:W-:Y:S05]  /*2440*/  BSYNC.RECONVERGENT B1 ;  /* 0x0000000000017941 */ /* 0x000fea0003800200 */
.L_x_466:
[----:B------:R-:W-:Y:S04]  /*2450*/  BSSY.RECONVERGENT B1, `(.L_x_468) ;  /* 0x000000c000017945 */ /* 0x000fe80003800200 */
[----:B------:R-:W-:Y:S05]  /*2460*/  @P3 BRA `(.L_x_469) ;  /* 0x0000000000283947 */ /* 0x000fea0003800000 */
[----:B------:R-:W0:Y:S01]  /*2470*/  S2R R8, SR_CgaCtaId ;  /* 0x0000000000087919 */ /* 0x000e220000008800 */
[----:B------:R-:W-:Y:S01]  /*2480*/  MOV R7, 0x400 ;  /* 0x0000040000077802 */ /* 0x000fe20000000f00 */
[----:B------:R-:W-:Y:S01]  /*2490*/  IMAD.MOV.U32 R10, RZ, RZ, R3 ;  /* 0x000000ffff0a7224 */ /* 0x000fe200078e0003 */
[----:B------:R-:W-:Y:S01]  /*24a0*/  SHF.R.U32.HI R5, RZ, 0x1, R6 ;  /* 0x00000001ff057819 */ /* 0x000fe20000011606 */
[----:B------:R-:W-:-:S03]  /*24b0*/  IMAD.MOV.U32 R11, RZ, RZ, R2 ;  /* 0x000000ffff0b7224 */ /* 0x000fc600078e0002 */
[----:B------:R-:W-:Y:S02]  /*24c0*/  LOP3.LUT R5, R5, 0x1f0, RZ, 0xc0, !PT ;  /* 0x000001f005057812 */ /* 0x000fe400078ec0ff */
[----:B0-----:R-:W-:-:S05]  /*24d0*/  LEA R8, R8, R7, 0x18 ;  /* 0x0000000708087211 */ /* 0x001fca00078ec0ff */
[----:B------:R-:W-:-:S05]  /*24e0*/  IMAD.IADD R5, R5, 0x1, R8 ;  /* 0x0000000105057824 */ /* 0x000fca00078e0208 */
[----:B------:R0:W-:Y:S04]  /*24f0*/  STS.64 [R5+0x10], R10 ;  /* 0x0000100a05007388 */ /* 0x0001e80000000a00 */
[----:B------:R0:W-:Y:S02]  /*2500*/  STS [R5+0x8], R4 ;  /* 0x0000080405007388 */ /* 0x0001e40000000800 */
.L_x_469:
[----:B------:R-:W-:Y:S05]  /*2510*/  BSYNC.RECONVERGENT B1 ;  /* 0x0000000000017941 */ /* 0x000fea0003800200 */
.L_x_468:
[----:B------:R-:W-:Y:S01]  /*2520*/  BAR.SYNC.DEFER_BLOCKING 0x0 ;  /* 0x0000000000007b1d */ /* 0x000fe20000010000 */
[----:B------:R-:W-:-:S13]  /*2530*/  ISETP.NE.AND P2, PT, R6, RZ, PT ;  /* 0x000000ff0600720c */ /* 0x000fda0003f45270 */
[----:B------:R-:W-:Y:S05]  /*2540*/  @P2 BRA `(.L_x_445) ;  /* 0x0000003400282947 */ /* 0x000fea0003800000 */
[C---:B------:R-:W-:Y:S01]  /*2550*/  ISETP.GE.AND P0, PT, R9.reuse, 0x21, PT ;  /* 0x000000210900780c */ /* 0x040fe20003f06270 */
[----:B0-----:R-:W-:Y:S01]  /*2560*/  IMAD.MOV.U32 R5, RZ, RZ, R4 ;  /* 0x000000ffff057224 */ /* 0x001fe200078e0004 */
[C---:B------:R-:W-:Y:S01]  /*2570*/  ISETP.GE.AND P5, PT, R9.reuse, 0x41, PT ;  /* 0x000000410900780c */ /* 0x040fe20003fa6270 */
[----:B------:R-:W-:Y:S01]  /*2580*/  IMAD.MOV.U32 R11, RZ, RZ, R3 ;  /* 0x000000ffff0b7224 */ /* 0x000fe200078e0003 */
[C---:B------:R-:W-:Y:S01]  /*2590*/  ISETP.GE.AND P4, PT, R9.reuse, 0x61, PT ;  /* 0x000000610900780c */ /* 0x040fe20003f86270 */
[----:B------:R-:W-:Y:S01]  /*25a0*/  IMAD.MOV.U32 R8, RZ, RZ, R2 ;  /* 0x000000ffff087224 */ /* 0x000fe200078e0002 */
[----:B------:R-:W-:-:S07]  /*25b0*/  ISETP.GE.AND P3, PT, R9, 0x81, PT ;  /* 0x000000810900780c */ /* 0x000fce0003f66270 */
[----:B------:R-:W-:Y:S06]  /*25c0*/  @!P0 BRA `(.L_x_470) ;  /* 0x00000000005c8947 */ /* 0x000fec0003800000 */
        /* <DEDUP_REMOVED lines=22> */
.L_x_471:
[----:B------:R-:W-:Y:S05]  /*2730*/  BSYNC.RECONVERGENT B1 ;  /* 0x0000000000017941 */ /* 0x000fea0003800200 */
.L_x_470:
[----:B------:R-:W-:Y:S02]  /*2740*/  IMAD.MOV.U32 R2, RZ, RZ, R5 ;  /* 0x000000ffff027224 */ /* 0x000fe400078e0005 */
[----:B------:R-:W-:Y:S02]  /*2750*/  IMAD.MOV.U32 R7, RZ, RZ, R11 ;  /* 0x000000ffff077224 */ /* 0x000fe400078e000b */
[----:B------:R-:W-:Y:S01]  /*2760*/  IMAD.MOV.U32 R6, RZ, RZ, R8 ;  /* 0x000000ffff067224 */ /* 0x000fe200078e0008 */
        /* <DEDUP_REMOVED lines=23> */
.L_x_473:
[----:B------:R-:W-:Y:S05]  /*28e0*/  BSYNC.RECONVERGENT B1 ;  /* 0x0000000000017941 */ /* 0x000fea0003800200 */
.L_x_472:
[C---:B------:R-:W-:Y:S01]  /*28f0*/  ISETP.GE.AND P1, PT, R9.reuse, 0xa1, PT ;  /* 0x000000a10900780c */ /* 0x040fe20003f26270 */
[----:B------:R-:W-:Y:S01]  /*2900*/  IMAD.MOV.U32 R3, RZ, RZ, R2 ;  /* 0x000000ffff037224 */ /* 0x000fe200078e0002 */
[C---:B------:R-:W-:Y:S01]  /*2910*/  ISETP.GE.AND P5, PT, R9.reuse, 0xc1, PT ;  /* 0x000000c10900780c */ /* 0x040fe20003fa6270 */
[----:B------:R-:W-:Y:S01]  /*2920*/  IMAD.MOV.U32 R8, RZ, RZ, R6 ;  /* 0x000000ffff087224 */ /* 0x000fe200078e0006 */
[----:B------:R-:W-:Y:S01]  /*2930*/  ISETP.GE.AND P6, PT, R9, 0xe1, PT ;  /* 0x000000e10900780c */ /* 0x000fe20003fc6270 */
[----:B------:R-:W-:Y:S01]  /*2940*/  IMAD.MOV.U32 R9, RZ, RZ, R7 ;  /* 0x000000ffff097224 */ /* 0x000fe200078e0007 */
[----:B------:R-:W-:Y:S11]  /*2950*/  @!P4 BRA `(.L_x_474) ;  /* 0x00000000005cc947 */ /* 0x000ff60003800000 */
        /* <DEDUP_REMOVED lines=13> */
[----:B0-----:R-:W-:Y:S01]  /*2a30*/  @P4 ISETP.GE.U32.AND P0, PT, R7, R10, PT ;  /* 0x0000000a0700420c */ /* 0x001fe20003f06070 */
[----:B------:R-:W-:Y:S02]  /*2a40*/  IMAD.MOV.U32 R9, RZ, RZ, R10 ;  /* 0x000000ffff097224 */ /* 0x000fe400078e000a */
[----:B------:R-:W-:Y:S01]  /*2a50*/  IMAD.MOV.U32 R8, RZ, RZ, R11 ;  /* 0x000000ffff087224 */ /* 0x000fe200078e000b */
[----:B------:R-:W-:-:S04]  /*2a60*/  @P4 ISETP.GE.AND.EX P0, PT, R6, R11, PT, P0 ;  /* 0x0000000b0600420c */ /* 0x000fc80003f06300 */
[----:B------:R-:W-:Y:S02]  /*2a70*/  @P4 SEL R3, R2, R5, !P0 ;  /* 0x0000000502034207 */ /* 0x000fe40004000000 */
[----:B------:R-:W-:-:S04]  /*2a80*/  @P4 ISETP.LT.U32.AND P0, PT, R7, R10, PT ;  /* 0x0000000a0700420c */ /* 0x000fc80003f01070 */
[----:B------:R-:W-:-:S04]  /*2a90*/  @P4 ISETP.LT.AND.EX P0, PT, R6, R11, PT, P0 ;  /* 0x0000000b0600420c */ /* 0x000fc80003f01300 */
[----:B------:R-:W-:Y:S02]  /*2aa0*/  @P4 SEL R9, R7, R10, P0 ;  /* 0x0000000a07094207 */ /* 0x000fe40000000000 */
[----:B------:R-:W-:-:S07]  /*2ab0*/  @P4 SEL R8, R6, R11, P0 ;  /* 0x0000000b06084207 */ /* 0x000fce0000000000 */
.L_x_475:
[----:B------:R-:W-:Y:S05]  /*2ac0*/  BSYNC.RECONVERGENT B1 ;  /* 0x0000000000017941 */ /* 0x000fea0003800200 */
.L_x_474:
        /* <DEDUP_REMOVED lines=26> */
.L_x_477:
[----:B------:R-:W-:Y:S05]  /*2c70*/  BSYNC.RECONVERGENT B1 ;  /* 0x0000000000017941 */ /* 0x000fea0003800200 */
.L_x_476:
        /* <DEDUP_REMOVED lines=8> */
[----:B0-----:R-:W-:Y:S01]  /*2d00*/  LEA R8, R4, R3, 0x18 ;  /* 0x0000000304087211 */ /* 0x001fe200078ec0ff */
[----:B------:R-:W-:Y:S02]  /*2d10*/  IMAD.MOV.U32 R3, RZ, RZ, R2 ;  /* 0x000000ffff037224 */ /* 0x000fe400078e0002 */
[----:B------:R-:W-:Y:S02]  /*2d20*/  IMAD.MOV.U32 R4, RZ, RZ, R6 ;  /* 0x000000ffff047224 */ /* 0x000fe400078e0006 */
        /* <DEDUP_REMOVED lines=15> */
.L_x_479:
[----:B------:R-:W-:Y:S05]  /*2e20*/  BSYNC.RECONVERGENT B1 ;  /* 0x0000000000017941 */ /* 0x000fea0003800200 */
.L_x_478:
        /* <DEDUP_REMOVED lines=26> */
.L_x_481:
[----:B------:R-:W-:Y:S05]  /*2fd0*/  BSYNC.RECONVERGENT B1 ;  /* 0x0000000000017941 */ /* 0x000fea0003800200 */
.L_x_480:
[----:B------:R-:W-:Y:S02]  /*2fe0*/  IMAD.MOV.U32 R4, RZ, RZ, R5 ;  /* 0x000000ffff047224 */ /* 0x000fe400078e0005 */
[----:B------:R-:W-:Y:S02]  /*2ff0*/  IMAD.MOV.U32 R3, RZ, RZ, R7 ;  /* 0x000000ffff037224 */ /* 0x000fe400078e0007 */
[----:B------:R-:W-:Y:S01]  /*3000*/  IMAD.MOV.U32 R2, RZ, RZ, R8 ;  /* 0x000000ffff027224 */ /* 0x000fe200078e0008 */
[----:B------:R-:W-:Y:S06]  /*3010*/  @!P6 BRA `(.L_x_445) ;  /* 0x000000280074e947 */ /* 0x000fec0003800000 */
[----:B------:R-:W0:Y:S01]  /*3020*/  S2R R3, SR_CgaCtaId ;  /* 0x0000000000037919 */ /* 0x000e220000008800 */
[----:B------:R-:W-:Y:S01]  /*3030*/  MOV R2, 0x400 ;  /* 0x0000040000027802 */ /* 0x000fe20000000f00 */
[----:B------:R-:W-:-:S03]  /*3040*/  IMAD.MOV.U32 R4, RZ, RZ, R5 ;  /* 0x000000ffff047224 */ /* 0x000fc600078e0005 */
        /* <DEDUP_REMOVED lines=20> */
.L_x_413:
[----:B------:R-:W0:Y:S01]  /*3190*/  S2R R5, SR_TID.X ;  /* 0x0000000000057919 */ /* 0x000e220000002100 */
[----:B------:R-:W1:Y:S02]  /*31a0*/  LDCU.128 UR12, c[0x0][0x380] ;  /* 0x00007000ff0c77ac */ /* 0x000e640008000c00 */
[----:B-1----:R-:W-:Y:S02]  /*31b0*/  IMAD.U32 R10, RZ, RZ, UR12 ;  /* 0x0000000cff0a7e24 */ /* 0x002fe4000f8e00ff */
[----:B------:R-:W-:Y:S01]  /*31c0*/  IMAD.U32 R11, RZ, RZ, UR13 ;  /* 0x0000000dff0b7e24 */ /* 0x000fe2000f8e00ff */
[----:B0-----:R-:W-:-:S05]  /*31d0*/  IADD3 R3, P0, PT, R7, R5, RZ ;  /* 0x0000000507037210 */ /* 0x001fca0007f1e0ff */
[----:B------:R-:W-:Y:S01]  /*31e0*/  IMAD.X R4, RZ, RZ, RZ, P0 ;  /* 0x000000ffff047224 */ /* 0x000fe200000e06ff */
[----:B------:R-:W-:-:S04]  /*31f0*/  LEA R2, P0, R3, R10, 0x2 ;  /* 0x0000000a03027211 */ /* 0x000fc800078010ff */
[----:B------:R-:W-:-:S05]  /*3200*/  LEA.HI.X R3, R3, R11, R4, 0x2, P0 ;  /* 0x0000000b03037211 */ /* 0x000fca00000f1404 */
[----:B------:R-:W2:Y:S04]  /*3210*/  LDG.E R4, desc[UR10][R2.64] ;  /* 0x0000000a02047981 */ /* 0x000ea8000c1e1900 */
[----:B------:R-:W2:Y:S04]  /*3220*/  LDG.E R9, desc[UR10][R2.64+0x400] ;  /* 0x0004000a02097981 */ /* 0x000ea8000c1e1900 */
[----:B------:R-:W3:Y:S04]  /*3230*/  LDG.E R6, desc[UR10][R2.64+0x800] ;  /* 0x0008000a02067981 */ /* 0x000ee8000c1e1900 */
[----:B------:R-:W4:Y:S04]  /*3240*/  LDG.E R8, desc[UR10][R2.64+0xc00] ;  /* 0x000c000a02087981 */ /* 0x000f28000c1e1900 */
[----:B------:R0:W5:Y:S01]  /*3250*/  LDG.E R16, desc[UR10][R2.64+0x1000] ;  /* 0x0010000a02107981 */ /* 0x000162000c1e1900 */
[----:B------:R-:W-:Y:S01]  /*3260*/  VIADD R19, R5, 0x200 ;  /* 0x0000020005137836 */ /* 0x000fe20000000000 */
[----:B------:R-:W-:Y:S01]  /*3270*/  ISETP.LE.U32.AND P0, PT, R15, UR6, PT ;  /* 0x000000060f007c0c */ /* 0x000fe2000bf03070 */
[----:B------:R-:W-:Y:S01]  /*3280*/  IMAD.U32 R14, RZ, RZ, UR15 ;  /* 0x0000000fff0e7e24 */ /* 0x000fe2000f8e00ff */
[----:B------:R-:W-:Y:S02]  /*3290*/  BSSY.RECONVERGENT B1, `(.L_x_482) ;  /* 0x0000021000017945 */ /* 0x000fe40003800200 */
[----:B------:R-:W-:-:S02]  /*32a0*/  ISETP.GE.U32.AND.EX P0, PT, RZ, R12, PT, P0 ;  /* 0x0000000cff00720c */ /* 0x000fc40003f06100 */
[----:B0-----:R-:W-:Y:S02]  /*32b0*/  LOP3.LUT R2, R5, 0x400, RZ, 0xfc, !PT ;  /* 0x0000040005027812 */ /* 0x001fe400078efcff */
[----:B--2---:R-:W-:Y:S02]  /*32c0*/  VIMNMX R13, PT, PT, R4, R9, PT ;  /* 0x00000009040d7248 */ /* 0x004fe40003fe0100 */
[----:B------:R-:W-:Y:S01]  /*32d0*/  ISETP.GE.AND P1, PT, R9, R4, PT ;  /* 0x000000040900720c */ /* 0x000fe20003f26270 */
[----:B------:R-:W-:Y:S01]  /*32e0*/  VIADD R4, R5, 0x100 ;  /* 0x0000010005047836 */ /* 0x000fe20000000000 */
[CC--:B---3--:R-:W-:Y:S02]  /*32f0*/  ISETP.GE.AND P2, PT, R6.reuse, R13.reuse, PT ;  /* 0x0000000d0600720c */ /* 0x0c8fe40003f46270 */
[----:B------:R-:W-:Y:S01]  /*3300*/  VIMNMX R17, PT, PT, R6, R13, PT ;  /* 0x0000000d06117248 */ /* 0x000fe20003fe0100 */
[----:B------:R-:W-:-:S03]  /*3310*/  IMAD.U32 R13, RZ, RZ, UR14 ;  /* 0x0000000eff0d7e24 */ /* 0x000fc6000f8e00ff */
[CC--:B----4-:R-:W-:Y:S02]  /*3320*/  ISETP.GE.AND P3, PT, R8.reuse, R17.reuse, PT ;  /* 0x000000110800720c */ /* 0x0d0fe40003f66270 */
[----:B------:R-:W-:-:S05]  /*3330*/  VIMNMX R17, PT, PT, R8, R17, PT ;  /* 0x0000001108117248 */ /* 0x000fca0003fe0100 */
[----:B------:R-:W-:Y:S01]  /*3340*/  @P2 SEL R19, R4, R5, !P1 ;  /* 0x0000000504132207 */ /* 0x000fe20004800000 */
[----:B------:R-:W-:Y:S01]  /*3350*/  IMAD.MOV.U32 R9, RZ, RZ, R17 ;  /* 0x000000ffff097224 */ /* 0x000fe200078e0011 */
[----:B------:R-:W-:-:S04]  /*3360*/  IADD3 R7, P1, PT, R7, R13, RZ ;  /* 0x0000000d07077210 */ /* 0x000fc80007f3e0ff */
[----:B------:R-:W-:Y:S01]  /*3370*/  @!P3 VIADD R19, R5, 0x300 ;  /* 0x000003000513b836 */ /* 0x000fe20000000000 */
[-C--:B------:R-:W-:Y:S01]  /*3380*/  IADD3 R18, P2, PT, R2, R7.reuse, RZ ;  /* 0x0000000702127210 */ /* 0x080fe20007f5e0ff */
[----:B------:R-:W-:Y:S01]  /*3390*/  IMAD.X R4, RZ, RZ, R14, P1 ;  /* 0x000000ffff047224 */ /* 0x000fe200008e060e */
[----:B-----5:R-:W-:Y:S02]  /*33a0*/  ISETP.GE.AND P1, PT, R17, R16, PT ;  /* 0x000000101100720c */ /* 0x020fe40003f26270 */
[----:B------:R-:W-:Y:S01]  /*33b0*/  IADD3 R3, P3, PT, R19, R7, RZ ;  /* 0x0000000713037210 */ /* 0x000fe20007f7e0ff */
[----:B------:R-:W-:-:S04]  /*33c0*/  IMAD.X R7, RZ, RZ, R4, P2 ;  /* 0x000000ffff077224 */ /* 0x000fc800010e0604 */
[----:B------:R-:W-:Y:S02]  /*33d0*/  IMAD.X R6, RZ, RZ, R4, P3 ;  /* 0x000000ffff067224 */ /* 0x000fe400018e0604 */
[----:B------:R-:W-:Y:S02]  /*33e0*/  IMAD.MOV.U32 R8, RZ, RZ, R3 ;  /* 0x000000ffff087224 */ /* 0x000fe400078e0003 */
[----:B------:R-:W-:Y:S02]  /*33f0*/  IMAD.MOV.U32 R4, RZ, RZ, R6 ;  /* 0x000000ffff047224 */ /* 0x000fe400078e0006 */
[----:B------:R-:W-:Y:S05]  /*3400*/  @!P1 BRA `(.L_x_483) ;  /* 0x0000000000249947 */ /* 0x000fea0003800000 */
[----:B------:R-:W-:Y:S01]  /*3410*/  ISETP.GE.AND P2, PT, R16, R17, PT ;  /* 0x000000111000720c */ /* 0x000fe20003f46270 */
[----:B------:R-:W-:Y:S02]  /*3420*/  IMAD.MOV.U32 R9, RZ, RZ, R16 ;  /* 0x000000ffff097224 */ /* 0x000fe400078e0010 */
[----:B------:R-:W-:Y:S02]  /*3430*/  IMAD.MOV.U32 R8, RZ, RZ, R18 ;  /* 0x000000ffff087224 */ /* 0x000fe400078e0012 */
[----:B------:R-:W-:-:S08]  /*3440*/  IMAD.MOV.U32 R4, RZ, RZ, R7 ;  /* 0x000000ffff047224 */ /* 0x000fd000078e0007 */
[----:B------:R-:W-:-:S04]  /*3450*/  @P2 ISETP.GE.U32.AND P1, PT, R19, R2, PT ;  /* 0x000000021300220c */ /* 0x000fc80003f26070 */
[----:B------:R-:W-:-:S04]  /*3460*/  @P2 ISETP.GE.U32.AND.EX P1, PT, RZ, RZ, PT, P1 ;  /* 0x000000ffff00220c */ /* 0x000fc80003f26110 */
[----:B------:R-:W-:Y:S02]  /*3470*/  @P2 SEL R9, R17, R16, !P1 ;  /* 0x0000001011092207 */ /* 0x000fe40004800000 */
[----:B------:R-:W-:Y:S02]  /*3480*/  @P2 SEL R8, R3, R18, !P1 ;  /* 0x0000001203082207 */ /* 0x000fe40004800000 */
[----:B------:R-:W-:-:S07]  /*3490*/  @P2 SEL R4, R6, R7, !P1 ;  /* 0x0000000706042207 */ /* 0x000fce0004800000 */
.L_x_483:
[----:B------:R-:W-:Y:S05]  /*34a0*/  BSYNC.RECONVERGENT B1 ;  /* 0x0000000000017941 */ /* 0x000fea0003800200 */
.L_x_482:
[----:B------:R-:W-:Y:S05]  /*34b0*/  @P0 BRA `(.L_x_484) ;  /* 0x0000001400200947 */ /* 0x000fea0003800000 */
[----:B------:R-:W0:Y:S01]  /*34c0*/  LDCU.64 UR8, c[0x0][0x3e8] ;  /* 0x00007d00ff0877ac */ /* 0x000e220008000a00 */
[----:B------:R-:W-:Y:S01]  /*34d0*/  ISETP.NE.AND P0, PT, R5, RZ, PT ;  /* 0x000000ff0500720c */ /* 0x000fe20003f05270 */
[----:B------:R-:W-:Y:S01]  /*34e0*/  BSSY.RECONVERGENT B1, `(.L_x_485) ;  /* 0x0000012000017945 */ /* 0x000fe20003800200 */
[----:B------:R-:W-:Y:S01]  /*34f0*/  UMOV UR4, 0x8 ;  /* 0x0000000800047882 */ /* 0x000fe20000000000 */
[----:B------:R-:W-:Y:S02]  /*3500*/  UMOV UR5, 0x0 ;  /* 0x0000000000057882 */ /* 0x000fe40000000000 */
[----:B0-----:R-:W-:-:S04]  /*3510*/  UIMAD.WIDE.U32 UR4, UR8, 0x1, UR4 ;  /* 0x00000001080478a5 */ /* 0x001fc8000f8e0004 */
[----:B------:R-:W-:Y:S02]  /*3520*/  UIADD3 UR7, UPT, UPT, UR5, UR9, URZ ;  /* 0x0000000905077290 */ /* 0x000fe4000fffe0ff */
[----:B------:R-:W-:Y:S02]  /*3530*/  IMAD.U32 R7, RZ, RZ, UR5 ;  /* 0x00000005ff077e24 */ /* 0x000fe4000f8e00ff */
[----:B------:R-:W-:Y:S02]  /*3540*/  IMAD.U32 R6, RZ, RZ, UR4 ;  /* 0x00000004ff067e24 */ /* 0x000fe4000f8e00ff */
[----:B------:R-:W-:Y:S01]  /*3550*/  IMAD.U32 R7, RZ, RZ, UR7 ;  /* 0x00000007ff077e24 */ /* 0x000fe2000f8e00ff */
[----:B------:R-:W-:Y:S06]  /*3560*/  @P0 BRA `(.L_x_486) ;  /* 0x0000000000240947 */ /* 0x000fec0003800000 */
[----:B------:R-:W-:Y:S02]  /*3570*/  IMAD.MOV.U32 R16, RZ, RZ, 0x500 ;  /* 0x00000500ff107424 */ /* 0x000fe400078e00ff */
[----:B------:R-:W-:-:S05]  /*3580*/  IMAD.MOV.U32 R17, RZ, RZ, 0x0 ;  /* 0x00000000ff117424 */ /* 0x000fca00078e00ff */
[----:B------:R-:W2:Y:S01]  /*3590*/  ATOMG.E.ADD.64.STRONG.GPU PT, R2, desc[UR10][R6.64], R16 ;  /* 0x80000010060279a8 */ /* 0x000ea200081ef50a */
[----:B------:R-:W0:Y:S01]  /*35a0*/  S2UR UR5, SR_CgaCtaId ;  /* 0x00000000000579c3 */ /* 0x000e220000008800 */
[----:B------:R-:W-:Y:S02]  /*35b0*/  UMOV UR4, 0x400 ;  /* 0x0000040000047882 */ /* 0x000fe40000000000 */
[----:B0-----:R-:W-:Y:S01]  /*35c0*/  ULEA UR4, UR5, UR4, 0x18 ;  /* 0x0000000405047291 */ /* 0x001fe2000f8ec0ff */
[----:B--2---:R-:W-:-:S05]  /*35d0*/  IADD3 R2, P0, PT, R2, UR6, RZ ;  /* 0x0000000602027c10 */ /* 0x004fca000ff1e0ff */
[----:B------:R-:W-:-:S05]  /*35e0*/  IMAD.X R3, RZ, RZ, R3, P0 ;  /* 0x000000ffff037224 */ /* 0x000fca00000e0603 */
[----:B------:R0:W-:Y:S03]  /*35f0*/  STS.64 [UR4+0x98], R2 ;  /* 0x00009802ff007988 */ /* 0x0001e60008000a04 */
.L_x_486:
[----:B------:R-:W-:Y:S05]  /*3600*/  BSYNC.RECONVERGENT B1 ;  /* 0x0000000000017941 */ /* 0x000fea0003800200 */
.L_x_485:
[----:B------:R-:W1:Y:S08]  /*3610*/  S2UR UR5, SR_CgaCtaId ;  /* 0x00000000000579c3 */ /* 0x000e700000008800 */
[----:B------:R-:W-:Y:S06]  /*3620*/  BAR.SYNC.DEFER_BLOCKING 0x0 ;  /* 0x0000000000007b1d */ /* 0x000fec0000010000 */
[----:B------:R-:W-:-:S02]  /*3630*/  UMOV UR4, 0x400 ;  /* 0x0000040000047882 */ /* 0x000fc40000000000 */
[----:B-1----:R-:W-:-:S06]  /*3640*/  ULEA UR4, UR5, UR4, 0x18 ;  /* 0x0000000405047291 */ /* 0x002fcc000f8ec0ff */
[----:B------:R-:W-:-:S05]  /*3650*/  IMAD.U32 R16, RZ, RZ, UR4 ;  /* 0x00000004ff107e24 */ /* 0x000fca000f8e00ff */
[----:B0-----:R-:W0:Y:S02]  /*3660*/  LDS.64 R2, [R16+0x98] ;  /* 0x0000980010027984 */ /* 0x001e240000000a00 */
[----:B0-----:R-:W-:-:S04]  /*3670*/  IADD3 R18, P1, PT, R2, 0x500, RZ ;  /* 0x0000050002127810 */ /* 0x001fc80007f3e0ff */
[----:B------:R-:W-:Y:S01]  /*3680*/  ISETP.GT.U32.AND P0, PT, R18, R15, PT ;  /* 0x0000000f1200720c */ /* 0x000fe20003f04070 */
[----:B------:R-:W-:-:S05]  /*3690*/  IMAD.X R17, RZ, RZ, R3, P1 ;  /* 0x000000ffff117224 */ /* 0x000fca00008e0603 */
[----:B------:R-:W-:-:S13]  /*36a0*/  ISETP.GT.AND.EX P0, PT, R17, R12, PT, P0 ;  /* 0x0000000c1100720c */ /* 0x000fda0003f04300 */
[----:B------:R-:W-:Y:S05]  /*36b0*/  @P0 BRA `(.L_x_487) ;  /* 0x0000000800340947 */ /* 0x000fea0003800000 */
[----:B------:R-:W-:Y:S01]  /*36c0*/  BSSY.RECONVERGENT B1, `(.L_x_487) ;  /* 0x000008c000017945 */ /* 0x000fe20003800200 */
[----:B------:R-:W0:Y:S01]  /*36d0*/  LDCU.64 UR8, c[0x0][0x398] ;  /* 0x00007300ff0877ac */ /* 0x000e220008000a00 */
[----:B------:R-:W1:Y:S02]  /*36e0*/  LDCU.128 UR12, c[0x0][0x380] ;  /* 0x00007000ff0c77ac */ /* 0x000e640008000c00 */
.L_x_500:
[----:B------:R-:W-:Y:S01]  /*36f0*/  IADD3 R22, P0, PT, R5, R2, RZ ;  /* 0x0000000205167210 */ /* 0x000fe20007f1e0ff */
[----:B-1----:R-:W-:Y:S02]  /*3700*/  IMAD.U32 R10, RZ, RZ, UR12 ;  /* 0x0000000cff0a7e24 */ /* 0x002fe4000f8e00ff */
[----:B------:R-:W-:Y:S02]  /*3710*/  IMAD.U32 R11, RZ, RZ, UR13 ;  /* 0x0000000dff0b7e24 */ /* 0x000fe4000f8e00ff */
[----:B------:R-:W-:Y:S01]  /*3720*/  IMAD.X R15, RZ, RZ, R3, P0 ;  /* 0x000000ffff0f7224 */ /* 0x000fe200000e0603 */
[----:B------:R-:W-:-:S04]  /*3730*/  LEA R18, P0, R22, R10, 0x2 ;  /* 0x0000000a16127211 */ /* 0x000fc800078010ff */
[----:B------:R-:W-:-:S05]  /*3740*/  LEA.HI.X R19, R22, R11, R15, 0x2, P0 ;  /* 0x0000000b16137211 */ /* 0x000fca00000f140f */
[----:B------:R-:W2:Y:S04]  /*3750*/  LDG.E R24, desc[UR10][R18.64] ;  /* 0x0000000a12187981 */ /* 0x000ea8000c1e1900 */
[----:B------:R1:W5:Y:S04]  /*3760*/  LDG.E R20, desc[UR10][R18.64+0x400] ;  /* 0x0004000a12147981 */ /* 0x000368000c1e1900 */
[----:B------:R1:W5:Y:S04]  /*3770*/  LDG.E R17, desc[UR10][R18.64+0x800] ;  /* 0x0008000a12117981 */ /* 0x000368000c1e1900 */
[----:B------:R1:W5:Y:S04]  /*3780*/  LDG.E R2, desc[UR10][R18.64+0xc00] ;  /* 0x000c000a12027981 */ /* 0x000368000c1e1900 */
[----:B------:R1:W5:Y:S01]  /*3790*/  LDG.E R12, desc[UR10][R18.64+0x1000] ;  /* 0x0010000a120c7981 */ /* 0x000362000c1e1900 */
[----:B------:R-:W-:Y:S01]  /*37a0*/  IMAD.U32 R13, RZ, RZ, UR14 ;  /* 0x0000000eff0d7e24 */ /* 0x000fe2000f8e00ff */
[----:B------:R-:W-:Y:S01]  /*37b0*/  BSSY.RECONVERGENT B2, `(.L_x_488) ;  /* 0x0000014000027945 */ /* 0x000fe20003800200 */
[----:B------:R-:W-:-:S02]  /*37c0*/  IMAD.U32 R14, RZ, RZ, UR15 ;  /* 0x0000000fff0e7e24 */ /* 0x000fc4000f8e00ff */
[----:B------:R-:W-:Y:S01]  /*37d0*/  IMAD.MOV.U32 R21, RZ, RZ, R9 ;  /* 0x000000ffff157224 */ /* 0x000fe200078e0009 */
[----:B------:R-:W-:Y:S01]  /*37e0*/  IADD3 R3, P1, PT, R22, R13, RZ ;  /* 0x0000000d16037210 */ /* 0x000fe20007f3e0ff */
[----:B------:R-:W-:Y:S02]  /*37f0*/  IMAD.MOV.U32 R22, RZ, RZ, R8 ;  /* 0x000000ffff167224 */ /* 0x000fe400078e0008 */
[----:B------:R-:W-:Y:S02]  /*3800*/  IMAD.MOV.U32 R23, RZ, RZ, R4 ;  /* 0x000000ffff177224 */ /* 0x000fe400078e0004 */
[----:B------:R-:W-:Y:S01]  /*3810*/  IMAD.X R15, R15, 0x1, R14, P1 ;  /* 0x000000010f0f7824 */ /* 0x000fe200008e060e */
[----:B--2---:R-:W-:-:S13]  /*3820*/  ISETP.GE.AND P0, PT, R9, R24, PT ;  /* 0x000000180900720c */ /* 0x004fda0003f06270 */
[----:B-1----:R-:W-:Y:S05]  /*3830*/  @!P0 BRA `(.L_x_489) ;  /* 0x00000000002c8947 */ /* 0x002fea0003800000 */
        /* <DEDUP_REMOVED lines=11> */
.L_x_489:
[----:B0-----:R-:W-:Y:S05]  /*38f0*/  BSYNC.RECONVERGENT B2 ;  /* 0x0000000000027941 */ /* 0x001fea0003800200 */
.L_x_488:
[----:B-----5:R-:W-:Y:S01]  /*3900*/  ISETP.GE.AND P0, PT, R21, R20, PT ;  /* 0x000000141500720c */ /* 0x020fe20003f06270 */
[----:B------:R-:W-:Y:S01]  /*3910*/  BSSY.RECONVERGENT B2, `(.L_x_490) ;  /* 0x0000012000027945 */ /* 0x000fe20003800200 */
[----:B------:R-:W-:Y:S01]  /*3920*/  IADD3 R9, P1, PT, R3, 0x100, RZ ;  /* 0x0000010003097810 */ /* 0x000fe20007f3e0ff */
[----:B------:R-:W-:Y:S02]  /*3930*/  IMAD.MOV.U32 R4, RZ, RZ, R21 ;  /* 0x000000ffff047224 */ /* 0x000fe400078e0015 */
[----:B------:R-:W-:Y:S02]  /*3940*/  IMAD.MOV.U32 R18, RZ, RZ, R22 ;  /* 0x000000ffff127224 */ /* 0x000fe400078e0016 */
[----:B------:R-:W-:Y:S02]  /*3950*/  IMAD.X R8, RZ, RZ, R15, P1 ;  /* 0x000000ffff087224 */ /* 0x000fe400008e060f */
[----:B------:R-:W-:-:S04]  /*3960*/  IMAD.MOV.U32 R19, RZ, RZ, R23 ;  /* 0x000000ffff137224 */ /* 0x000fc800078e0017 */
        /* <DEDUP_REMOVED lines=12> */
.L_x_491:
[----:B------:R-:W-:Y:S05]  /*3a30*/  BSYNC.RECONVERGENT B2 ;  /* 0x0000000000027941 */ /* 0x000fea0003800200 */
.L_x_490:
[----:B------:R-:W-:Y:S01]  /*3a40*/  ISETP.GE.AND P0, PT, R4, R17, PT ;  /* 0x000000110400720c */ /* 0x000fe20003f06270 */
        /* <DEDUP_REMOVED lines=18> */
.L_x_493:
[----:B------:R-:W-:Y:S05]  /*3b70*/  BSYNC.RECONVERGENT B2 ;  /* 0x0000000000027941 */ /* 0x000fea0003800200 */
.L_x_492:
        /* <DEDUP_REMOVED lines=19> */
.L_x_495:
[----:B------:R-:W-:Y:S05]  /*3cb0*/  BSYNC.RECONVERGENT B2 ;  /* 0x0000000000027941 */ /* 0x000fea0003800200 */
.L_x_494:
        /* <DEDUP_REMOVED lines=19> */
.L_x_497:
[----:B------:R-:W-:Y:S05]  /*3df0*/  BSYNC.RECONVERGENT B2 ;  /* 0x0000000000027941 */ /* 0x000fea0003800200 */
.L_x_496:
[----:B------:R-:W-:Y:S01]  /*3e00*/  BAR.SYNC.DEFER_BLOCKING 0x0 ;  /* 0x0000000000007b1d */ /* 0x000fe20000010000 */
[----:B------:R-:W-:-:S05]  /*3e10*/  ISETP.NE.AND P0, PT, R5, RZ, PT ;  /* 0x000000ff0500720c */ /* 0x000fca0003f05270 */
[----:B------:R-:W-:Y:S08]  /*3e20*/  BSSY.RECONVERGENT B2, `(.L_x_498) ;  /* 0x000000c000027945 */ /* 0x000ff00003800200 */
[----:B------:R-:W-:Y:S05]  /*3e30*/  @P0 BRA `(.L_x_499) ;  /* 0x0000000000280947 */ /* 0x000fea0003800000 */
[----:B------:R-:W-:Y:S02]  /*3e40*/  IMAD.MOV.U32 R18, RZ, RZ, 0x500 ;  /* 0x00000500ff127424 */ /* 0x000fe400078e00ff */
[----:B------:R-:W-:-:S05]  /*3e50*/  IMAD.MOV.U32 R19, RZ, RZ, 0x0 ;  /* 0x00000000ff137424 */ /* 0x000fca00078e00ff */
[----:B------:R-:W2:Y:S01]  /*3e60*/  ATOMG.E.ADD.64.STRONG.GPU PT, R2, desc[UR10][R6.64], R18 ;  /* 0x80000012060279a8 */ /* 0x000ea200081ef50a */
[----:B------:R-:W0:Y:S01]  /*3e70*/  S2UR UR5, SR_CgaCtaId ;  /* 0x00000000000579c3 */ /* 0x000e220000008800 */
[----:B------:R-:W-:Y:S02]  /*3e80*/  UMOV UR4, 0x400 ;  /* 0x0000040000047882 */ /* 0x000fe40000000000 */
[----:B0-----:R-:W-:-:S06]  /*3e90*/  ULEA UR4, UR5, UR4, 0x18 ;  /* 0x0000000405047291 */ /* 0x001fcc000f8ec0ff */
[----:B------:R-:W-:Y:S01]  /*3ea0*/  IMAD.U32 R16, RZ, RZ, UR4 ;  /* 0x00000004ff107e24 */ /* 0x000fe2000f8e00ff */
[----:B--2---:R-:W-:-:S05]  /*3eb0*/  IADD3 R2, P0, PT, R2, UR6, RZ ;  /* 0x0000000602027c10 */ /* 0x004fca000ff1e0ff */
[----:B------:R-:W-:-:S05]  /*3ec0*/  IMAD.X R3, RZ, RZ, R3, P0 ;  /* 0x000000ffff037224 */ /* 0x000fca00000e0603 */
[----:B------:R0:W-:Y:S03]  /*3ed0*/  STS.64 [R16+0x98], R2 ;  /* 0x0000980210007388 */ /* 0x0001e60000000a00 */
.L_x_499:
[----:B------:R-:W-:Y:S05]  /*3ee0*/  BSYNC.RECONVERGENT B2 ;  /* 0x0000000000027941 */ /* 0x000fea0003800200 */
.L_x_498:
[----:B------:R-:W-:Y:S01]  /*3ef0*/  BAR.SYNC.DEFER_BLOCKING 0x0 ;  /* 0x0000000000007b1d */ /* 0x000fe20000010000 */
[----:B------:R-:W-:Y:S02]  /*3f00*/  IMAD.U32 R15, RZ, RZ, UR8 ;  /* 0x00000008ff0f7e24 */ /* 0x000fe4000f8e00ff */
[----:B------:R-:W-:-:S03]  /*3f10*/  IMAD.U32 R12, RZ, RZ, UR9 ;  /* 0x00000009ff0c7e24 */ /* 0x000fc6000f8e00ff */
[----:B0-----:R-:W0:Y:S02]  /*3f20*/  LDS.64 R2, [R16+0x98] ;  /* 0x0000980010027984 */ /* 0x001e240000000a00 */
[----:B0-----:R-:W-:-:S04]  /*3f30*/  IADD3 R18, P1, PT, R2, 0x500, RZ ;  /* 0x0000050002127810 */ /* 0x001fc80007f3e0ff */
[----:B------:R-:W-:Y:S01]  /*3f40*/  ISETP.GT.U32.AND P0, PT, R18, R15, PT ;  /* 0x0000000f1200720c */ /* 0x000fe20003f04070 */
[----:B------:R-:W-:-:S05]  /*3f50*/  IMAD.X R17, RZ, RZ, R3, P1 ;  /* 0x000000ffff117224 */ /* 0x000fca00008e0603 */
[----:B------:R-:W-:-:S13]  /*3f60*/  ISETP.GT.AND.EX P0, PT, R17, R12, PT, P0 ;  /* 0x0000000c1100720c */ /* 0x000fda0003f04300 */
[----:B------:R-:W-:Y:S05]  /*3f70*/  @!P0 BRA `(.L_x_500) ;  /* 0xfffffff400dc8947 */ /* 0x000fea000383ffff */
[----:B------:R-:W-:Y:S05]  /*3f80*/  BSYNC.RECONVERGENT B1 ;  /* 0x0000000000017941 */ /* 0x000fea0003800200 */
.L_x_487:
[----:B------:R-:W-:Y:S01]  /*3f90*/  ISETP.GE.U32.AND P0, PT, R2, R15, PT ;  /* 0x0000000f0200720c */ /* 0x000fe20003f06070 */
[----:B------:R-:W-:Y:S03]  /*3fa0*/  BSSY.RECONVERGENT B1, `(.L_x_484) ;  /* 0x0000099000017945 */ /* 0x000fe60003800200 */
[----:B------:R-:W-:-:S13]  /*3fb0*/  ISETP.GE.AND.EX P0, PT, R3, R12, PT, P0 ;  /* 0x0000000c0300720c */ /* 0x000fda0003f06300 */
[----:B------:R-:W-:Y:S05]  /*3fc0*/  @P0 BRA `(.L_x_501) ;  /* 0x0000000800580947 */ /* 0x000fea0003800000 */
[----:B------:R-:W-:-:S05]  /*3fd0*/  IMAD.IADD R12, R15, 0x1, -R2 ;  /* 0x000000010f0c7824 */ /* 0x000fca00078e0a02 */
[----:B------:R-:W-:-:S13]  /*3fe0*/  ISETP.GE.AND P0, PT, R5, R12, PT ;  /* 0x0000000c0500720c */ /* 0x000fda0003f06270 */
[----:B------:R-:W-:Y:S05]  /*3ff0*/  @P0 BRA `(.L_x_501) ;  /* 0x00000008004c0947 */ /* 0x000fea0003800000 */
[----:B------:R-:W-:Y:S01]  /*4000*/  LOP3.LUT R16, RZ, R5, RZ, 0x33, !PT ;  /* 0x00000005ff107212 */ /* 0x000fe200078e33ff */
[----:B------:R-:W-:Y:S03]  /*4010*/  BSSY.RECONVERGENT B2, `(.L_x_502) ;  /* 0x000002d000027945 */ /* 0x000fe60003800200 */
[----:B------:R-:W-:Y:S01]  /*4020*/  IADD3 R16, PT, PT, -R2, R15, R16 ;  /* 0x0000000f02107210 */ /* 0x000fe20007ffe110 */
[----:B------:R-:W-:-:S03]  /*4030*/  IMAD.MOV.U32 R15, RZ, RZ, R5 ;  /* 0x000000ffff0f7224 */ /* 0x000fc600078e0005 */
[----:B------:R-:W-:-:S04]  /*4040*/  LOP3.LUT R6, R16, 0x300, RZ, 0xc0, !PT ;  /* 0x0000030010067812 */ /* 0x000fc800078ec0ff */
[----:B------:R-:W-:-:S13]  /*4050*/  ISETP.NE.AND P0, PT, R6, 0x300, PT ;  /* 0x000003000600780c */ /* 0x000fda0003f05270 */
[----:B------:R-:W-:Y:S05]  /*4060*/  @!P0 BRA `(.L_x_503) ;  /* 0x00000000009c8947 */ /* 0x000fea0003800000 */
[----:B------:R-:W-:Y:S01]  /*4070*/  IADD3 R18, P0, PT, R5, R2, RZ ;  /* 0x0000000205127210 */ /* 0x000fe20007f1e0ff */
[----:B------:R-:W-:Y:S01]  /*4080*/  IMAD.MOV.U32 R15, RZ, RZ, R5 ;  /* 0x000000ffff0f7224 */ /* 0x000fe200078e0005 */
[----:B------:R-:W-:Y:S02]  /*4090*/  LEA.HI R6, R16, 0x1, RZ, 0x18 ;  /* 0x0000000110067811 */ /* 0x000fe400078fc0ff */
[C---:B------:R-:W-:Y:S01]  /*40a0*/  LEA R17, P1, R18.reuse, R10, 0x2 ;  /* 0x0000000a12117211 */ /* 0x040fe200078210ff */
[----:B------:R-:W-:Y:S01]  /*40b0*/  IMAD.X R7, RZ, RZ, R3, P0 ;  /* 0x000000ffff077224 */ /* 0x000fe200000e0603 */
[----:B------:R-:W-:Y:S02]  /*40c0*/  IADD3 R20, P0, PT, R18, R13, RZ ;  /* 0x0000000d12147210 */ /* 0x000fe40007f1e0ff */
[----:B------:R-:W-:Y:S02]  /*40d0*/  LOP3.LUT R6, R6, 0x3, RZ, 0xc0, !PT ;  /* 0x0000000306067812 */ /* 0x000fe400078ec0ff */
[----:B------:R-:W-:Y:S01]  /*40e0*/  LEA.HI.X R18, R18, R11, R7, 0x2, P1 ;  /* 0x0000000b12127211 */ /* 0x000fe200008f1407 */
[----:B------:R-:W-:-:S02]  /*40f0*/  IMAD.X R14, R7, 0x1, R14, P0 ;  /* 0x00000001070e7824 */ /* 0x000fc400000e060e */
[----:B------:R-:W-:-:S07]  /*4100*/  IMAD.MOV R10, RZ, RZ, -R6 ;  /* 0x000000ffff0a7224 */ /* 0x000fce00078e0a06 */
.L_x_506:
[----:B------:R-:W-:Y:S02]  /*4110*/  IMAD.MOV.U32 R6, RZ, RZ, R17 ;  /* 0x000000ffff067224 */ /* 0x000fe400078e0011 */
[----:B------:R-:W-:-:S05]  /*4120*/  IMAD.MOV.U32 R7, RZ, RZ, R18 ;  /* 0x000000ffff077224 */ /* 0x000fca00078e0012 */
[----:B------:R-:W2:Y:S01]  /*4130*/  LDG.E R22, desc[UR10][R6.64] ;  /* 0x0000000a06167981 */ /* 0x000ea2000c1e1900 */
[----:B------:R-:W-:Y:S01]  /*4140*/  VIADD R10, R10, 0x1 ;  /* 0x000000010a0a7836 */ /* 0x000fe20000000000 */
[----:B------:R-:W-:Y:S01]  /*4150*/  BSSY.RECONVERGENT B3, `(.L_x_504) ;  /* 0x0000013000037945 */ /* 0x000fe20003800200 */
[----:B------:R-:W-:-:S03]  /*4160*/  IADD3 R17, P3, PT, R17, 0x400, RZ ;  /* 0x0000040011117810 */ /* 0x000fc60007f7e0ff */
[----:B------:R-:W-:Y:S02]  /*4170*/  ISETP.NE.AND P2, PT, R10, RZ, PT ;  /* 0x000000ff0a00720c */ /* 0x000fe40003f45270 */
[----:B--2---:R-:W-:-:S13]  /*4180*/  ISETP.GE.AND P0, PT, R9, R22, PT ;  /* 0x000000160900720c */ /* 0x004fda0003f06270 */
        /* <DEDUP_REMOVED lines=15> */
.L_x_505:
[----:B------:R-:W-:Y:S05]  /*4280*/  BSYNC.RECONVERGENT B3 ;  /* 0x0000000000037941 */ /* 0x000fea0003800200 */
.L_x_504:
[----:B------:R-:W-:Y:S01]  /*4290*/  IADD3 R20, P0, PT, R20, 0x100, RZ ;  /* 0x0000010014147810 */ /* 0x000fe20007f1e0ff */
[----:B------:R-:W-:Y:S02]  /*42a0*/  VIADD R15, R15, 0x100 ;  /* 0x000001000f0f7836 */ /* 0x000fe40000000000 */
[----:B------:R-:W-:Y:S02]  /*42b0*/  IMAD.X R18, RZ, RZ, R18, P3 ;  /* 0x000000ffff127224 */ /* 0x000fe400018e0612 */
[----:B------:R-:W-:Y:S01]  /*42c0*/  IMAD.X R14, RZ, RZ, R14, P0 ;  /* 0x000000ffff0e7224 */ /* 0x000fe200000e060e */
[----:B------:R-:W-:Y:S07]  /*42d0*/  @P2 BRA `(.L_x_506) ;  /* 0xfffffffc008c2947 */ /* 0x000fee000383ffff */
.L_x_503:
[----:B------:R-:W-:Y:S05]  /*42e0*/  BSYNC.RECONVERGENT B2 ;  /* 0x0000000000027941 */ /* 0x000fea0003800200 */
.L_x_502:
[----:B------:R-:W-:-:S13]  /*42f0*/  ISETP.GE.U32.AND P0, PT, R16, 0x300, PT ;  /* 0x000003001000780c */ /* 0x000fda0003f06070 */
[----:B------:R-:W-:Y:S05]  /*4300*/  @!P0 BRA `(.L_x_501) ;  /* 0x0000000400888947 */ /* 0x000fea0003800000 */
[----:B------:R-:W0:Y:S01]  /*4310*/  LDC.64 R10, c[0x0][0x380] ;  /* 0x0000e000ff0a7b82 */ /* 0x000e220000000a00 */
[----:B------:R-:W-:-:S07]  /*4320*/  VIADD R13, R15, 0x200 ;  /* 0x000002000f0d7836 */ /* 0x000fce0000000000 */
[----:B------:R-:W1:Y:S02]  /*4330*/  LDC.64 R6, c[0x0][0x388] ;  /* 0x0000e200ff067b82 */ /* 0x000e640000000a00 */
.L_x_515:
[----:B------:R-:W-:-:S05]  /*4340*/  VIADD R15, R13, 0xfffffe00 ;  /* 0xfffffe000d0f7836 */ /* 0x000fca0000000000 */
[----:B------:R-:W-:-:S05]  /*4350*/  IADD3 R21, P0, PT, R15, R2, RZ ;  /* 0x000000020f157210 */ /* 0x000fca0007f1e0ff */
[----:B------:R-:W-:Y:S01]  /*4360*/  IMAD.X R22, RZ, RZ, R3, P0 ;  /* 0x000000ffff167224 */ /* 0x000fe200000e0603 */
[----:B0-----:R-:W-:-:S04]  /*4370*/  LEA R16, P0, R21, R10, 0x2 ;  /* 0x0000000a15107211 */ /* 0x001fc800078010ff */
[----:B------:R-:W-:-:S05]  /*4380*/  LEA.HI.X R17, R21, R11, R22, 0x2, P0 ;  /* 0x0000000b15117211 */ /* 0x000fca00000f1416 */
[----:B------:R-:W2:Y:S04]  /*4390*/  LDG.E R24, desc[UR10][R16.64] ;  /* 0x0000000a10187981 */ /* 0x000ea8000c1e1900 */
[----:B------:R0:W5:Y:S04]  /*43a0*/  LDG.E R18, desc[UR10][R16.64+0x400] ;  /* 0x0004000a10127981 */ /* 0x000168000c1e1900 */
        /* <DEDUP_REMOVED lines=22> */
.L_x_508:
[----:B------:R-:W-:Y:S05]  /*4510*/  BSYNC.RECONVERGENT B2 ;  /* 0x0000000000027941 */ /* 0x000fea0003800200 */
.L_x_507:
[----:B-----5:R-:W-:Y:S01]  /*4520*/  ISETP.GE.AND P0, PT, R19, R18, PT ;  /* 0x000000121300720c */ /* 0x020fe20003f06270 */
[----:B------:R-:W-:Y:S01]  /*4530*/  BSSY.RECONVERGENT B2, `(.L_x_509) ;  /* 0x0000013000027945 */ /* 0x000fe20003800200 */
[----:B------:R-:W-:Y:S01]  /*4540*/  IADD3 R16, P1, P2, R2, R6, R23 ;  /* 0x0000000602107210 */ /* 0x000fe20007a3e017 */
[----:B------:R-:W-:Y:S02]  /*4550*/  VIADD R17, R13, 0x100 ;  /* 0x000001000d117836 */ /* 0x000fe40000000000 */
[----:B------:R-:W-:Y:S01]  /*4560*/  IMAD.MOV.U32 R9, RZ, RZ, R19 ;  /* 0x000000ffff097224 */ /* 0x000fe200078e0013 */
[----:B------:R-:W-:Y:S01]  /*4570*/  IADD3.X R23, PT, PT, R3, R7, RZ, P1, P2 ;  /* 0x0000000703177210 */ /* 0x000fe20000fe44ff */
[----:B------:R-:W-:Y:S02]  /*4580*/  IMAD.MOV.U32 R4, RZ, RZ, R21 ;  /* 0x000000ffff047224 */ /* 0x000fe400078e0015 */
        /* <DEDUP_REMOVED lines=13> */
.L_x_510:
[----:B------:R-:W-:Y:S05]  /*4660*/  BSYNC.RECONVERGENT B2 ;  /* 0x0000000000027941 */ /* 0x000fea0003800200 */
.L_x_509:
[----:B------:R-:W-:Y:S01]  /*4670*/  ISETP.GE.AND P0, PT, R9, R14, PT ;  /* 0x0000000e0900720c */ /* 0x000fe20003f06270 */
[----:B------:R-:W-:Y:S01]  /*4680*/  BSSY.RECONVERGENT B2, `(.L_x_511) ;  /* 0x0000013000027945 */ /* 0x000fe20003800200 */
[CC--:B------:R-:W-:Y:S01]  /*4690*/  IADD3 R19, P1, P4, R2.reuse, R6.reuse, R13 ;  /* 0x0000000602137210 */ /* 0x0c0fe20007c3e00d */
[----:B------:R-:W-:Y:S01]  /*46a0*/  IMAD.MOV.U32 R16, RZ, RZ, R9 ;  /* 0x000000ffff107224 */ /* 0x000fe200078e0009 */
[----:B------:R-:W-:Y:S01]  /*46b0*/  IADD3 R20, P2, P3, R2, R6, R17 ;  /* 0x0000000602147210 */ /* 0x000fe20007b5e011 */
        /* <DEDUP_REMOVED lines=15> */
.L_x_512:
[----:B------:R-:W-:Y:S05]  /*47b0*/  BSYNC.RECONVERGENT B2 ;  /* 0x0000000000027941 */ /* 0x000fea0003800200 */
.L_x_511:
[----:B------:R-:W-:Y:S01]  /*47c0*/  ISETP.GE.AND P0, PT, R16, R15, PT ;  /* 0x0000000f1000720c */ /* 0x000fe20003f06270 */
[----:B------:R-:W-:Y:S01]  /*47d0*/  BSSY.RECONVERGENT B2, `(.L_x_513) ;  /* 0x0000011000027945 */ /* 0x000fe20003800200 */
[----:B------:R-:W-:Y:S01]  /*47e0*/  IADD3.X R19, PT, PT, R3, R7, RZ, P2, P3 ;  /* 0x0000000703137210 */ /* 0x000fe200017e64ff */
        /* <DEDUP_REMOVED lines=15> */
.L_x_514:
[----:B------:R-:W-:Y:S05]  /*48e0*/  BSYNC.RECONVERGENT B2 ;  /* 0x0000000000027941 */ /* 0x000fea0003800200 */
.L_x_513:
[C---:B------:R-:W-:Y:S02]  /*48f0*/  VIADD R15, R13.reuse, 0x200 ;  /* 0x000002000d0f7836 */ /* 0x040fe40000000000 */
[----:B------:R-:W-:-:S03]  /*4900*/  VIADD R13, R13, 0x400 ;  /* 0x000004000d0d7836 */ /* 0x000fc60000000000 */
[----:B------:R-:W-:-:S13]  /*4910*/  ISETP.GE.AND P0, PT, R15, R12, PT ;  /* 0x0000000c0f00720c */ /* 0x000fda0003f06270 */
[----:B------:R-:W-:Y:S05]  /*4920*/  @!P0 BRA `(.L_x_515) ;  /* 0xfffffff800848947 */ /* 0x000fea000383ffff */
.L_x_501:
[----:B------:R-:W-:Y:S05]  /*4930*/  BSYNC.RECONVERGENT B1 ;  /* 0x0000000000017941 */ /* 0x000fea0003800200 */
.L_x_484:
        /* <DEDUP_REMOVED lines=22> */
.L_x_517:
[----:B------:R-:W-:Y:S05]  /*4aa0*/  BSYNC.RECONVERGENT B1 ;  /* 0x0000000000017941 */ /* 0x000fea0003800200 */
.L_x_516:
        /* <DEDUP_REMOVED lines=21> */
.L_x_519:
[----:B------:R-:W-:Y:S05]  /*4c00*/  BSYNC.RECONVERGENT B1 ;  /* 0x0000000000017941 */ /* 0x000fea0003800200 */
.L_x_518:
        /* <DEDUP_REMOVED lines=21> */
.L_x_521:
[----:B------:R-:W-:Y:S05]  /*4d60*/  BSYNC.RECONVERGENT B1 ;  /* 0x0000000000017941 */ /* 0x000fea0003800200 */
.L_x_520:
        /* <DEDUP_REMOVED lines=21> */
.L_x_523:
[----:B------:R-:W-:Y:S05]  /*4ec0*/  BSYNC.RECONVERGENT B1 ;  /* 0x0000000000017941 */ /* 0x000fea0003800200 */
.L_x_522:
        /* <DEDUP_REMOVED lines=22> */
.L_x_525:
[----:B------:R-:W-:Y:S05]  /*5030*/  BSYNC.RECONVERGENT B1 ;  /* 0x0000000000017941 */ /* 0x000fea0003800200 */
.L_x_524:
[----:B------:R-:W-:Y:S04]  /*5040*/  BSSY.RECONVERGENT B1, `(.L_x_526) ;  /* 0x000000c000017945 */ /* 0x000fe80003800200 */
[----:B------:R-:W-:Y:S05]  /*5050*/  @P3 BRA `(.L_x_527) ;  /* 0x0000000000283947 */ /* 0x000fea0003800000 */
[----:B------:R-:W0:Y:S01]  /*5060*/  S2R R8, SR_CgaCtaId ;  /* 0x0000000000087919 */ /* 0x000e220000008800 */
[----:B------:R-:W-:Y:S02]  /*5070*/  MOV R7, 0x400 ;  /* 0x0000040000077802 */ /* 0x000fe40000000f00 */
[----:B------:R-:W-:-:S04]  /*5080*/  SHF.R.U32.HI R6, RZ, 0x1, R5 ;  /* 0x00000001ff067819 */ /* 0x000fc80000011605 */
[----:B------:R-:W-:Y:S02]  /*5090*/  LOP3.LUT R6, R6, 0x1f0, RZ, 0xc0, !PT ;  /* 0x000001f006067812 */ /* 0x000fe400078ec0ff */
[----:B0-----:R-:W-:-:S05]  /*50a0*/  LEA R7, R8, R7, 0x18 ;  /* 0x0000000708077211 */ /* 0x001fca00078ec0ff */
[----:B------:R-:W-:Y:S02]  /*50b0*/  IMAD.IADD R9, R6, 0x1, R7 ;  /* 0x0000000106097824 */ /* 0x000fe400078e0207 */
[----:B------:R-:W-:Y:S02]  /*50c0*/  IMAD.MOV.U32 R6, RZ, RZ, R3 ;  /* 0x000000ffff067224 */ /* 0x000fe400078e0003 */
[----:B------:R-:W-:Y:S01]  /*50d0*/  IMAD.MOV.U32 R7, RZ, RZ, R2 ;  /* 0x000000ffff077224 */ /* 0x000fe200078e0002 */
[----:B------:R0:W-:Y:S04]  /*50e0*/  STS [R9+0x8], R4 ;  /* 0x0000080409007388 */ /* 0x0001e80000000800 */
[----:B------:R0:W-:Y:S02]  /*50f0*/  STS.64 [R9+0x10], R6 ;  /* 0x0000100609007388 */ /* 0x0001e40000000a00 */
.L_x_527:
[----:B------:R-:W-:Y:S05]  /*5100*/  BSYNC.RECONVERGENT B1 ;  /* 0x0000000000017941 */ /* 0x000fea0003800200 */
.L_x_526:
        /* <DEDUP_REMOVED lines=24> */
[CC--:B------:R-:W-:Y:S02]  /*5290*/  @P3 ISETP.LT.U32.AND P1, PT, R3.reuse, R10.reuse, PT ;  /* 0x0000000a0300320c */ /* 0x0c0fe40003f21070 */
[CC--:B------:R-:W-:Y:S02]  /*52a0*/  @P3 ISETP.GE.AND.EX P0, PT, R2.reuse, R11.reuse, PT, P0 ;  /* 0x0000000b0200320c */ /* 0x0c0fe40003f06300 */
[----:B------:R-:W-:Y:S02]  /*52b0*/  @P3 ISETP.LT.AND.EX P1, PT, R2, R11, PT, P1 ;  /* 0x0000000b0200320c */ /* 0x000fe40003f21310 */
[----:B------:R-:W-:Y:S02]  /*52c0*/  @P3 SEL R12, R4, R13, !P0 ;  /* 0x0000000d040c3207 */ /* 0x000fe40004000000 */
[----:B------:R-:W-:-:S02]  /*52d0*/  @P3 SEL R10, R3, R10, P1 ;  /* 0x0000000a030a3207 */ /* 0x000fc40000800000 */
[----:B------:R-:W-:-:S07]  /*52e0*/  @P3 SEL R14, R2, R11, P1 ;  /* 0x0000000b020e3207 */ /* 0x000fce0000800000 */
.L_x_529:
[----:B------:R-:W-:Y:S05]  /*52f0*/  BSYNC.RECONVERGENT B1 ;  /* 0x0000000000017941 */ /* 0x000fea0003800200 */
.L_x_528:
        /* <DEDUP_REMOVED lines=11> */
[-C--:B------:R-:W-:Y:S02]  /*53b0*/  @P3 ISETP.LT.U32.AND P1, PT, R10, R2.reuse, PT ;  /* 0x000000020a00320c */ /* 0x080fe40003f21070 */
[CC--:B------:R-:W-:Y:S02]  /*53c0*/  @P3 ISETP.GE.AND.EX P0, PT, R14.reuse, R3.reuse, PT, P0 ;  /* 0x000000030e00320c */ /* 0x0c0fe40003f06300 */
[----:B------:R-:W-:Y:S02]  /*53d0*/  @P3 ISETP.LT.AND.EX P1, PT, R14, R3, PT, P1 ;  /* 0x000000030e00320c */ /* 0x000fe40003f21310 */
[----:B------:R-:W-:Y:S02]  /*53e0*/  @P3 SEL R4, R12, R15, !P0 ;  /* 0x0000000f0c043207 */ /* 0x000fe40004000000 */
[----:B------:R-:W-:-:S02]  /*53f0*/  @P3 SEL R11, R10, R2, P1 ;  /* 0x000000020a0b3207 */ /* 0x000fc40000800000 */
[----:B------:R-:W-:-:S07]  /*5400*/  @P3 SEL R3, R14, R3, P1 ;  /* 0x000000030e033207 */ /* 0x000fce0000800000 */
.L_x_531:
[----:B------:R-:W-:Y:S05]  /*5410*/  BSYNC.RECONVERGENT B1 ;  /* 0x0000000000017941 */ /* 0x000fea0003800200 */
.L_x_530:
        /* <DEDUP_REMOVED lines=18> */
.L_x_533:
[----:B------:R-:W-:Y:S05]  /*5540*/  BSYNC.RECONVERGENT B1 ;  /* 0x0000000000017941 */ /* 0x000fea0003800200 */
.L_x_532:
        /* <DEDUP_REMOVED lines=18> */
.L_x_535:
[----:B------:R-:W-:Y:S05]  /*5670*/  BSYNC.RECONVERGENT B1 ;  /* 0x0000000000017941 */ /* 0x000fea0003800200 */
.L_x_534:
        /* <DEDUP_REMOVED lines=18> */
.L_x_537:
[----:B------:R-:W-:Y:S05]  /*57a0*/  BSYNC.RECONVERGENT B1 ;  /* 0x0000000000017941 */ /* 0x000fea0003800200 */
.L_x_536:
        /* <DEDUP_REMOVED lines=18> */
.L_x_539:
[----:B------:R-:W-:Y:S05]  /*58d0*/  BSYNC.RECONVERGENT B1 ;  /* 0x0000000000017941 */ /* 0x000fea0003800200 */
.L_x_538:
        /* <DEDUP_REMOVED lines=17> */
.L_x_445:
[----:B------:R-:W-:Y:S05]  /*59f0*/  BSYNC.RECONVERGENT B0 ;  /* 0x0000000000007941 */ /* 0x000fea0003800200 */
.L_x_412:
[----:B------:R-:W-:Y:S05]  /*5a00*/  @P2 EXIT ;  /* 0x000000000000294d */ /* 0x000fea0003800000 */
[----:B0-----:R-:W0:Y:S01]  /*5a10*/  LDC.64 R6, c[0x0][0x390] ;  /* 0x0000e400ff067b82 */ /* 0x001e220000000a00 */
[----:B------:R-:W-:-:S04]  /*5a20*/  LOP3.LUT R3, R3, R2, RZ, 0x3c, !PT ;  /* 0x0000000203037212 */ /* 0x000fc800078e3cff */
[----:B------:R-:W-:-:S04]  /*5a30*/  LOP3.LUT R2, R3, R2, RZ, 0x3c, !PT ;  /* 0x0000000203027212 */ /* 0x000fc800078e3cff */
[----:B------:R-:W-:Y:S01]  /*5a40*/  LOP3.LUT R3, R3, R2, RZ, 0x3c, !PT ;  /* 0x0000000203037212 */ /* 0x000fe200078e3cff */
[----:B0-----:R-:W-:-:S05]  /*5a50*/  IMAD.WIDE.U32 R6, R0, 0x10, R6 ;  /* 0x0000001000067825 */ /* 0x001fca00078e0006 */
[----:B------:R-:W-:Y:S04]  /*5a60*/  STG.E.64 desc[UR10][R6.64+0x8], R2 ;  /* 0x0000080206007986 */ /* 0x000fe8000c101b0a */
[----:B------:R-:W-:Y:S01]  /*5a70*/  STG.E desc[UR10][R6.64], R4 ;  /* 0x0000000406007986 */ /* 0x000fe2000c10190a */
[----:B------:R-:W-:Y:S05]  /*5a80*/  EXIT ;  /* 0x000000000000794d */ /* 0x000fea0003800000 */
.L_x_540:
        /* <DEDUP_REMOVED lines=15> */
.L_x_1062:


//--------------------- .text._ZN6thrust24THRUST_300001_SM_1000_NS8cuda_cub4core6detail13_kernel_agentINS1_8__reduce11ReduceAgentINS0_12zip_iteratorIN4cuda3std3__45tupleIJNS0_6detail15normal_iteratorINS0_10device_ptrIiEEEENS0_17counting_iteratorIlNS0_11use_defaultESI_SI_EEEEEEEPNSB_IJilEEESM_lNS1_9__extrema9arg_min_fIilNSA_4lessIiEEEEEEJSL_SN_lSS_EEEvDpT0_ --------------------------
	.section	.text._ZN6thrust24THRUST_300001_SM_1000_NS8cuda_cub4core6detail13_kernel_agentINS1_8__reduce11ReduceAgentINS0_12zip_iteratorIN4cuda3std3__45tupleIJNS0_6detail15normal_iteratorINS0_10device_ptrIiEEEENS0_17counting_iteratorIlNS0_11use_defaultESI_SI_EEEEEEEPNSB_IJilEEESM_lNS1_9__extrema9arg_min_fIilNSA_4lessIiEEEEEEJSL_SN_lSS_EEEvDpT0_,"ax",@progbits
	.align	128
        .global         _ZN6thrust24THRUST_300001_SM_1000_NS8cuda_cub4core6detail13_kernel_agentINS1_8__reduce11ReduceAgentINS0_12zip_iteratorIN4cuda3std3__45tupleIJNS0_6detail15normal_iteratorINS0_10device_ptrIiEEEENS0_17counting_iteratorIlNS0_11use_defaultESI_SI_EEEEEEEPNSB_IJilEEESM_lNS1_9__extrema9arg_min_fIilNSA_4lessIiEEEEEEJSL_SN_lSS_EEEvDpT0_
        .type           _ZN6thrust24THRUST_300001_SM_1000_NS8cuda_cub4core6detail13_kernel_agentINS1_8__reduce11ReduceAgentINS0_12zip_iteratorIN4cuda3std3__45tupleIJNS0_6detail15normal_iteratorINS0_10device_ptrIiEEEENS0_17counting_iteratorIlNS0_11use_defaultESI_SI_EEEEEEEPNSB_IJilEEESM_lNS1_9__extrema9arg_min_fIilNSA_4lessIiEEEEEEJSL_SN_lSS_EEEvDpT0_,@function
        .size           _ZN6thrust24THRUST_300001_SM_1000_NS8cuda_cub4core6detail13_kernel_agentINS1_8__reduce11ReduceAgentINS0_12zip_iteratorIN4cuda3std3__45tupleIJNS0_6detail15normal_iteratorINS0_10device_ptrIiEEEENS0_17counting_iteratorIlNS0_11use_defaultESI_SI_EEEEEEEPNSB_IJilEEESM_lNS1_9__extrema9arg_min_fIilNSA_4lessIiEEEEEEJSL_SN_lSS_EEEvDpT0_,(.L_x_1063 - _ZN6thrust24THRUST_300001_SM_1000_NS8cuda_cub4core6detail13_kernel_agentINS1_8__reduce11ReduceAgentINS0_12zip_iteratorIN4cuda3std3__45tupleIJNS0_6detail15normal_iteratorINS0_10device_ptrIiEEEENS0_17counting_iteratorIlNS0_11use_defaultESI_SI_EEEEEEEPNSB_IJilEEESM_lNS1_9__extrema9arg_min_fIilNSA_4lessIiEEEEEEJSL_SN_lSS_EEEvDpT0_)
        .other          _ZN6thrust24THRUST_300001_SM_1000_NS8cuda_cub4core6detail13_kernel_agentINS1_8__reduce11ReduceAgentINS0_12zip_iteratorIN4cuda3std3__45tupleIJNS0_6detail15normal_iteratorINS0_10device_ptrIiEEEENS0_17counting_iteratorIlNS0_11use_defaultESI_SI_EEEEEEEPNSB_IJilEEESM_lNS1_9__extrema9arg_min_fIilNSA_4lessIiEEEEEEJSL_SN_lSS_EEEvDpT0_,@"STO_CUDA_ENTRY STV_DEFAULT"
_ZN6thrust24THRUST_300001_SM_1000_NS8cuda_cub4core6detail13_kernel_agentINS1_8__reduce11ReduceAgentINS0_12zip_iteratorIN4cuda3std3__45tupleIJNS0_6detail15normal_iteratorINS0_10device_ptrIiEEEENS0_17counting_iteratorIlNS0_11use_defaultESI_SI_EEEEEEEPNSB_IJilEEESM_lNS1_9__extrema9arg_min_fIilNSA_4lessIiEEEEEEJSL_SN_lSS_EEEvDpT0_:
.text._ZN6thrust24THRUST_300001_SM_1000_NS8cuda_cub4core6detail13_kernel_agentINS1_8__reduce11ReduceAgentINS0_12zip_iteratorIN4cuda3std3__45tupleIJNS0_6detail15normal_iteratorINS0_10device_ptrIiEEEENS0_17counting_iteratorIlNS0_11use_defaultESI_SI_EEEEEEEPNSB_IJilEEESM_lNS1_9__extrema9arg_min_fIilNSA_4lessIiEEEEEEJSL_SN_lSS_EEEvDpT0_:
[----:B------:R-:W-:Y:S01]  /*0000*/  LDC R1, c[0x0][0x37c] ;  /* 0x0000df00ff017b82 */ /* 0x000fe20000000800 */
[----:B------:R-:W0:Y:S02]  /*0010*/  LDCU.64 UR4, c[0x0][0x398] ;  /* 0x00007300ff0477ac */ /* 0x000e240008000a00 */
[----:B0-----:R-:W-:-:S04]  /*0020*/  ISETP.NE.U32.AND P0, PT, RZ, UR4, PT ;  /* 0x00000004ff007c0c */ /* 0x001fc8000bf05070 */
[----:B------:R-:W-:-:S13]  /*0030*/  ISETP.NE.AND.EX P0, PT, RZ, UR5, PT, P0 ;  /* 0x00000005ff007c0c */ /* 0x000fda000bf05300 */
[----:B------:R-:W-:Y:S05]  /*0040*/  @!P0 EXIT ;  /* 0x000000000000894d */ /* 0x000fea0003800000 */
[----:B------:R-:W-:Y:S01]  /*0050*/  UISETP.GT.U32.AND UP0, UPT, UR4, 0x4ff, UPT ;  /* 0x000004ff0400788c */ /* 0x000fe2000bf04070 */
[----:B------:R-:W-:Y:S01]  /*0060*/  BSSY.RECONVERGENT B0, `(.L_x_541) ;  /* 0x000054f000007945 */ /* 0x000fe20003800200 */
[----:B------:R-:W0:Y:S02]  /*0070*/  LDCU.64 UR8, c[0x0][0x358] ;  /* 0x00006b00ff0877ac */ /* 0x000e240008000a00 */
[----:B------:R-:W-:-:S09]  /*0080*/  UISETP.GT.AND.EX UP0, UPT, UR5, URZ, UPT, UP0 ;  /* 0x000000ff0500728c */ /* 0x000fd2000bf04300 */
        /* <DEDUP_REMOVED lines=9> */
[----:B------:R-:W1:Y:S01]  /*0120*/  LDC.64 R4, c[0x0][0x380] ;  /* 0x0000e000ff047b82 */ /* 0x000e620000000a00 */
[----:B------:R-:W2:Y:S01]  /*0130*/  LDCU.64 UR6, c[0x0][0x388] ;  /* 0x00007100ff0677ac */ /* 0x000ea20008000a00 */
[----:B-1----:R-:W-:-:S06]  /*0140*/  IMAD.WIDE.U32 R4, R0, 0x4, R4 ;  /* 0x0000000400047825 */ /* 0x002fcc00078e0004 */
[----:B0-----:R1:W5:Y:S01]  /*0150*/  LDG.E R4, desc[UR8][R4.64] ;  /* 0x0000000804047981 */ /* 0x001362000c1e1900 */
[C---:B--2---:R-:W-:Y:S01]  /*0160*/  IADD3 R3, P0, PT, R0.reuse, UR6, RZ ;  /* 0x0000000600037c10 */ /* 0x044fe2000ff1e0ff */
[----:B------:R-:W-:-:S04]  /*0170*/  VIADD R11, R0, 0x100 ;  /* 0x00000100000b7836 */ /* 0x000fc80000000000 */
[----:B------:R-:W-:-:S08]  /*0180*/  IMAD.X R2, RZ, RZ, UR7, P0 ;  /* 0x00000007ff027e24 */ /* 0x000fd000080e06ff */
.L_x_544:
[----:B0-----:R-:W-:Y:S05]  /*0190*/  BSYNC.RECONVERGENT B1 ;  /* 0x0000000000017941 */ /* 0x001fea0003800200 */
.L_x_543:
        /* <DEDUP_REMOVED lines=10> */
[----:B------:R-:W1:Y:S01]  /*0240*/  LDCU.64 UR6, c[0x0][0x388] ;  /* 0x00007100ff0677ac */ /* 0x000e620008000a00 */
[----:B------:R-:W-:-:S04]  /*0250*/  LEA.HI R5, R14, 0x1, RZ, 0x18 ;  /* 0x000000010e057811 */ /* 0x000fc800078fc0ff */
[----:B------:R-:W-:-:S05]  /*0260*/  LOP3.LUT R5, R5, 0x3, RZ, 0xc0, !PT ;  /* 0x0000000305057812 */ /* 0x000fca00078ec0ff */
[----:B------:R-:W-:Y:S01]  /*0270*/  IMAD.MOV R5, RZ, RZ, -R5 ;  /* 0x000000ffff057224 */ /* 0x000fe200078e0a05 */
[C---:B-1----:R-:W-:Y:S01]  /*0280*/  IADD3 R12, P0, PT, R11.reuse, UR6, RZ ;  /* 0x000000060b0c7c10 */ /* 0x042fe2000ff1e0ff */
[----:B0-----:R-:W-:-:S04]  /*0290*/  IMAD.WIDE.U32 R6, R11, 0x4, R6 ;  /* 0x000000040b067825 */ /* 0x001fc800078e0006 */
[----:B------:R-:W-:Y:S02]  /*02a0*/  IMAD.MOV.U32 R9, RZ, RZ, R6 ;  /* 0x000000ffff097224 */ /* 0x000fe400078e0006 */
[----:B------:R-:W-:Y:S02]  /*02b0*/  IMAD.MOV.U32 R10, RZ, RZ, R7 ;  /* 0x000000ffff0a7224 */ /* 0x000fe400078e0007 */
[----:B------:R-:W-:-:S07]  /*02c0*/  IMAD.X R13, RZ, RZ, UR7, P0 ;  /* 0x00000007ff0d7e24 */ /* 0x000fce00080e06ff */
.L_x_551:
        /* <DEDUP_REMOVED lines=17> */
[CC--:B------:R-:W-:Y:S02]  /*03e0*/  @P4 ISETP.LT.U32.AND P0, PT, R7.reuse, R12.reuse, PT ;  /* 0x0000000c0700420c */ /* 0x0c0fe40003f01070 */
[CC--:B------:R-:W-:Y:S02]  /*03f0*/  @P4 ISETP.GE.AND.EX P1, PT, R8.reuse, R13.reuse, PT, P1 ;  /* 0x0000000d0800420c */ /* 0x0c0fe40003f26310 */
[----:B------:R-:W-:Y:S02]  /*0400*/  @P4 ISETP.LT.AND.EX P0, PT, R8, R13, PT, P0 ;  /* 0x0000000d0800420c */ /* 0x000fe40003f01300 */
[----:B------:R-:W-:Y:S02]  /*0410*/  @P4 SEL R4, R6, R15, !P1 ;  /* 0x0000000f06044207 */ /* 0x000fe40004800000 */
[----:B------:R-:W-:-:S02]  /*0420*/  @P4 SEL R3, R7, R12, P0 ;  /* 0x0000000c07034207 */ /* 0x000fc40000000000 */
[----:B------:R-:W-:-:S07]  /*0430*/  @P4 SEL R2, R8, R13, P0 ;  /* 0x0000000d08024207 */ /* 0x000fce0000000000 */
.L_x_550:
[----:B------:R-:W-:Y:S05]  /*0440*/  BSYNC.RECONVERGENT B3 ;  /* 0x0000000000037941 */ /* 0x000fea0003800200 */
.L_x_549:
[----:B------:R-:W-:Y:S01]  /*0450*/  IADD3 R12, P0, PT, R12, 0x100, RZ ;  /* 0x000001000c0c7810 */ /* 0x000fe20007f1e0ff */
[----:B------:R-:W-:Y:S02]  /*0460*/  VIADD R11, R11, 0x100 ;  /* 0x000001000b0b7836 */ /* 0x000fe40000000000 */
[----:B------:R-:W-:Y:S02]  /*0470*/  IMAD.X R10, RZ, RZ, R10, P3 ;  /* 0x000000ffff0a7224 */ /* 0x000fe400018e060a */
[----:B------:R-:W-:Y:S01]  /*0480*/  IMAD.X R13, RZ, RZ, R13, P0 ;  /* 0x000000ffff0d7224 */ /* 0x000fe200000e060d */
[----:B------:R-:W-:Y:S07]  /*0490*/  @P2 BRA `(.L_x_551) ;  /* 0xfffffffc008c2947 */ /* 0x000fee000383ffff */
.L_x_548:
[----:B------:R-:W-:Y:S05]  /*04a0*/  BSYNC.RECONVERGENT B2 ;  /* 0x0000000000027941 */ /* 0x000fea0003800200 */
.L_x_547:
[----:B------:R-:W-:-:S13]  /*04b0*/  ISETP.GE.U32.AND P0, PT, R14, 0x300, PT ;  /* 0x000003000e00780c */ /* 0x000fda0003f06070 */
[----:B------:R-:W-:Y:S05]  /*04c0*/  @!P0 BRA `(.L_x_546) ;  /* 0x00000004007c8947 */ /* 0x000fea0003800000 */
[----:B------:R-:W0:Y:S01]  /*04d0*/  LDC.64 R8, c[0x0][0x380] ;  /* 0x0000e000ff087b82 */ /* 0x000e220000000a00 */
[----:B------:R-:W-:-:S07]  /*04e0*/  VIADD R10, R11, 0x200 ;  /* 0x000002000b0a7836 */ /* 0x000fce0000000000 */
[----:B------:R-:W1:Y:S02]  /*04f0*/  LDC.64 R6, c[0x0][0x388] ;  /* 0x0000e200ff067b82 */ /* 0x000e640000000a00 */
.L_x_560:
[----:B------:R-:W-:-:S04]  /*0500*/  VIADD R15, R10, 0xfffffe00 ;  /* 0xfffffe000a0f7836 */ /* 0x000fc80000000000 */
[----:B0-----:R-:W-:-:S05]  /*0510*/  IMAD.WIDE R12, R15, 0x4, R8 ;  /* 0x000000040f0c7825 */ /* 0x001fca00078e0208 */
[----:B------:R-:W2:Y:S04]  /*0520*/  LDG.E R19, desc[UR8][R12.64] ;  /* 0x000000080c137981 */ /* 0x000ea8000c1e1900 */
[----:B-----5:R0:W5:Y:S04]  /*0530*/  LDG.E R21, desc[UR8][R12.64+0x400] ;  /* 0x000400080c157981 */ /* 0x020168000c1e1900 */
[----:B------:R0:W5:Y:S04]  /*0540*/  LDG.E R5, desc[UR8][R12.64+0x800] ;  /* 0x000800080c057981 */ /* 0x000168000c1e1900 */
[----:B------:R0:W5:Y:S01]  /*0550*/  LDG.E R11, desc[UR8][R12.64+0xc00] ;  /* 0x000c00080c0b7981 */ /* 0x000162000c1e1900 */
[----:B-1----:R-:W-:Y:S01]  /*0560*/  IADD3 R20, P1, PT, R15, R6, RZ ;  /* 0x000000060f147210 */ /* 0x002fe20007f3e0ff */
[----:B------:R-:W-:Y:S01]  /*0570*/  BSSY.RECONVERGENT B2, `(.L_x_552) ;  /* 0x0000013000027945 */ /* 0x000fe20003800200 */
[----:B------:R-:W-:-:S02]  /*0580*/  IMAD.MOV.U32 R17, RZ, RZ, R3 ;  /* 0x000000ffff117224 */ /* 0x000fc400078e0003 */
[----:B------:R-:W-:Y:S01]  /*0590*/  IMAD.MOV.U32 R18, RZ, RZ, R2 ;  /* 0x000000ffff127224 */ /* 0x000fe200078e0002 */
[----:B------:R-:W-:Y:S01]  /*05a0*/  LEA.HI.X.SX32 R15, R15, R7, 0x1, P1 ;  /* 0x000000070f0f7211 */ /* 0x000fe200008f0eff */
[----:B------:R-:W-:Y:S02]  /*05b0*/  IMAD.MOV.U32 R14, RZ, RZ, R4 ;  /* 0x000000ffff0e7224 */ /* 0x000fe400078e0004 */
[----:B------:R-:W-:Y:S01]  /*05c0*/  VIADD R16, R10, 0xffffff00 ;  /* 0xffffff000a107836 */ /* 0x000fe20000000000 */
[----:B--2---:R-:W-:-:S13]  /*05d0*/  ISETP.GE.AND P0, PT, R4, R19, PT ;  /* 0x000000130400720c */ /* 0x004fda0003f06270 */
[----:B0-----:R-:W-:Y:S05]  /*05e0*/  @!P0 BRA `(.L_x_553) ;  /* 0x00000000002c8947 */ /* 0x001fea0003800000 */
        /* <DEDUP_REMOVED lines=11> */
.L_x_553:
[----:B------:R-:W-:Y:S05]  /*06a0*/  BSYNC.RECONVERGENT B2 ;  /* 0x0000000000027941 */ /* 0x000fea0003800200 */
.L_x_552:
[----:B-----5:R-:W-:Y:S01]  /*06b0*/  ISETP.GE.AND P0, PT, R14, R21, PT ;  /* 0x000000150e00720c */ /* 0x020fe20003f06270 */
[----:B------:R-:W-:Y:S01]  /*06c0*/  BSSY.RECONVERGENT B2, `(.L_x_554) ;  /* 0x0000013000027945 */ /* 0x000fe20003800200 */
[----:B------:R-:W-:Y:S01]  /*06d0*/  IADD3 R12, P1, PT, R16, R6, RZ ;  /* 0x00000006100c7210 */ /* 0x000fe20007f3e0ff */
[----:B------:R-:W-:Y:S02]  /*06e0*/  VIADD R3, R10, 0x100 ;  /* 0x000001000a037836 */ /* 0x000fe40000000000 */
[----:B------:R-:W-:Y:S01]  /*06f0*/  IMAD.MOV.U32 R4, RZ, RZ, R17 ;  /* 0x000000ffff047224 */ /* 0x000fe200078e0011 */
[----:B------:R-:W-:Y:S01]  /*0700*/  LEA.HI.X.SX32 R13, R16, R7, 0x1, P1 ;  /* 0x00000007100d7211 */ /* 0x000fe200008f0eff */
        /* <DEDUP_REMOVED lines=14> */
.L_x_555:
[----:B------:R-:W-:Y:S05]  /*07f0*/  BSYNC.RECONVERGENT B2 ;  /* 0x0000000000027941 */ /* 0x000fea0003800200 */
.L_x_554:
[----:B------:R-:W-:Y:S01]  /*0800*/  ISETP.GE.AND P0, PT, R2, R5, PT ;  /* 0x000000050200720c */ /* 0x000fe20003f06270 */
[----:B------:R-:W-:Y:S01]  /*0810*/  BSSY.RECONVERGENT B2, `(.L_x_556) ;  /* 0x0000013000027945 */ /* 0x000fe20003800200 */
[CC--:B------:R-:W-:Y:S01]  /*0820*/  IADD3 R17, P1, PT, R10.reuse, R6.reuse, RZ ;  /* 0x000000060a117210 */ /* 0x0c0fe20007f3e0ff */
[----:B------:R-:W-:Y:S01]  /*0830*/  IMAD.MOV.U32 R13, RZ, RZ, R4 ;  /* 0x000000ffff0d7224 */ /* 0x000fe200078e0004 */
[----:B------:R-:W-:Y:S01]  /*0840*/  IADD3 R18, P2, PT, R3, R6, RZ ;  /* 0x0000000603127210 */ /* 0x000fe20007f5e0ff */
[----:B------:R-:W-:Y:S01]  /*0850*/  IMAD.MOV.U32 R14, RZ, RZ, R15 ;  /* 0x000000ffff0e7224 */ /* 0x000fe200078e000f */
[----:B------:R-:W-:Y:S01]  /*0860*/  LEA.HI.X.SX32 R16, R10, R7, 0x1, P1 ;  /* 0x000000070a107211 */ /* 0x000fe200008f0eff */
        /* <DEDUP_REMOVED lines=13> */
.L_x_557:
[----:B------:R-:W-:Y:S05]  /*0940*/  BSYNC.RECONVERGENT B2 ;  /* 0x0000000000027941 */ /* 0x000fea0003800200 */
.L_x_556:
[----:B------:R-:W-:Y:S01]  /*0950*/  ISETP.GE.AND P0, PT, R12, R11, PT ;  /* 0x0000000b0c00720c */ /* 0x000fe20003f06270 */
[----:B------:R-:W-:Y:S01]  /*0960*/  BSSY.RECONVERGENT B2, `(.L_x_558) ;  /* 0x0000011000027945 */ /* 0x000fe20003800200 */
[----:B------:R-:W-:Y:S01]  /*0970*/  LEA.HI.X.SX32 R5, R3, R7, 0x1, P2 ;  /* 0x0000000703057211 */ /* 0x000fe200010f0eff */
        /* <DEDUP_REMOVED lines=15> */
.L_x_559:
[----:B------:R-:W-:Y:S05]  /*0a70*/  BSYNC.RECONVERGENT B2 ;  /* 0x0000000000027941 */ /* 0x000fea0003800200 */
.L_x_558:
[C---:B------:R-:W-:Y:S02]  /*0a80*/  VIADD R5, R10.reuse, 0x200 ;  /* 0x000002000a057836 */ /* 0x040fe40000000000 */
[----:B------:R-:W-:-:S03]  /*0a90*/  VIADD R10, R10, 0x400 ;  /* 0x000004000a0a7836 */ /* 0x000fc60000000000 */
[----:B------:R-:W-:-:S13]  /*0aa0*/  ISETP.GE.AND P0, PT, R5, UR5, PT ;  /* 0x0000000505007c0c */ /* 0x000fda000bf06270 */
[----:B------:R-:W-:Y:S05]  /*0ab0*/  @!P0 BRA `(.L_x_560) ;  /* 0xfffffff800908947 */ /* 0x000fea000383ffff */
.L_x_546:
[----:B------:R-:W-:Y:S05]  /*0ac0*/  BSYNC.RECONVERGENT B1 ;  /* 0x0000000000017941 */ /* 0x000fea0003800200 */
.L_x_545:
[----:B------:R-:W0:Y:S02]  /*0ad0*/  LDCU UR4, c[0x0][0x398] ;  /* 0x00007300ff0477ac */ /* 0x000e240008000800 */
[----:B0-----:R-:W-:-:S09]  /*0ae0*/  UISETP.GE.AND UP0, UPT, UR4, 0x100, UPT ;  /* 0x000001000400788c */ /* 0x001fd2000bf06270 */
[----:B------:R-:W-:Y:S05]  /*0af0*/  BRA.U !UP0, `(.L_x_561) ;  /* 0x00000011083c7547 */ /* 0x000fea000b800000 */
[----:B------:R-:W0:Y:S01]  /*0b00*/  S2R R12, SR_LANEID ;  /* 0x00000000000c7919 */ /* 0x000e220000000000 */
[----:B------:R-:W-:Y:S01]  /*0b10*/  BSSY.RECONVERGENT B1, `(.L_x_562) ;  /* 0x0000015000017945 */ /* 0x000fe20003800200 */
[----:B------:R-:W-:Y:S01]  /*0b20*/  IMAD.MOV.U32 R8, RZ, RZ, R3 ;  /* 0x000000ffff087224 */ /* 0x000fe200078e0003 */
[----:B-----5:R-:W2:Y:S01]  /*0b30*/  SHFL.DOWN PT, R7, R4, 0x1, 0x1f ;  /* 0x08201f0004077f89 */ /* 0x020ea200000e0000 */
[----:B------:R-:W-:Y:S02]  /*0b40*/  IMAD.MOV.U32 R9, RZ, RZ, R2 ;  /* 0x000000ffff097224 */ /* 0x000fe400078e0002 */
[----:B-1----:R-:W-:Y:S01]  /*0b50*/  IMAD.MOV.U32 R5, RZ, RZ, R4 ;  /* 0x000000ffff057224 */ /* 0x002fe200078e0004 */
[----:B------:R1:W3:Y:S04]  /*0b60*/  SHFL.DOWN PT, R6, R3, 0x1, 0x1f ;  /* 0x08201f0003067f89 */ /* 0x0002e800000e0000 */
[----:B------:R1:W4:Y:S01]  /*0b70*/  SHFL.DOWN PT, R11, R2, 0x1, 0x1f ;  /* 0x08201f00020b7f89 */ /* 0x00032200000e0000 */
[----:B--2---:R-:W-:-:S04]  /*0b80*/  ISETP.GE.AND P0, PT, R4, R7, PT ;  /* 0x000000070400720c */ /* 0x004fc80003f06270 */
[----:B0-----:R-:W-:-:S13]  /*0b90*/  ISETP.GT.OR P0, PT, R12, 0x1e, !P0 ;  /* 0x0000001e0c00780c */ /* 0x001fda0004704670 */
[----:B-1-34-:R-:W-:Y:S05]  /*0ba0*/  @P0 BRA `(.L_x_563) ;  /* 0x00000000002c0947 */ /* 0x01afea0003800000 */
        /* <DEDUP_REMOVED lines=11> */
.L_x_563:
[----:B------:R-:W-:Y:S05]  /*0c60*/  BSYNC.RECONVERGENT B1 ;  /* 0x0000000000017941 */ /* 0x000fea0003800200 */
.L_x_562:
        /* <DEDUP_REMOVED lines=21> */
.L_x_565:
[----:B------:R-:W-:Y:S05]  /*0dc0*/  BSYNC.RECONVERGENT B1 ;  /* 0x0000000000017941 */ /* 0x000fea0003800200 */
.L_x_564:
        /* <DEDUP_REMOVED lines=21> */
.L_x_567:
[----:B------:R-:W-:Y:S05]  /*0f20*/  BSYNC.RECONVERGENT B1 ;  /* 0x0000000000017941 */ /* 0x000fea0003800200 */
.L_x_566:
        /* <DEDUP_REMOVED lines=21> */
.L_x_569:
[----:B------:R-:W-:Y:S05]  /*1080*/  BSYNC.RECONVERGENT B1 ;  /* 0x0000000000017941 */ /* 0x000fea0003800200 */
.L_x_568:
        /* <DEDUP_REMOVED lines=22> */
.L_x_571:
[----:B------:R-:W-:Y:S05]  /*11f0*/  BSYNC.RECONVERGENT B1 ;  /* 0x0000000000017941 */ /* 0x000fea0003800200 */
.L_x_570:
        /* <DEDUP_REMOVED lines=12> */
.L_x_573:
[----:B------:R-:W-:Y:S05]  /*12c0*/  BSYNC.RECONVERGENT B1 ;  /* 0x0000000000017941 */ /* 0x000fea0003800200 */
.L_x_572:
        /* <DEDUP_REMOVED lines=31> */
.L_x_576:
[----:B------:R-:W-:Y:S05]  /*14c0*/  BSYNC.RECONVERGENT B1 ;  /* 0x0000000000017941 */ /* 0x000fea0003800200 */
.L_x_575:
        /* <DEDUP_REMOVED lines=18> */
.L_x_578:
[----:B------:R-:W-:Y:S05]  /*15f0*/  BSYNC.RECONVERGENT B1 ;  /* 0x0000000000017941 */ /* 0x000fea0003800200 */
.L_x_577:
        /* <DEDUP_REMOVED lines=18> */
.L_x_580:
[----:B------:R-:W-:Y:S05]  /*1720*/  BSYNC.RECONVERGENT B1 ;  /* 0x0000000000017941 */ /* 0x000fea0003800200 */
.L_x_579:
        /* <DEDUP_REMOVED lines=18> */
.L_x_582:
[----:B------:R-:W-:Y:S05]  /*1850*/  BSYNC.RECONVERGENT B1 ;  /* 0x0000000000017941 */ /* 0x000fea0003800200 */
.L_x_581:
        /* <DEDUP_REMOVED lines=18> */
.L_x_584:
[----:B------:R-:W-:Y:S05]  /*1980*/  BSYNC.RECONVERGENT B1 ;  /* 0x0000000000017941 */ /* 0x000fea0003800200 */
.L_x_583:
        /* <DEDUP_REMOVED lines=18> */
.L_x_586:
[----:B------:R-:W-:Y:S05]  /*1ab0*/  BSYNC.RECONVERGENT B1 ;  /* 0x0000000000017941 */ /* 0x000fea0003800200 */
.L_x_585:
        /* <DEDUP_REMOVED lines=19> */
.L_x_561:
[----:B-1----:R-:W-:Y:S01]  /*1bf0*/  LOP3.LUT R5, R0, 0x3e0, RZ, 0xc0, !PT ;  /* 0x000003e000057812 */ /* 0x002fe200078ec0ff */
[----:B------:R-:W-:Y:S01]  /*1c00*/  BSSY.RECONVERGENT B1, `(.L_x_587) ;  /* 0x000001b000017945 */ /* 0x000fe20003800200 */
[----:B-----5:R-:W-:Y:S02]  /*1c10*/  IMAD.MOV.U32 R7, RZ, RZ, R4 ;  /* 0x000000ffff077224 */ /* 0x020fe400078e0004 */
[----:B------:R-:W-:Y:S02]  /*1c20*/  IMAD.MOV.U32 R13, RZ, RZ, R3 ;  /* 0x000000ffff0d7224 */ /* 0x000fe400078e0003 */
[----:B------:R-:W-:Y:S01]  /*1c30*/  VIADD R6, R5, 0x20 ;  /* 0x0000002005067836 */ /* 0x000fe20000000000 */
[----:B------:R-:W-:Y:S01]  /*1c40*/  LOP3.LUT R5, RZ, R5, RZ, 0x33, !PT ;  /* 0x00000005ff057212 */ /* 0x000fe200078e33ff */
[----:B------:R-:W-:-:S03]  /*1c50*/  IMAD.MOV.U32 R15, RZ, RZ, R2 ;  /* 0x000000ffff0f7224 */ /* 0x000fc600078e0002 */
[----:B------:R-:W-:Y:S01]  /*1c60*/  ISETP.GT.AND P0, PT, R6, UR4, PT ;  /* 0x0000000406007c0c */ /* 0x000fe2000bf04270 */
[----:B------:R-:W-:-:S05]  /*1c70*/  VIADD R5, R5, UR4 ;  /* 0x0000000405057c36 */ /* 0x000fca0008000000 */
        /* <DEDUP_REMOVED lines=19> */
.L_x_588:
[----:B------:R-:W-:Y:S05]  /*1db0*/  BSYNC.RECONVERGENT B1 ;  /* 0x0000000000017941 */ /* 0x000fea0003800200 */
.L_x_587:
        /* <DEDUP_REMOVED lines=22> */
.L_x_590:
[----:B------:R-:W-:Y:S05]  /*1f20*/  BSYNC.RECONVERGENT B1 ;  /* 0x0000000000017941 */ /* 0x000fea0003800200 */
.L_x_589:
        /* <DEDUP_REMOVED lines=22> */
.L_x_592:
[----:B------:R-:W-:Y:S05]  /*2090*/  BSYNC.RECONVERGENT B1 ;  /* 0x0000000000017941 */ /* 0x000fea0003800200 */
.L_x_591:
        /* <DEDUP_REMOVED lines=22> */
.L_x_594:
[----:B------:R-:W-:Y:S05]  /*2200*/  BSYNC.RECONVERGENT B1 ;  /* 0x0000000000017941 */ /* 0x000fea0003800200 */
.L_x_593:
        /* <DEDUP_REMOVED lines=23> */
.L_x_596:
[----:B------:R-:W-:Y:S05]  /*2380*/  BSYNC.RECONVERGENT B1 ;  /* 0x0000000000017941 */ /* 0x000fea0003800200 */
.L_x_595:
        /* <DEDUP_REMOVED lines=12> */
.L_x_598:
[----:B------:R-:W-:Y:S05]  /*2450*/  BSYNC.RECONVERGENT B1 ;  /* 0x0000000000017941 */ /* 0x000fea0003800200 */
.L_x_597:
        /* <DEDUP_REMOVED lines=30> */
.L_x_600:
[----:B------:R-:W-:Y:S05]  /*2640*/  BSYNC.RECONVERGENT B1 ;  /* 0x0000000000017941 */ /* 0x000fea0003800200 */
.L_x_599:
        /* <DEDUP_REMOVED lines=27> */
.L_x_602:
[----:B------:R-:W-:Y:S05]  /*2800*/  BSYNC.RECONVERGENT B1 ;  /* 0x0000000000017941 */ /* 0x000fea0003800200 */
.L_x_601:
        /* <DEDUP_REMOVED lines=27> */
.L_x_604:
[----:B------:R-:W-:Y:S05]  /*29c0*/  BSYNC.RECONVERGENT B1 ;  /* 0x0000000000017941 */ /* 0x000fea0003800200 */
.L_x_603:
        /* <DEDUP_REMOVED lines=27> */
.L_x_606:
[----:B------:R-:W-:Y:S05]  /*2b80*/  BSYNC.RECONVERGENT B1 ;  /* 0x0000000000017941 */ /* 0x000fea0003800200 */
.L_x_605:
        /* <DEDUP_REMOVED lines=27> */
.L_x_608:
[----:B------:R-:W-:Y:S05]  /*2d40*/  BSYNC.RECONVERGENT B1 ;  /* 0x0000000000017941 */ /* 0x000fea0003800200 */
.L_x_607:
        /* <DEDUP_REMOVED lines=27> */
.L_x_610:
[----:B------:R-:W-:Y:S05]  /*2f00*/  BSYNC.RECONVERGENT B1 ;  /* 0x0000000000017941 */ /* 0x000fea0003800200 */
.L_x_609:
        /* <DEDUP_REMOVED lines=28> */
.L_x_542:
[----:B------:R-:W1:Y:S01]  /*30d0*/  S2R R0, SR_TID.X ;  /* 0x0000000000007919 */ /* 0x000e620000002100 */
[----:B------:R-:W1:Y:S01]  /*30e0*/  LDC.64 R2, c[0x0][0x380] ;  /* 0x0000e000ff027b82 */ /* 0x000e620000000a00 */
[----:B------:R-:W2:Y:S01]  /*30f0*/  LDCU.64 UR6, c[0x0][0x388] ;  /* 0x00007100ff0677ac */ /* 0x000ea20008000a00 */
[----:B-1----:R-:W-:-:S05]  /*3100*/  IMAD.WIDE.U32 R2, R0, 0x4, R2 ;  /* 0x0000000400027825 */ /* 0x002fca00078e0002 */
[----:B0-----:R-:W3:Y:S04]  /*3110*/  LDG.E R4, desc[UR8][R2.64] ;  /* 0x0000000802047981 */ /* 0x001ee8000c1e1900 */
[----:B------:R-:W3:Y:S04]  /*3120*/  LDG.E R5, desc[UR8][R2.64+0x400] ;  /* 0x0004000802057981 */ /* 0x000ee8000c1e1900 */
[----:B------:R-:W4:Y:S04]  /*3130*/  LDG.E R6, desc[UR8][R2.64+0x800] ;  /* 0x0008000802067981 */ /* 0x000f28000c1e1900 */
[----:B------:R-:W5:Y:S04]  /*3140*/  LDG.E R7, desc[UR8][R2.64+0xc00] ;  /* 0x000c000802077981 */ /* 0x000f68000c1e1900 */
[----:B------:R-:W2:Y:S01]  /*3150*/  LDG.E R9, desc[UR8][R2.64+0x1000] ;  /* 0x0010000802097981 */ /* 0x000ea2000c1e1900 */
[----:B------:R-:W-:Y:S01]  /*3160*/  VIADD R13, R0, 0x200 ;  /* 0x00000200000d7836 */ /* 0x000fe20000000000 */
[----:B------:R-:W-:Y:S01]  /*3170*/  BSSY.RECONVERGENT B1, `(.L_x_611) ;  /* 0x000001d000017945 */ /* 0x000fe20003800200 */
[----:B---3--:R-:W-:-:S02]  /*3180*/  VIMNMX R11, PT, PT, R4, R5, PT ;  /* 0x00000005040b7248 */ /* 0x008fc40003fe0100 */
[----:B------:R-:W-:Y:S01]  /*3190*/  ISETP.GE.AND P0, PT, R5, R4, PT ;  /* 0x000000040500720c */ /* 0x000fe20003f06270 */
[----:B------:R-:W-:Y:S01]  /*31a0*/  VIADD R5, R0, 0x100 ;  /* 0x0000010000057836 */ /* 0x000fe20000000000 */
[CC--:B----4-:R-:W-:Y:S02]  /*31b0*/  ISETP.GE.AND P1, PT, R6.reuse, R11.reuse, PT ;  /* 0x0000000b0600720c */ /* 0x0d0fe40003f26270 */
[----:B------:R-:W-:Y:S02]  /*31c0*/  VIMNMX R6, PT, PT, R6, R11, PT ;  /* 0x0000000b06067248 */ /* 0x000fe40003fe0100 */
[----:B------:R-:W-:Y:S02]  /*31d0*/  LOP3.LUT R4, R0, 0x400, RZ, 0xfc, !PT ;  /* 0x0000040000047812 */ /* 0x000fe400078efcff */
[CC--:B-----5:R-:W-:Y:S02]  /*31e0*/  ISETP.GE.AND P2, PT, R7.reuse, R6.reuse, PT ;  /* 0x000000060700720c */ /* 0x0e0fe40003f46270 */
[----:B------:R-:W-:-:S05]  /*31f0*/  VIMNMX R10, PT, PT, R7, R6, PT ;  /* 0x00000006070a7248 */ /* 0x000fca0003fe0100 */
[----:B------:R-:W-:Y:S01]  /*3200*/  @P1 SEL R13, R5, R0, !P0 ;  /* 0x00000000050d1207 */ /* 0x000fe20004000000 */
[----:B------:R-:W-:Y:S01]  /*3210*/  IMAD.MOV.U32 R6, RZ, RZ, R10 ;  /* 0x000000ffff067224 */ /* 0x000fe200078e000a */
[----:B--2---:R-:W-:Y:S02]  /*3220*/  ISETP.GE.AND P0, PT, R10, R9, PT ;  /* 0x000000090a00720c */ /* 0x004fe40003f06270 */
[----:B------:R-:W-:Y:S02]  /*3230*/  IADD3 R12, P1, PT, R4, UR6, RZ ;  /* 0x00000006040c7c10 */ /* 0x000fe4000ff3e0ff */
[----:B------:R-:W-:-:S03]  /*3240*/  @!P2 VIADD R13, R0, 0x300 ;  /* 0x00000300000da836 */ /* 0x000fc60000000000 */
[----:B------:R-:W-:Y:S02]  /*3250*/  IMAD.X R14, RZ, RZ, UR7, P1 ;  /* 0x00000007ff0e7e24 */ /* 0x000fe400088e06ff */
[----:B------:R-:W-:-:S05]  /*3260*/  IADD3 R5, P2, PT, R13, UR6, RZ ;  /* 0x000000060d057c10 */ /* 0x000fca000ff5e0ff */
[----:B------:R-:W-:Y:S02]  /*3270*/  IMAD.X R11, RZ, RZ, UR7, P2 ;  /* 0x00000007ff0b7e24 */ /* 0x000fe400090e06ff */
[----:B------:R-:W-:Y:S02]  /*3280*/  IMAD.MOV.U32 R7, RZ, RZ, R5 ;  /* 0x000000ffff077224 */ /* 0x000fe400078e0005 */
[----:B------:R-:W-:Y:S01]  /*3290*/  IMAD.MOV.U32 R8, RZ, RZ, R11 ;  /* 0x000000ffff087224 */ /* 0x000fe200078e000b */
[----:B------:R-:W-:Y:S06]  /*32a0*/  @!P0 BRA `(.L_x_612) ;  /* 0x0000000000248947 */ /* 0x000fec0003800000 */
        /* <DEDUP_REMOVED lines=9> */
.L_x_612:
[----:B------:R-:W-:Y:S05]  /*3340*/  BSYNC.RECONVERGENT B1 ;  /* 0x0000000000017941 */ /* 0x000fea0003800200 */
.L_x_611:
[----:B------:R-:W-:Y:S01]  /*3350*/  UISETP.GE.U32.AND UP0, UPT, UR4, 0xa00, UPT ;  /* 0x00000a000400788c */ /* 0x000fe2000bf06070 */
[----:B------:R-:W-:Y:S02]  /*3360*/  IMAD.MOV.U32 R9, RZ, RZ, 0x500 ;  /* 0x00000500ff097424 */ /* 0x000fe400078e00ff */
[----:B------:R-:W-:Y:S01]  /*3370*/  IMAD.MOV.U32 R10, RZ, RZ, RZ ;  /* 0x000000ffff0a7224 */ /* 0x000fe200078e00ff */
[----:B------:R-:W-:-:S09]  /*3380*/  UISETP.GE.U32.AND.EX UP0, UPT, UR5, URZ, UPT, UP0 ;  /* 0x000000ff0500728c */ /* 0x000fd2000bf06100 */
[----:B------:R-:W-:Y:S05]  /*3390*/  BRA.U !UP0, `(.L_x_613) ;  /* 0x0000000508c87547 */ /* 0x000fea000b800000 */
[----:B------:R-:W-:Y:S01]  /*33a0*/  IMAD.MOV.U32 R9, RZ, RZ, 0x500 ;  /* 0x00000500ff097424 */ /* 0x000fe200078e00ff */
[----:B------:R-:W0:Y:S01]  /*33b0*/  LDCU.64 UR6, c[0x0][0x388] ;  /* 0x00007100ff0677ac */ /* 0x000e220008000a00 */
[----:B------:R-:W-:Y:S01]  /*33c0*/  IMAD.MOV.U32 R10, RZ, RZ, RZ ;  /* 0x000000ffff0a7224 */ /* 0x000fe200078e00ff */
[----:B------:R-:W1:Y:S06]  /*33d0*/  LDCU.64 UR4, c[0x0][0x398] ;  /* 0x00007300ff0477ac */ /* 0x000e6c0008000a00 */
.L_x_624:
[----:B------:R-:W-:-:S04]  /*33e0*/  LEA R14, P0, R9, R2, 0x2 ;  /* 0x00000002090e7211 */ /* 0x000fc800078010ff */
[----:B------:R-:W-:-:S05]  /*33f0*/  LEA.HI.X R15, R9, R3, R10, 0x2, P0 ;  /* 0x00000003090f7211 */ /* 0x000fca00000f140a */
[----:B------:R-:W2:Y:S04]  /*3400*/  LDG.E R21, desc[UR8][R14.64] ;  /* 0x000000080e157981 */ /* 0x000ea8000c1e1900 */
[----:B------:R3:W5:Y:S04]  /*3410*/  LDG.E R18, desc[UR8][R14.64+0x400] ;  /* 0x000400080e127981 */ /* 0x000768000c1e1900 */
[----:B------:R3:W5:Y:S04]  /*3420*/  LDG.E R23, desc[UR8][R14.64+0x800] ;  /* 0x000800080e177981 */ /* 0x000768000c1e1900 */
[----:B------:R3:W5:Y:S04]  /*3430*/  LDG.E R4, desc[UR8][R14.64+0xc00] ;  /* 0x000c00080e047981 */ /* 0x000768000c1e1900 */
[----:B------:R3:W5:Y:S01]  /*3440*/  LDG.E R11, desc[UR8][R14.64+0x1000] ;  /* 0x001000080e0b7981 */ /* 0x000762000c1e1900 */
[----:B0-----:R-:W-:Y:S01]  /*3450*/  IADD3 R12, P1, P2, R9, UR6, R0 ;  /* 0x00000006090c7c10 */ /* 0x001fe2000fa3e000 */
[----:B------:R-:W-:Y:S01]  /*3460*/  BSSY.RECONVERGENT B1, `(.L_x_614) ;  /* 0x0000012000017945 */ /* 0x000fe20003800200 */
[----:B------:R-:W-:-:S02]  /*3470*/  IMAD.MOV.U32 R13, RZ, RZ, R6 ;  /* 0x000000ffff0d7224 */ /* 0x000fc400078e0006 */
[----:B------:R-:W-:Y:S01]  /*3480*/  IMAD.MOV.U32 R17, RZ, RZ, R7 ;  /* 0x000000ffff117224 */ /* 0x000fe200078e0007 */
[----:B------:R-:W-:Y:S01]  /*3490*/  IADD3.X R5, PT, PT, R10, UR7, RZ, P1, P2 ;  /* 0x000000070a057c10 */ /* 0x000fe20008fe44ff */
[----:B------:R-:W-:Y:S01]  /*34a0*/  IMAD.MOV.U32 R19, RZ, RZ, R8 ;  /* 0x000000ffff137224 */ /* 0x000fe200078e0008 */
[----:B--2---:R-:W-:-:S13]  /*34b0*/  ISETP.GE.AND P0, PT, R6, R21, PT ;  /* 0x000000150600720c */ /* 0x004fda0003f06270 */
[----:B---3--:R-:W-:Y:S05]  /*34c0*/  @!P0 BRA `(.L_x_615) ;  /* 0x00000000002c8947 */ /* 0x008fea0003800000 */
        /* <DEDUP_REMOVED lines=11> */
.L_x_615:
[----:B-1----:R-:W-:Y:S05]  /*3580*/  BSYNC.RECONVERGENT B1 ;  /* 0x0000000000017941 */ /* 0x002fea0003800200 */
.L_x_614:
[----:B-----5:R-:W-:Y:S01]  /*3590*/  ISETP.GE.AND P0, PT, R13, R18, PT ;  /* 0x000000120d00720c */ /* 0x020fe20003f06270 */
[----:B------:R-:W-:Y:S01]  /*35a0*/  BSSY.RECONVERGENT B1, `(.L_x_616) ;  /* 0x0000010000017945 */ /* 0x000fe20003800200 */
[----:B------:R-:W-:Y:S02]  /*35b0*/  IMAD.MOV.U32 R6, RZ, RZ, R13 ;  /* 0x000000ffff067224 */ /* 0x000fe400078e000d */
[----:B------:R-:W-:Y:S02]  /*35c0*/  IMAD.MOV.U32 R14, RZ, RZ, R17 ;  /* 0x000000ffff0e7224 */ /* 0x000fe400078e0011 */
[----:B------:R-:W-:-:S07]  /*35d0*/  IMAD.MOV.U32 R16, RZ, RZ, R19 ;  /* 0x000000ffff107224 */ /* 0x000fce00078e0013 */
[----:B------:R-:W-:Y:S05]  /*35e0*/  @!P0 BRA `(.L_x_617) ;  /* 0x00000000002c8947 */ /* 0x000fea0003800000 */
[----:B------:R-:W-:Y:S01]  /*35f0*/  ISETP.GE.AND P2, PT, R18, R13, PT ;  /* 0x0000000d1200720c */ /* 0x000fe20003f46270 */
[----:B------:R-:W-:Y:S01]  /*3600*/  IMAD.MOV.U32 R6, RZ, RZ, R18 ;  /* 0x000000ffff067224 */ /* 0x000fe200078e0012 */
[----:B------:R-:W-:-:S05]  /*3610*/  IADD3 R14, P1, PT, R12, 0x100, RZ ;  /* 0x000001000c0e7810 */ /* 0x000fca0007f3e0ff */
[----:B------:R-:W-:-:S06]  /*3620*/  IMAD.X R16, RZ, RZ, R5, P1 ;  /* 0x000000ffff107224 */ /* 0x000fcc00008e0605 */
[CC--:B------:R-:W-:Y:S02]  /*3630*/  @P2 ISETP.GE.U32.AND P0, PT, R17.reuse, R14.reuse, PT ;  /* 0x0000000e1100220c */ /* 0x0c0fe40003f06070 */
[----:B------:R-:W-:Y:S02]  /*3640*/  @P2 ISETP.LT.U32.AND P1, PT, R17, R14, PT ;  /* 0x0000000e1100220c */ /* 0x000fe40003f21070 */
[CC--:B------:R-:W-:Y:S02]  /*3650*/  @P2 ISETP.GE.AND.EX P0, PT, R19.reuse, R16.reuse, PT, P0 ;  /* 0x000000101300220c */ /* 0x0c0fe40003f06300 */
[----:B------:R-:W-:Y:S02]  /*3660*/  @P2 ISETP.LT.AND.EX P1, PT, R19, R16, PT, P1 ;  /* 0x000000101300220c */ /* 0x000fe40003f21310 */
[----:B------:R-:W-:Y:S02]  /*3670*/  @P2 SEL R6, R13, R18, !P0 ;  /* 0x000000120d062207 */ /* 0x000fe40004000000 */
[----:B------:R-:W-:-:S02]  /*3680*/  @P2 SEL R14, R17, R14, P1 ;  /* 0x0000000e110e2207 */ /* 0x000fc40000800000 */
[----:B------:R-:W-:-:S07]  /*3690*/  @P2 SEL R16, R19, R16, P1 ;  /* 0x0000001013102207 */ /* 0x000fce0000800000 */
.L_x_617:
[----:B------:R-:W-:Y:S05]  /*36a0*/  BSYNC.RECONVERGENT B1 ;  /* 0x0000000000017941 */ /* 0x000fea0003800200 */
.L_x_616:
        /* <DEDUP_REMOVED lines=19> */
.L_x_619:
[----:B------:R-:W-:Y:S05]  /*37e0*/  BSYNC.RECONVERGENT B1 ;  /* 0x0000000000017941 */ /* 0x000fea0003800200 */
.L_x_618:
        /* <DEDUP_REMOVED lines=19> */
.L_x_621:
[----:B------:R-:W-:Y:S05]  /*3920*/  BSYNC.RECONVERGENT B1 ;  /* 0x0000000000017941 */ /* 0x000fea0003800200 */
.L_x_620:
[----:B------:R-:W-:Y:S01]  /*3930*/  ISETP.GE.AND P0, PT, R14, R11, PT ;  /* 0x0000000b0e00720c */ /* 0x000fe20003f06270 */
        /* <DEDUP_REMOVED lines=16> */
.L_x_623:
[----:B------:R-:W-:Y:S05]  /*3a40*/  BSYNC.RECONVERGENT B1 ;  /* 0x0000000000017941 */ /* 0x000fea0003800200 */
.L_x_622:
[----:B------:R-:W-:-:S04]  /*3a50*/  IADD3 R4, P1, PT, R9, 0xa00, RZ ;  /* 0x00000a0009047810 */ /* 0x000fc80007f3e0ff */
[----:B------:R-:W-:Y:S01]  /*3a60*/  ISETP.GT.U32.AND P0, PT, R4, UR4, PT ;  /* 0x0000000404007c0c */ /* 0x000fe2000bf04070 */
[----:B------:R-:W-:Y:S01]  /*3a70*/  IMAD.X R4, RZ, RZ, R10, P1 ;  /* 0x000000ffff047224 */ /* 0x000fe200008e060a */
[----:B------:R-:W-:-:S04]  /*3a80*/  IADD3 R9, P1, PT, R9, 0x500, RZ ;  /* 0x0000050009097810 */ /* 0x000fc80007f3e0ff */
[----:B------:R-:W-:Y:S01]  /*3a90*/  ISETP.GT.AND.EX P0, PT, R4, UR5, PT, P0 ;  /* 0x0000000504007c0c */ /* 0x000fe2000bf04300 */
[----:B------:R-:W-:-:S12]  /*3aa0*/  IMAD.X R10, RZ, RZ, R10, P1 ;  /* 0x000000ffff0a7224 */ /* 0x000fd800008e060a */
[----:B------:R-:W-:Y:S05]  /*3ab0*/  @!P0 BRA `(.L_x_624) ;  /* 0xfffffff800488947 */ /* 0x000fea000383ffff */
.L_x_613:
        /* <DEDUP_REMOVED lines=8> */
[----:B------:R-:W-:Y:S01]  /*3b40*/  BSSY.RECONVERGENT B2, `(.L_x_627) ;  /* 0x000002e000027945 */ /* 0x000fe20003800200 */
[----:B------:R-:W-:Y:S02]  /*3b50*/  IMAD.MOV.U32 R12, RZ, RZ, R0 ;  /* 0x000000ffff0c7224 */ /* 0x000fe400078e0000 */
[----:B------:R-:W-:-:S04]  /*3b60*/  IADD3 R15, PT, PT, -R9, UR4, R2 ;  /* 0x00000004090f7c10 */ /* 0x000fc8000fffe102 */
[----:B------:R-:W-:-:S04]  /*3b70*/  LOP3.LUT R2, R15, 0x300, RZ, 0xc0, !PT ;  /* 0x000003000f027812 */ /* 0x000fc800078ec0ff */
[----:B------:R-:W-:-:S13]  /*3b80*/  ISETP.NE.AND P0, PT, R2, 0x300, PT ;  /* 0x000003000200780c */ /* 0x000fda0003f05270 */
[----:B------:R-:W-:Y:S05]  /*3b90*/  @!P0 BRA `(.L_x_628) ;  /* 0x0000000000a08947 */ /* 0x000fea0003800000 */
[----:B------:R-:W0:Y:S01]  /*3ba0*/  LDCU.64 UR10, c[0x0][0x380] ;  /* 0x00007000ff0a77ac */ /* 0x000e220008000a00 */
[----:B------:R-:W-:Y:S01]  /*3bb0*/  IADD3 R14, P0, PT, R0, R9, RZ ;  /* 0x00000009000e7210 */ /* 0x000fe20007f1e0ff */
[----:B------:R-:W-:Y:S01]  /*3bc0*/  IMAD.MOV.U32 R12, RZ, RZ, R0 ;  /* 0x000000ffff0c7224 */ /* 0x000fe200078e0000 */
[----:B------:R-:W-:-:S03]  /*3bd0*/  LEA.HI R2, R15, 0x1, RZ, 0x18 ;  /* 0x000000010f027811 */ /* 0x000fc600078fc0ff */
[----:B------:R-:W-:Y:S01]  /*3be0*/  IMAD.X R3, RZ, RZ, R10, P0 ;  /* 0x000000ffff037224 */ /* 0x000fe200000e060a */
[----:B------:R-:W-:Y:S02]  /*3bf0*/  LOP3.LUT R2, R2, 0x3, RZ, 0xc0, !PT ;  /* 0x0000000302027812 */ /* 0x000fe400078ec0ff */
[----:B------:R-:W-:-:S03]  /*3c00*/  IADD3 R16, P0, PT, R14, UR6, RZ ;  /* 0x000000060e107c10 */ /* 0x000fc6000ff1e0ff */
[----:B------:R-:W-:Y:S01]  /*3c10*/  IMAD.MOV R4, RZ, RZ, -R2 ;  /* 0x000000ffff047224 */ /* 0x000fe200078e0a02 */
[----:B------:R-:W-:Y:S02]  /*3c20*/  IADD3.X R18, PT, PT, R3, UR7, RZ, P0, !PT ;  /* 0x0000000703127c10 */ /* 0x000fe400087fe4ff */
[----:B0-----:R-:W-:-:S04]  /*3c30*/  LEA R13, P1, R14, UR10, 0x2 ;  /* 0x0000000a0e0d7c11 */ /* 0x001fc8000f8210ff */
[----:B------:R-:W-:-:S09]  /*3c40*/  LEA.HI.X R14, R14, UR11, R3, 0x2, P1 ;  /* 0x0000000b0e0e7c11 */ /* 0x000fd200088f1403 */
.L_x_631:
        /* <DEDUP_REMOVED lines=23> */
.L_x_630:
[----:B------:R-:W-:Y:S05]  /*3dc0*/  BSYNC.RECONVERGENT B3 ;  /* 0x0000000000037941 */ /* 0x000fea0003800200 */
.L_x_629:
[----:B------:R-:W-:Y:S01]  /*3dd0*/  IADD3 R16, P0, PT, R16, 0x100, RZ ;  /* 0x0000010010107810 */ /* 0x000fe20007f1e0ff */
[----:B------:R-:W-:Y:S02]  /*3de0*/  VIADD R12, R12, 0x100 ;  /* 0x000001000c0c7836 */ /* 0x000fe40000000000 */
[----:B------:R-:W-:Y:S02]  /*3df0*/  IMAD.X R14, RZ, RZ, R14, P3 ;  /* 0x000000ffff0e7224 */ /* 0x000fe400018e060e */
[----:B------:R-:W-:Y:S01]  /*3e00*/  IMAD.X R18, RZ, RZ, R18, P0 ;  /* 0x000000ffff127224 */ /* 0x000fe200000e0612 */
[----:B------:R-:W-:Y:S07]  /*3e10*/  @P2 BRA `(.L_x_631) ;  /* 0xfffffffc008c2947 */ /* 0x000fee000383ffff */
.L_x_628:
[----:B------:R-:W-:Y:S05]  /*3e20*/  BSYNC.RECONVERGENT B2 ;  /* 0x0000000000027941 */ /* 0x000fea0003800200 */
.L_x_627:
[----:B------:R-:W-:-:S13]  /*3e30*/  ISETP.GE.U32.AND P0, PT, R15, 0x300, PT ;  /* 0x000003000f00780c */ /* 0x000fda0003f06070 */
[----:B------:R-:W-:Y:S05]  /*3e40*/  @!P0 BRA `(.L_x_626) ;  /* 0x0000000400888947 */ /* 0x000fea0003800000 */
[----:B------:R-:W0:Y:S01]  /*3e50*/  LDC.64 R4, c[0x0][0x380] ;  /* 0x0000e000ff047b82 */ /* 0x000e220000000a00 */
[----:B------:R-:W-:-:S07]  /*3e60*/  VIADD R12, R12, 0x200 ;  /* 0x000002000c0c7836 */ /* 0x000fce0000000000 */
[----:B------:R-:W1:Y:S02]  /*3e70*/  LDC.64 R2, c[0x0][0x388] ;  /* 0x0000e200ff027b82 */ /* 0x000e640000000a00 */
.L_x_640:
        /* <DEDUP_REMOVED lines=29> */
.L_x_633:
[----:B------:R-:W-:Y:S05]  /*4050*/  BSYNC.RECONVERGENT B2 ;  /* 0x0000000000027941 */ /* 0x000fea0003800200 */
.L_x_632:
        /* <DEDUP_REMOVED lines=20> */
.L_x_635:
[----:B------:R-:W-:Y:S05]  /*41a0*/  BSYNC.RECONVERGENT B2 ;  /* 0x0000000000027941 */ /* 0x000fea0003800200 */
.L_x_634:
        /* <DEDUP_REMOVED lines=20> */
.L_x_637:
[----:B------:R-:W-:Y:S05]  /*42f0*/  BSYNC.RECONVERGENT B2 ;  /* 0x0000000000027941 */ /* 0x000fea0003800200 */
.L_x_636:
        /* <DEDUP_REMOVED lines=18> */
.L_x_639:
[----:B------:R-:W-:Y:S05]  /*4420*/  BSYNC.RECONVERGENT B2 ;  /* 0x0000000000027941 */ /* 0x000fea0003800200 */
.L_x_638:
[C---:B------:R-:W-:Y:S02]  /*4430*/  VIADD R14, R12.reuse, 0x200 ;  /* 0x000002000c0e7836 */ /* 0x040fe40000000000 */
[----:B------:R-:W-:-:S03]  /*4440*/  VIADD R12, R12, 0x400 ;  /* 0x000004000c0c7836 */ /* 0x000fc60000000000 */
[----:B------:R-:W-:-:S13]  /*4450*/  ISETP.GE.AND P0, PT, R14, R11, PT ;  /* 0x0000000b0e00720c */ /* 0x000fda0003f06270 */
[----:B------:R-:W-:Y:S05]  /*4460*/  @!P0 BRA `(.L_x_640) ;  /* 0xfffffff800848947 */ /* 0x000fea000383ffff */
.L_x_626:
[----:B------:R-:W-:Y:S05]  /*4470*/  BSYNC.RECONVERGENT B1 ;  /* 0x0000000000017941 */ /* 0x000fea0003800200 */
.L_x_625:
        /* <DEDUP_REMOVED lines=22> */
.L_x_642:
[----:B------:R-:W-:Y:S05]  /*45e0*/  BSYNC.RECONVERGENT B1 ;  /* 0x0000000000017941 */ /* 0x000fea0003800200 */
.L_x_641:
        /* <DEDUP_REMOVED lines=21> */
.L_x_644:
[----:B------:R-:W-:Y:S05]  /*4740*/  BSYNC.RECONVERGENT B1 ;  /* 0x0000000000017941 */ /* 0x000fea0003800200 */
.L_x_643:
        /* <DEDUP_REMOVED lines=21> */
.L_x_646:
[----:B------:R-:W-:Y:S05]  /*48a0*/  BSYNC.RECONVERGENT B1 ;  /* 0x0000000000017941 */ /* 0x000fea0003800200 */
.L_x_645:
        /* <DEDUP_REMOVED lines=21> */
.L_x_648:
[----:B------:R-:W-:Y:S05]  /*4a00*/  BSYNC.RECONVERGENT B1 ;  /* 0x0000000000017941 */ /* 0x000fea0003800200 */
.L_x_647:
        /* <DEDUP_REMOVED lines=22> */
.L_x_650:
[----:B------:R-:W-:Y:S05]  /*4b70*/  BSYNC.RECONVERGENT B1 ;  /* 0x0000000000017941 */ /* 0x000fea0003800200 */
.L_x_649:
        /* <DEDUP_REMOVED lines=12> */
.L_x_652:
[----:B------:R-:W-:Y:S05]  /*4c40*/  BSYNC.RECONVERGENT B1 ;  /* 0x0000000000017941 */ /* 0x000fea0003800200 */
.L_x_651:
        /* <DEDUP_REMOVED lines=31> */
.L_x_654:
[----:B------:R-:W-:Y:S05]  /*4e40*/  BSYNC.RECONVERGENT B1 ;  /* 0x0000000000017941 */ /* 0x000fea0003800200 */
.L_x_653:
        /* <DEDUP_REMOVED lines=18> */
.L_x_656:
[----:B------:R-:W-:Y:S05]  /*4f70*/  BSYNC.RECONVERGENT B1 ;  /* 0x0000000000017941 */ /* 0x000fea0003800200 */
.L_x_655:
        /* <DEDUP_REMOVED lines=18> */
.L_x_658:
[----:B------:R-:W-:Y:S05]  /*50a0*/  BSYNC.RECONVERGENT B1 ;  /* 0x0000000000017941 */ /* 0x000fea0003800200 */
.L_x_657:
        /* <DEDUP_REMOVED lines=18> */
.L_x_660:
[----:B------:R-:W-:Y:S05]  /*51d0*/  BSYNC.RECONVERGENT B1 ;  /* 0x0000000000017941 */ /* 0x000fea0003800200 */
.L_x_659:
        /* <DEDUP_REMOVED lines=18> */
.L_x_662:
[----:B------:R-:W-:Y:S05]  /*5300*/  BSYNC.RECONVERGENT B1 ;  /* 0x0000000000017941 */ /* 0x000fea0003800200 */
.L_x_661:
        /* <DEDUP_REMOVED lines=18> */
.L_x_664:
[----:B------:R-:W-:Y:S05]  /*5430*/  BSYNC.RECONVERGENT B1 ;  /* 0x0000000000017941 */ /* 0x000fea0003800200 */
.L_x_663:
        /* <DEDUP_REMOVED lines=17> */
.L_x_574:
[----:B------:R-:W-:Y:S05]  /*5550*/  BSYNC.RECONVERGENT B0 ;  /* 0x0000000000007941 */ /* 0x000fea0003800200 */
.L_x_541:
[----:B------:R-:W-:Y:S05]  /*5560*/  @P1 EXIT ;  /* 0x000000000000194d */ /* 0x000fea0003800000 */
[----:B0-----:R-:W0:Y:S01]  /*5570*/  LDC.64 R6, c[0x0][0x390] ;  /* 0x0000e400ff067b82 */ /* 0x001e220000000a00 */
[----:B------:R-:W-:Y:S02]  /*5580*/  IMAD.MOV.U32 R5, RZ, RZ, R4 ;  /* 0x000000ffff057224 */ /* 0x000fe400078e0004 */
[----:B------:R-:W-:-:S05]  /*5590*/  IMAD.MOV.U32 R4, RZ, RZ, R3 ;  /* 0x000000ffff047224 */ /* 0x000fca00078e0003 */
[----:B0-----:R-:W-:Y:S04]  /*55a0*/  STG.E.64 desc[UR8][R6.64+0x8], R4 ;  /* 0x0000080406007986 */ /* 0x001fe8000c101b08 */
[----:B------:R-:W-:Y:S01]  /*55b0*/  STG.E desc[UR8][R6.64], R2 ;  /* 0x0000000206007986 */ /* 0x000fe2000c101908 */
[----:B------:R-:W-:Y:S05]  /*55c0*/  EXIT ;  /* 0x000000000000794d */ /* 0x000fea0003800000 */
.L_x_665:
        /* <DEDUP_REMOVED lines=11> */
.L_x_1063:


//--------------------- .text._ZN6thrust24THRUST_300001_SM_1000_NS8cuda_cub4core6detail13_kernel_agentINS1_8__reduce11ReduceAgentIPN4cuda3std3__45tupleIJilEEESC_SB_iNS1_9__extrema9arg_min_fIilNS9_4lessIiEEEEEEJSC_SC_iSH_EEEvDpT0_ --------------------------
	.section	.text._ZN6thrust24THRUST_300001_SM_1000_NS8cuda_cub4core6detail13_kernel_agentINS1_8__reduce11ReduceAgentIPN4cuda3std3__45tupleIJilEEESC_SB_iNS1_9__extrema9arg_min_fIilNS9_4lessIiEEEEEEJSC_SC_iSH_EEEvDpT0_,"ax",@progbits
	.align	128
        .global         _ZN6thrust24THRUST_300001_SM_1000_NS8cuda_cub4core6detail13_kernel_agentINS1_8__reduce11ReduceAgentIPN4cuda3std3__45tupleIJilEEESC_SB_iNS1_9__extrema9arg_min_fIilNS9_4lessIiEEEEEEJSC_SC_iSH_EEEvDpT0_
        .type           _ZN6thrust24THRUST_300001_SM_1000_NS8cuda_cub4core6detail13_kernel_agentINS1_8__reduce11ReduceAgentIPN4cuda3std3__45tupleIJilEEESC_SB_iNS1_9__extrema9arg_min_fIilNS9_4lessIiEEEEEEJSC_SC_iSH_EEEvDpT0_,@function
        .size           _ZN6thrust24THRUST_300001_SM_1000_NS8cuda_cub4core6detail13_kernel_agentINS1_8__reduce11ReduceAgentIPN4cuda3std3__45tupleIJilEEESC_SB_iNS1_9__extrema9arg_min_fIilNS9_4lessIiEEEEEEJSC_SC_iSH_EEEvDpT0_,(.L_x_1064 - _ZN6thrust24THRUST_300001_SM_1000_NS8cuda_cub4core6detail13_kernel_agentINS1_8__reduce11ReduceAgentIPN4cuda3std3__45tupleIJilEEESC_SB_iNS1_9__extrema9arg_min_fIilNS9_4lessIiEEEEEEJSC_SC_iSH_EEEvDpT0_)
        .other          _ZN6thrust24THRUST_300001_SM_1000_NS8cuda_cub4core6detail13_kernel_agentINS1_8__reduce11ReduceAgentIPN4cuda3std3__45tupleIJilEEESC_SB_iNS1_9__extrema9arg_min_fIilNS9_4lessIiEEEEEEJSC_SC_iSH_EEEvDpT0_,@"STO_CUDA_ENTRY STV_DEFAULT"
_ZN6thrust24THRUST_300001_SM_1000_NS8cuda_cub4core6detail13_kernel_agentINS1_8__reduce11ReduceAgentIPN4cuda3std3__45tupleIJilEEESC_SB_iNS1_9__extrema9arg_min_fIilNS9_4lessIiEEEEEEJSC_SC_iSH_EEEvDpT0_:
.text._ZN6thrust24THRUST_300001_SM_1000_NS8cuda_cub4core6detail13_kernel_agentINS1_8__reduce11ReduceAgentIPN4cuda3std3__45tupleIJilEEESC_SB_iNS1_9__extrema9arg_min_fIilNS9_4lessIiEEEEEEJSC_SC_iSH_EEEvDpT0_:
        /* <DEDUP_REMOVED lines=21> */
.L_x_669:
[----:B0-----:R-:W-:Y:S05]  /*0150*/  BSYNC.RECONVERGENT B1 ;  /* 0x0000000000017941 */ /* 0x001fea0003800200 */
.L_x_668:
        /* <DEDUP_REMOVED lines=15> */
.L_x_676:
        /* <DEDUP_REMOVED lines=24> */
.L_x_675:
[----:B------:R-:W-:Y:S05]  /*03d0*/  BSYNC.RECONVERGENT B3 ;  /* 0x0000000000037941 */ /* 0x000fea0003800200 */
.L_x_674:
[----:B------:R-:W-:Y:S02]  /*03e0*/  IMAD.X R7, RZ, RZ, R7, P3 ;  /* 0x000000ffff077224 */ /* 0x000fe400018e0607 */
[----:B------:R-:W-:Y:S01]  /*03f0*/  VIADD R4, R4, 0x100 ;  /* 0x0000010004047836 */ /* 0x000fe20000000000 */
[----:B------:R-:W-:Y:S06]  /*0400*/  @P2 BRA `(.L_x_676) ;  /* 0xfffffffc00902947 */ /* 0x000fec000383ffff */
.L_x_673:
[----:B------:R-:W-:Y:S05]  /*0410*/  BSYNC.RECONVERGENT B2 ;  /* 0x0000000000027941 */ /* 0x000fea0003800200 */
.L_x_672:
[----:B------:R-:W0:Y:S01]  /*0420*/  LDC.64 R6, c[0x0][0x380] ;  /* 0x0000e000ff067b82 */ /* 0x000e220000000a00 */
[----:B------:R-:W-:-:S13]  /*0430*/  ISETP.GE.U32.AND P0, PT, R14, 0x300, PT ;  /* 0x000003000e00780c */ /* 0x000fda0003f06070 */
[----:B------:R-:W-:Y:S05]  /*0440*/  @!P0 BRA `(.L_x_671) ;  /* 0x0000000400508947 */ /* 0x000fea0003800000 */
.L_x_685:
        /* <DEDUP_REMOVED lines=23> */
.L_x_678:
[----:B------:R-:W-:Y:S05]  /*05c0*/  BSYNC.RECONVERGENT B2 ;  /* 0x0000000000027941 */ /* 0x000fea0003800200 */
.L_x_677:
        /* <DEDUP_REMOVED lines=18> */
.L_x_680:
[----:B------:R-:W-:Y:S05]  /*06f0*/  BSYNC.RECONVERGENT B2 ;  /* 0x0000000000027941 */ /* 0x000fea0003800200 */
.L_x_679:
        /* <DEDUP_REMOVED lines=18> */
.L_x_682:
[----:B------:R-:W-:Y:S05]  /*0820*/  BSYNC.RECONVERGENT B2 ;  /* 0x0000000000027941 */ /* 0x000fea0003800200 */
.L_x_681:
        /* <DEDUP_REMOVED lines=18> */
.L_x_684:
[----:B------:R-:W-:Y:S05]  /*0950*/  BSYNC.RECONVERGENT B2 ;  /* 0x0000000000027941 */ /* 0x000fea0003800200 */
.L_x_683:
[----:B------:R-:W-:-:S05]  /*0960*/  VIADD R4, R4, 0x400 ;  /* 0x0000040004047836 */ /* 0x000fca0000000000 */
[----:B------:R-:W-:-:S13]  /*0970*/  ISETP.GE.AND P0, PT, R4, UR5, PT ;  /* 0x0000000504007c0c */ /* 0x000fda000bf06270 */
[----:B------:R-:W-:Y:S05]  /*0980*/  @!P0 BRA `(.L_x_685) ;  /* 0xfffffff800b08947 */ /* 0x000fea000383ffff */
.L_x_671:
[----:B------:R-:W-:Y:S05]  /*0990*/  BSYNC.RECONVERGENT B1 ;  /* 0x0000000000017941 */ /* 0x000fea0003800200 */
.L_x_670:
        /* <DEDUP_REMOVED lines=25> */
.L_x_688:
[----:B------:R-:W-:Y:S05]  /*0b30*/  BSYNC.RECONVERGENT B1 ;  /* 0x0000000000017941 */ /* 0x000fea0003800200 */
.L_x_687:
        /* <DEDUP_REMOVED lines=21> */
.L_x_690:
[----:B------:R-:W-:Y:S05]  /*0c90*/  BSYNC.RECONVERGENT B1 ;  /* 0x0000000000017941 */ /* 0x000fea0003800200 */
.L_x_689:
        /* <DEDUP_REMOVED lines=21> */
.L_x_692:
[----:B------:R-:W-:Y:S05]  /*0df0*/  BSYNC.RECONVERGENT B1 ;  /* 0x0000000000017941 */ /* 0x000fea0003800200 */
.L_x_691:
        /* <DEDUP_REMOVED lines=21> */
.L_x_694:
[----:B------:R-:W-:Y:S05]  /*0f50*/  BSYNC.RECONVERGENT B1 ;  /* 0x0000000000017941 */ /* 0x000fea0003800200 */
.L_x_693:
        /* <DEDUP_REMOVED lines=22> */
.L_x_696:
[----:B------:R-:W-:Y:S05]  /*10c0*/  BSYNC.RECONVERGENT B1 ;  /* 0x0000000000017941 */ /* 0x000fea0003800200 */
.L_x_695:
        /* <DEDUP_REMOVED lines=12> */
.L_x_698:
[----:B------:R-:W-:Y:S05]  /*1190*/  BSYNC.RECONVERGENT B1 ;  /* 0x0000000000017941 */ /* 0x000fea0003800200 */
.L_x_697:
        /* <DEDUP_REMOVED lines=31> */
.L_x_701:
[----:B------:R-:W-:Y:S05]  /*1390*/  BSYNC.RECONVERGENT B1 ;  /* 0x0000000000017941 */ /* 0x000fea0003800200 */
.L_x_700:
        /* <DEDUP_REMOVED lines=18> */
.L_x_703:
[----:B------:R-:W-:Y:S05]  /*14c0*/  BSYNC.RECONVERGENT B1 ;  /* 0x0000000000017941 */ /* 0x000fea0003800200 */
.L_x_702:
        /* <DEDUP_REMOVED lines=18> */
.L_x_705:
[----:B------:R-:W-:Y:S05]  /*15f0*/  BSYNC.RECONVERGENT B1 ;  /* 0x0000000000017941 */ /* 0x000fea0003800200 */
.L_x_704:
        /* <DEDUP_REMOVED lines=18> */
.L_x_707:
[----:B------:R-:W-:Y:S05]  /*1720*/  BSYNC.RECONVERGENT B1 ;  /* 0x0000000000017941 */ /* 0x000fea0003800200 */
.L_x_706:
        /* <DEDUP_REMOVED lines=18> */
.L_x_709:
[----:B------:R-:W-:Y:S05]  /*1850*/  BSYNC.RECONVERGENT B1 ;  /* 0x0000000000017941 */ /* 0x000fea0003800200 */
.L_x_708:
        /* <DEDUP_REMOVED lines=18> */
.L_x_711:
[----:B------:R-:W-:Y:S05]  /*1980*/  BSYNC.RECONVERGENT B1 ;  /* 0x0000000000017941 */ /* 0x000fea0003800200 */
.L_x_710:
        /* <DEDUP_REMOVED lines=19> */
.L_x_686:
        /* <DEDUP_REMOVED lines=28> */
.L_x_713:
[----:B------:R-:W-:Y:S05]  /*1c80*/  BSYNC.RECONVERGENT B1 ;  /* 0x0000000000017941 */ /* 0x000fea0003800200 */
.L_x_712:
        /* <DEDUP_REMOVED lines=22> */
.L_x_715:
[----:B------:R-:W-:Y:S05]  /*1df0*/  BSYNC.RECONVERGENT B1 ;  /* 0x0000000000017941 */ /* 0x000fea0003800200 */
.L_x_714:
        /* <DEDUP_REMOVED lines=22> */
.L_x_717:
[----:B------:R-:W-:Y:S05]  /*1f60*/  BSYNC.RECONVERGENT B1 ;  /* 0x0000000000017941 */ /* 0x000fea0003800200 */
.L_x_716:
        /* <DEDUP_REMOVED lines=22> */
.L_x_719:
[----:B------:R-:W-:Y:S05]  /*20d0*/  BSYNC.RECONVERGENT B1 ;  /* 0x0000000000017941 */ /* 0x000fea0003800200 */
.L_x_718:
        /* <DEDUP_REMOVED lines=23> */
.L_x_721:
[----:B------:R-:W-:Y:S05]  /*2250*/  BSYNC.RECONVERGENT B1 ;  /* 0x0000000000017941 */ /* 0x000fea0003800200 */
.L_x_720:
        /* <DEDUP_REMOVED lines=12> */
.L_x_723:
[----:B------:R-:W-:Y:S05]  /*2320*/  BSYNC.RECONVERGENT B1 ;  /* 0x0000000000017941 */ /* 0x000fea0003800200 */
.L_x_722:
        /* <DEDUP_REMOVED lines=30> */
.L_x_725:
[----:B------:R-:W-:Y:S05]  /*2510*/  BSYNC.RECONVERGENT B1 ;  /* 0x0000000000017941 */ /* 0x000fea0003800200 */
.L_x_724:
        /* <DEDUP_REMOVED lines=27> */
.L_x_727:
[----:B------:R-:W-:Y:S05]  /*26d0*/  BSYNC.RECONVERGENT B1 ;  /* 0x0000000000017941 */ /* 0x000fea0003800200 */
.L_x_726:
        /* <DEDUP_REMOVED lines=27> */
.L_x_729:
[----:B------:R-:W-:Y:S05]  /*2890*/  BSYNC.RECONVERGENT B1 ;  /* 0x0000000000017941 */ /* 0x000fea0003800200 */
.L_x_728:
        /* <DEDUP_REMOVED lines=27> */
.L_x_731:
[----:B------:R-:W-:Y:S05]  /*2a50*/  BSYNC.RECONVERGENT B1 ;  /* 0x0000000000017941 */ /* 0x000fea0003800200 */
.L_x_730:
        /* <DEDUP_REMOVED lines=27> */
.L_x_733:
[----:B------:R-:W-:Y:S05]  /*2c10*/  BSYNC.RECONVERGENT B1 ;  /* 0x0000000000017941 */ /* 0x000fea0003800200 */
.L_x_732:
        /* <DEDUP_REMOVED lines=27> */
.L_x_735:
[----:B------:R-:W-:Y:S05]  /*2dd0*/  BSYNC.RECONVERGENT B1 ;  /* 0x0000000000017941 */ /* 0x000fea0003800200 */
.L_x_734:
        /* <DEDUP_REMOVED lines=28> */
.L_x_667:
        /* <DEDUP_REMOVED lines=22> */
[-C--:B------:R-:W-:Y:S02]  /*3100*/  @P2 ISETP.LT.U32.AND P1, PT, R14, R8.reuse, PT ;  /* 0x000000080e00220c */ /* 0x080fe40003f21070 */
[CC--:B------:R-:W-:Y:S02]  /*3110*/  @P2 ISETP.GE.AND.EX P0, PT, R15.reuse, R9.reuse, PT, P0 ;  /* 0x000000090f00220c */ /* 0x0c0fe40003f06300 */
[----:B------:R-:W-:Y:S02]  /*3120*/  @P2 ISETP.LT.AND.EX P1, PT, R15, R9, PT, P1 ;  /* 0x000000090f00220c */ /* 0x000fe40003f21310 */
[----:B------:R-:W-:Y:S02]  /*3130*/  @P2 SEL R19, R18, R11, !P0 ;  /* 0x0000000b12132207 */ /* 0x000fe40004000000 */
[----:B------:R-:W-:-:S02]  /*3140*/  @P2 SEL R11, R14, R8, P1 ;  /* 0x000000080e0b2207 */ /* 0x000fc40000800000 */
[----:B------:R-:W-:-:S03]  /*3150*/  @P2 SEL R14, R15, R9, P1 ;  /* 0x000000090f0e2207 */ /* 0x000fc60000800000 */
[----:B------:R-:W-:Y:S02]  /*3160*/  @P2 IMAD.MOV.U32 R8, RZ, RZ, R11 ;  /* 0x000000ffff082224 */ /* 0x000fe400078e000b */
[----:B------:R-:W-:-:S07]  /*3170*/  @P2 IMAD.MOV.U32 R9, RZ, RZ, R14 ;  /* 0x000000ffff092224 */ /* 0x000fce00078e000e */
.L_x_737:
[----:B------:R-:W-:Y:S05]  /*3180*/  BSYNC.RECONVERGENT B1 ;  /* 0x0000000000017941 */ /* 0x000fea0003800200 */
.L_x_736:
        /* <DEDUP_REMOVED lines=17> */
.L_x_739:
[----:B------:R-:W-:Y:S05]  /*32a0*/  BSYNC.RECONVERGENT B1 ;  /* 0x0000000000017941 */ /* 0x000fea0003800200 */
.L_x_738:
        /* <DEDUP_REMOVED lines=17> */
.L_x_741:
[----:B------:R-:W-:Y:S05]  /*33c0*/  BSYNC.RECONVERGENT B1 ;  /* 0x0000000000017941 */ /* 0x000fea0003800200 */
.L_x_740:
        /* <DEDUP_REMOVED lines=17> */
.L_x_743:
[----:B------:R-:W-:Y:S05]  /*34e0*/  BSYNC.RECONVERGENT B1 ;  /* 0x0000000000017941 */ /* 0x000fea0003800200 */
.L_x_742:
[----:B------:R-:W-:Y:S01]  /*34f0*/  UISETP.GE.U32.AND UP0, UPT, UR4, 0xa00, UPT ;  /* 0x00000a000400788c */ /* 0x000fe2000bf06070 */
[----:B------:R-:W-:-:S08]  /*3500*/  IMAD.MOV.U32 R5, RZ, RZ, 0x500 ;  /* 0x00000500ff057424 */ /* 0x000fd000078e00ff */
[----:B------:R-:W-:Y:S05]  /*3510*/  BRA.U !UP0, `(.L_x_744) ;  /* 0x0000000508b47547 */ /* 0x000fea000b800000 */
[----:B------:R-:W0:Y:S01]  /*3520*/  LDC.64 R6, c[0x0][0x380] ;  /* 0x0000e000ff067b82 */ /* 0x000e220000000a00 */
[----:B------:R-:W-:Y:S01]  /*3530*/  IMAD.MOV.U32 R5, RZ, RZ, 0x500 ;  /* 0x00000500ff057424 */ /* 0x000fe200078e00ff */
[----:B------:R-:W1:Y:S06]  /*3540*/  LDCU UR4, c[0x0][0x390] ;  /* 0x00007200ff0477ac */ /* 0x000e6c0008000800 */
.L_x_755:
[----:B------:R-:W-:-:S04]  /*3550*/  IMAD.IADD R17, R0, 0x1, R5 ;  /* 0x0000000100117824 */ /* 0x000fc800078e0205 */
[----:B0-----:R-:W-:-:S05]  /*3560*/  IMAD.WIDE.U32 R16, R17, 0x10, R6 ;  /* 0x0000001011107825 */ /* 0x001fca00078e0006 */
        /* <DEDUP_REMOVED lines=27> */
.L_x_746:
[----:B-1----:R-:W-:Y:S05]  /*3720*/  BSYNC.RECONVERGENT B1 ;  /* 0x0000000000017941 */ /* 0x002fea0003800200 */
.L_x_745:
        /* <DEDUP_REMOVED lines=17> */
.L_x_748:
[----:B------:R-:W-:Y:S05]  /*3840*/  BSYNC.RECONVERGENT B1 ;  /* 0x0000000000017941 */ /* 0x000fea0003800200 */
.L_x_747:
        /* <DEDUP_REMOVED lines=17> */
.L_x_750:
[----:B------:R-:W-:Y:S05]  /*3960*/  BSYNC.RECONVERGENT B1 ;  /* 0x0000000000017941 */ /* 0x000fea0003800200 */
.L_x_749:
        /* <DEDUP_REMOVED lines=17> */
.L_x_752:
[----:B------:R-:W-:Y:S05]  /*3a80*/  BSYNC.RECONVERGENT B1 ;  /* 0x0000000000017941 */ /* 0x000fea0003800200 */
.L_x_751:
        /* <DEDUP_REMOVED lines=17> */
.L_x_754:
[----:B------:R-:W-:Y:S05]  /*3ba0*/  BSYNC.RECONVERGENT B1 ;  /* 0x0000000000017941 */ /* 0x000fea0003800200 */
.L_x_753:
[C---:B------:R-:W-:Y:S02]  /*3bb0*/  VIADD R8, R5.reuse, 0xa00 ;  /* 0x00000a0005087836 */ /* 0x040fe40000000000 */
[----:B------:R-:W-:-:S03]  /*3bc0*/  VIADD R5, R5, 0x500 ;  /* 0x0000050005057836 */ /* 0x000fc60000000000 */
[----:B------:R-:W-:-:S13]  /*3bd0*/  ISETP.GT.AND P0, PT, R8, UR4, PT ;  /* 0x0000000408007c0c */ /* 0x000fda000bf04270 */
[----:B------:R-:W-:Y:S05]  /*3be0*/  @!P0 BRA `(.L_x_755) ;  /* 0xfffffff800588947 */ /* 0x000fea000383ffff */
.L_x_744:
[----:B------:R-:W-:-:S13]  /*3bf0*/  ISETP.GE.AND P0, PT, R5, UR4, PT ;  /* 0x0000000405007c0c */ /* 0x000fda000bf06270 */
        /* <DEDUP_REMOVED lines=12> */
[----:B------:R-:W0:Y:S01]  /*3cc0*/  LDC.64 R6, c[0x0][0x380] ;  /* 0x0000e000ff067b82 */ /* 0x000e220000000a00 */
[----:B------:R-:W-:Y:S01]  /*3cd0*/  LEA.HI R8, R16, 0x1, RZ, 0x18 ;  /* 0x0000000110087811 */ /* 0x000fe200078fc0ff */
[----:B------:R-:W-:Y:S02]  /*3ce0*/  IMAD.IADD R13, R0, 0x1, R5 ;  /* 0x00000001000d7824 */ /* 0x000fe400078e0205 */
[----:B------:R-:W-:Y:S01]  /*3cf0*/  IMAD.MOV.U32 R10, RZ, RZ, R0 ;  /* 0x000000ffff0a7224 */ /* 0x000fe200078e0000 */
[----:B------:R-:W-:-:S05]  /*3d00*/  LOP3.LUT R8, R8, 0x3, RZ, 0xc0, !PT ;  /* 0x0000000308087812 */ /* 0x000fca00078ec0ff */
[----:B------:R-:W-:-:S07]  /*3d10*/  IMAD.MOV R12, RZ, RZ, -R8 ;  /* 0x000000ffff0c7224 */ /* 0x000fce00078e0a08 */
.L_x_762:
[----:B0-----:R-:W-:-:S05]  /*3d20*/  IMAD.WIDE.U32 R8, R13, 0x10, R6 ;  /* 0x000000100d087825 */ /* 0x001fca00078e0006 */
[----:B------:R-:W2:Y:S01]  /*3d30*/  LDG.E.CONSTANT R19, desc[UR6][R8.64] ;  /* 0x0000000608137981 */ /* 0x000ea2000c1e9900 */
[----:B------:R-:W-:Y:S01]  /*3d40*/  VIADD R12, R12, 0x1 ;  /* 0x000000010c0c7836 */ /* 0x000fe20000000000 */
[----:B------:R-:W-:Y:S04]  /*3d50*/  BSSY.RECONVERGENT B3, `(.L_x_760) ;  /* 0x0000013000037945 */ /* 0x000fe80003800200 */
        /* <DEDUP_REMOVED lines=18> */
.L_x_761:
[----:B------:R-:W-:Y:S05]  /*3e80*/  BSYNC.RECONVERGENT B3 ;  /* 0x0000000000037941 */ /* 0x000fea0003800200 */
.L_x_760:
[----:B------:R-:W-:Y:S02]  /*3e90*/  VIADD R10, R10, 0x100 ;  /* 0x000001000a0a7836 */ /* 0x000fe40000000000 */
[----:B------:R-:W-:Y:S01]  /*3ea0*/  VIADD R13, R13, 0x100 ;  /* 0x000001000d0d7836 */ /* 0x000fe20000000000 */
[----:B------:R-:W-:Y:S06]  /*3eb0*/  @P2 BRA `(.L_x_762) ;  /* 0xfffffffc00982947 */ /* 0x000fec000383ffff */
.L_x_759:
[----:B------:R-:W-:Y:S05]  /*3ec0*/  BSYNC.RECONVERGENT B2 ;  /* 0x0000000000027941 */ /* 0x000fea0003800200 */
.L_x_758:
[----:B------:R-:W-:-:S13]  /*3ed0*/  ISETP.GE.U32.AND P0, PT, R16, 0x300, PT ;  /* 0x000003001000780c */ /* 0x000fda0003f06070 */
[----:B------:R-:W-:Y:S05]  /*3ee0*/  @!P0 BRA `(.L_x_757) ;  /* 0x0000000400808947 */ /* 0x000fea0003800000 */
[----:B------:R-:W0:Y:S01]  /*3ef0*/  LDCU.64 UR8, c[0x0][0x380] ;  /* 0x00007000ff0877ac */ /* 0x000e220008000a00 */
[----:B------:R-:W1:Y:S01]  /*3f00*/  LDC.64 R6, c[0x0][0x380] ;  /* 0x0000e000ff067b82 */ /* 0x000e620000000a00 */
[C---:B------:R-:W-:Y:S01]  /*3f10*/  IADD3 R9, P0, PT, R10.reuse, R5, RZ ;  /* 0x000000050a097210 */ /* 0x040fe20007f1e0ff */
[----:B------:R-:W-:-:S04]  /*3f20*/  IMAD.IADD R13, R10, 0x1, R5 ;  /* 0x000000010a0d7824 */ /* 0x000fc800078e0205 */
[----:B------:R-:W-:Y:S01]  /*3f30*/  IMAD.X R12, RZ, RZ, RZ, P0 ;  /* 0x000000ffff0c7224 */ /* 0x000fe200000e06ff */
[----:B0-----:R-:W-:-:S04]  /*3f40*/  LEA R8, P1, R9, UR8, 0x4 ;  /* 0x0000000809087c11 */ /* 0x001fc8000f8220ff */
[----:B------:R-:W-:Y:S02]  /*3f50*/  IADD3 R8, P0, PT, R8, 0x3008, RZ ;  /* 0x0000300808087810 */ /* 0x000fe40007f1e0ff */
[----:B------:R-:W-:-:S05]  /*3f60*/  LEA.HI.X R9, R9, UR9, R12, 0x4, P1 ;  /* 0x0000000909097c11 */ /* 0x000fca00088f240c */
[----:B------:R-:W-:-:S07]  /*3f70*/  IMAD.X R9, RZ, RZ, R9, P0 ;  /* 0x000000ffff097224 */ /* 0x000fce00000e0609 */
.L_x_771:
[----:B-1----:R-:W-:Y:S01]  /*3f80*/  IMAD.WIDE.U32 R14, R13, 0x10, R6 ;  /* 0x000000100d0e7825 */ /* 0x002fe200078e0006 */
[----:B------:R0:W5:Y:S04]  /*3f90*/  LDG.E.CONSTANT R25, desc[UR6][R8.64+-0x2008] ;  /* 0xffdff80608197981 */ /* 0x000168000c1e9900 */
[----:B------:R-:W2:Y:S04]  /*3fa0*/  LDG.E.CONSTANT R21, desc[UR6][R14.64] ;  /* 0x000000060e157981 */ /* 0x000ea8000c1e9900 */
        /* <DEDUP_REMOVED lines=20> */
.L_x_764:
[----:B------:R-:W-:Y:S05]  /*40f0*/  BSYNC.RECONVERGENT B2 ;  /* 0x0000000000027941 */ /* 0x000fea0003800200 */
.L_x_763:
        /* <DEDUP_REMOVED lines=18> */
.L_x_766:
[----:B------:R-:W-:Y:S05]  /*4220*/  BSYNC.RECONVERGENT B2 ;  /* 0x0000000000027941 */ /* 0x000fea0003800200 */
.L_x_765:
        /* <DEDUP_REMOVED lines=18> */
.L_x_768:
[----:B------:R-:W-:Y:S05]  /*4350*/  BSYNC.RECONVERGENT B2 ;  /* 0x0000000000027941 */ /* 0x000fea0003800200 */
.L_x_767:
        /* <DEDUP_REMOVED lines=18> */
.L_x_770:
[----:B------:R-:W-:Y:S05]  /*4480*/  BSYNC.RECONVERGENT B2 ;  /* 0x0000000000027941 */ /* 0x000fea0003800200 */
.L_x_769:
[----:B------:R-:W-:Y:S01]  /*4490*/  VIADD R10, R10, 0x400 ;  /* 0x000004000a0a7836 */ /* 0x000fe20000000000 */
[----:B------:R-:W-:Y:S01]  /*44a0*/  IADD3 R8, P1, PT, R8, 0x4000, RZ ;  /* 0x0000400008087810 */ /* 0x000fe20007f3e0ff */
[----:B------:R-:W-:-:S03]  /*44b0*/  VIADD R13, R13, 0x400 ;  /* 0x000004000d0d7836 */ /* 0x000fc60000000000 */
[----:B------:R-:W-:Y:S01]  /*44c0*/  ISETP.GE.AND P0, PT, R10, R11, PT ;  /* 0x0000000b0a00720c */ /* 0x000fe20003f06270 */
[----:B------:R-:W-:-:S12]  /*44d0*/  IMAD.X R9, RZ, RZ, R9, P1 ;  /* 0x000000ffff097224 */ /* 0x000fd800008e0609 */
[----:B------:R-:W-:Y:S05]  /*44e0*/  @!P0 BRA `(.L_x_771) ;  /* 0xfffffff800a48947 */ /* 0x000fea000383ffff */
.L_x_757:
[----:B------:R-:W-:Y:S05]  /*44f0*/  BSYNC.RECONVERGENT B1 ;  /* 0x0000000000017941 */ /* 0x000fea0003800200 */
.L_x_756:
        /* <DEDUP_REMOVED lines=22> */
.L_x_773:
[----:B------:R-:W-:Y:S05]  /*4660*/  BSYNC.RECONVERGENT B1 ;  /* 0x0000000000017941 */ /* 0x000fea0003800200 */
.L_x_772:
        /* <DEDUP_REMOVED lines=21> */
.L_x_775:
[----:B------:R-:W-:Y:S05]  /*47c0*/  BSYNC.RECONVERGENT B1 ;  /* 0x0000000000017941 */ /* 0x000fea0003800200 */
.L_x_774:
        /* <DEDUP_REMOVED lines=21> */
.L_x_777:
[----:B------:R-:W-:Y:S05]  /*4920*/  BSYNC.RECONVERGENT B1 ;  /* 0x0000000000017941 */ /* 0x000fea0003800200 */
.L_x_776:
        /* <DEDUP_REMOVED lines=21> */
.L_x_779:
[----:B------:R-:W-:Y:S05]  /*4a80*/  BSYNC.RECONVERGENT B1 ;  /* 0x0000000000017941 */ /* 0x000fea0003800200 */
.L_x_778:
        /* <DEDUP_REMOVED lines=22> */
.L_x_781:
[----:B------:R-:W-:Y:S05]  /*4bf0*/  BSYNC.RECONVERGENT B1 ;  /* 0x0000000000017941 */ /* 0x000fea0003800200 */
.L_x_780:
        /* <DEDUP_REMOVED lines=12> */
.L_x_783:
[----:B------:R-:W-:Y:S05]  /*4cc0*/  BSYNC.RECONVERGENT B1 ;  /* 0x0000000000017941 */ /* 0x000fea0003800200 */
.L_x_782:
        /* <DEDUP_REMOVED lines=31> */
.L_x_785:
[----:B------:R-:W-:Y:S05]  /*4ec0*/  BSYNC.RECONVERGENT B1 ;  /* 0x0000000000017941 */ /* 0x000fea0003800200 */
.L_x_784:
        /* <DEDUP_REMOVED lines=18> */
.L_x_787:
[----:B------:R-:W-:Y:S05]  /*4ff0*/  BSYNC.RECONVERGENT B1 ;  /* 0x0000000000017941 */ /* 0x000fea0003800200 */
.L_x_786:
        /* <DEDUP_REMOVED lines=18> */
.L_x_789:
[----:B------:R-:W-:Y:S05]  /*5120*/  BSYNC.RECONVERGENT B1 ;  /* 0x0000000000017941 */ /* 0x000fea0003800200 */
.L_x_788:
        /* <DEDUP_REMOVED lines=18> */
.L_x_791:
[----:B------:R-:W-:Y:S05]  /*5250*/  BSYNC.RECONVERGENT B1 ;  /* 0x0000000000017941 */ /* 0x000fea0003800200 */
.L_x_790:
        /* <DEDUP_REMOVED lines=18> */
.L_x_793:
[----:B------:R-:W-:Y:S05]  /*5380*/  BSYNC.RECONVERGENT B1 ;  /* 0x0000000000017941 */ /* 0x000fea0003800200 */
.L_x_792:
        /* <DEDUP_REMOVED lines=18> */
.L_x_795:
[----:B------:R-:W-:Y:S05]  /*54b0*/  BSYNC.RECONVERGENT B1 ;  /* 0x0000000000017941 */ /* 0x000fea0003800200 */
.L_x_794:
        /* <DEDUP_REMOVED lines=17> */
.L_x_699:
[----:B------:R-:W-:Y:S05]  /*55d0*/  BSYNC.RECONVERGENT B0 ;  /* 0x0000000000007941 */ /* 0x000fea0003800200 */
.L_x_666:
[----:B------:R-:W-:Y:S05]  /*55e0*/  @P1 EXIT ;  /* 0x000000000000194d */ /* 0x000fea0003800000 */
[----:B0-----:R-:W0:Y:S01]  /*55f0*/  LDC.64 R6, c[0x0][0x388] ;  /* 0x0000e200ff067b82 */ /* 0x001e220000000a00 */
[----:B------:R-:W-:Y:S02]  /*5600*/  IMAD.MOV.U32 R5, RZ, RZ, R4 ;  /* 0x000000ffff057224 */ /* 0x000fe400078e0004 */
[----:B------:R-:W-:-:S05]  /*5610*/  IMAD.MOV.U32 R4, RZ, RZ, R3 ;  /* 0x000000ffff047224 */ /* 0x000fca00078e0003 */
[----:B0-----:R-:W-:Y:S04]  /*5620*/  STG.E.64 desc[UR6][R6.64+0x8], R4 ;  /* 0x0000080406007986 */ /* 0x001fe8000c101b06 */
[----:B------:R-:W-:Y:S01]  /*5630*/  STG.E desc[UR6][R6.64], R2 ;  /* 0x0000000206007986 */ /* 0x000fe2000c101906 */
[----:B------:R-:W-:Y:S05]  /*5640*/  EXIT ;  /* 0x000000000000794d */ /* 0x000fea0003800000 */
.L_x_796:
        /* <DEDUP_REMOVED lines=11> */
.L_x_1064:


//--------------------- .text._ZN6thrust24THRUST_300001_SM_1000_NS8cuda_cub4core6detail13_kernel_agentINS1_8__reduce10DrainAgentIiEEJN3cub18CUB_300001_SM_10009GridQueueIjEEiEEEvDpT0_ --------------------------
	.section	.text._ZN6thrust24THRUST_300001_SM_1000_NS8cuda_cub4core6detail13_kernel_agentINS1_8__reduce10DrainAgentIiEEJN3cub18CUB_300001_SM_10009GridQueueIjEEiEEEvDpT0_,"ax",@progbits
	.align	128
        .global         _ZN6thrust24THRUST_300001_SM_1000_NS8cuda_cub4core6detail13_kernel_agentINS1_8__reduce10DrainAgentIiEEJN3cub18CUB_300001_SM_10009GridQueueIjEEiEEEvDpT0_
        .type           _ZN6thrust24THRUST_300001_SM_1000_NS8cuda_cub4core6detail13_kernel_agentINS1_8__reduce10DrainAgentIiEEJN3cub18CUB_300001_SM_10009GridQueueIjEEiEEEvDpT0_,@function
        .size           _ZN6thrust24THRUST_300001_SM_1000_NS8cuda_cub4core6detail13_kernel_agentINS1_8__reduce10DrainAgentIiEEJN3cub18CUB_300001_SM_10009GridQueueIjEEiEEEvDpT0_,(.L_x_1065 - _ZN6thrust24THRUST_300001_SM_1000_NS8cuda_cub4core6detail13_kernel_agentINS1_8__reduce10DrainAgentIiEEJN3cub18CUB_300001_SM_10009GridQueueIjEEiEEEvDpT0_)
        .other          _ZN6thrust24THRUST_300001_SM_1000_NS8cuda_cub4core6detail13_kernel_agentINS1_8__reduce10DrainAgentIiEEJN3cub18CUB_300001_SM_10009GridQueueIjEEiEEEvDpT0_,@"STO_CUDA_ENTRY STV_DEFAULT"
_ZN6thrust24THRUST_300001_SM_1000_NS8cuda_cub4core6detail13_kernel_agentINS1_8__reduce10DrainAgentIiEEJN3cub18CUB_300001_SM_10009GridQueueIjEEiEEEvDpT0_:
.text._ZN6thrust24THRUST_300001_SM_1000_NS8cuda_cub4core6detail13_kernel_agentINS1_8__reduce10DrainAgentIiEEJN3cub18CUB_300001_SM_10009GridQueueIjEEiEEEvDpT0_:
[----:B------:R-:W-:Y:S08]  /*0000*/  LDC R1, c[0x0][0x37c] ;  /* 0x0000df00ff017b82 */ /* 0x000ff00000000800 */
[----:B------:R-:W0:Y:S01]  /*0010*/  LDC.64 R2, c[0x0][0x380] ;  /* 0x0000e000ff027b82 */ /* 0x000e220000000a00 */
[----:B------:R-:W0:Y:S07]  /*0020*/  LDCU.64 UR4, c[0x0][0x358] ;  /* 0x00006b00ff0477ac */ /* 0x000e2e0008000a00 */
[----:B------:R-:W1:Y:S01]  /*0030*/  LDC R5, c[0x0][0x388] ;  /* 0x0000e200ff057b82 */ /* 0x000e620000000800 */
[----:B0-----:R-:W-:Y:S04]  /*0040*/  STG.E desc[UR4][R2.64+0x4], RZ ;  /* 0x000004ff02007986 */ /* 0x001fe8000c101904 */
[----:B-1----:R-:W-:Y:S01]  /*0050*/  STG.E desc[UR4][R2.64], R5 ;  /* 0x0000000502007986 */ /* 0x002fe2000c101904 */
[----:B------:R-:W-:Y:S05]  /*0060*/  EXIT ;  /* 0x000000000000794d */ /* 0x000fea0003800000 */
.L_x_797:
        /* <DEDUP_REMOVED lines=9> */
.L_x_1065:


//--------------------- .text._ZN6thrust24THRUST_300001_SM_1000_NS8cuda_cub4core6detail13_kernel_agentINS1_8__reduce11ReduceAgentINS0_12zip_iteratorIN4cuda3std3__45tupleIJNS0_6detail15normal_iteratorINS0_10device_ptrIiEEEENS0_17counting_iteratorIlNS0_11use_defaultESI_SI_EEEEEEEPNSB_IJilEEESM_iNS1_9__extrema9arg_min_fIilNSA_4lessIiEEEEEEJSL_SN_iN3cub18CUB_300001_SM_100013GridEvenShareIiEENSV_9GridQueueIjEESS_EEEvDpT0_ --------------------------
	.section	.text._ZN6thrust24THRUST_300001_SM_1000_NS8cuda_cub4core6detail13_kernel_agentINS1_8__reduce11ReduceAgentINS0_12zip_iteratorIN4cuda3std3__45tupleIJNS0_6detail15normal_iteratorINS0_10device_ptrIiEEEENS0_17counting_iteratorIlNS0_11use_defaultESI_SI_EEEEEEEPNSB_IJilEEESM_iNS1_9__extrema9arg_min_fIilNSA_4lessIiEEEEEEJSL_SN_iN3cub18CUB_300001_SM_100013GridEvenShareIiEENSV_9GridQueueIjEESS_EEEvDpT0_,"ax",@progbits
	.align	128
        .global         _ZN6thrust24THRUST_300001_SM_1000_NS8cuda_cub4core6detail13_kernel_agentINS1_8__reduce11ReduceAgentINS0_12zip_iteratorIN4cuda3std3__45tupleIJNS0_6detail15normal_iteratorINS0_10device_ptrIiEEEENS0_17counting_iteratorIlNS0_11use_defaultESI_SI_EEEEEEEPNSB_IJilEEESM_iNS1_9__extrema9arg_min_fIilNSA_4lessIiEEEEEEJSL_SN_iN3cub18CUB_300001_SM_100013GridEvenShareIiEENSV_9GridQueueIjEESS_EEEvDpT0_
        .type           _ZN6thrust24THRUST_300001_SM_1000_NS8cuda_cub4core6detail13_kernel_agentINS1_8__reduce11ReduceAgentINS0_12zip_iteratorIN4cuda3std3__45tupleIJNS0_6detail15normal_iteratorINS0_10device_ptrIiEEEENS0_17counting_iteratorIlNS0_11use_defaultESI_SI_EEEEEEEPNSB_IJilEEESM_iNS1_9__extrema9arg_min_fIilNSA_4lessIiEEEEEEJSL_SN_iN3cub18CUB_300001_SM_100013GridEvenShareIiEENSV_9GridQueueIjEESS_EEEvDpT0_,@function
        .size           _ZN6thrust24THRUST_300001_SM_1000_NS8cuda_cub4core6detail13_kernel_agentINS1_8__reduce11ReduceAgentINS0_12zip_iteratorIN4cuda3std3__45tupleIJNS0_6detail15normal_iteratorINS0_10device_ptrIiEEEENS0_17counting_iteratorIlNS0_11use_defaultESI_SI_EEEEEEEPNSB_IJilEEESM_iNS1_9__extrema9arg_min_fIilNSA_4lessIiEEEEEEJSL_SN_iN3cub18CUB_300001_SM_100013GridEvenShareIiEENSV_9GridQueueIjEESS_EEEvDpT0_,(.L_x_1066 - _ZN6thrust24THRUST_300001_SM_1000_NS8cuda_cub4core6detail13_kernel_agentINS1_8__reduce11ReduceAgentINS0_12zip_iteratorIN4cuda3std3__45tupleIJNS0_6detail15normal_iteratorINS0_10device_ptrIiEEEENS0_17counting_iteratorIlNS0_11use_defaultESI_SI_EEEEEEEPNSB_IJilEEESM_iNS1_9__extrema9arg_min_fIilNSA_4lessIiEEEEEEJSL_SN_iN3cub18CUB_300001_SM_100013GridEvenShareIiEENSV_9GridQueueIjEESS_EEEvDpT0_)
        .other          _ZN6thrust24THRUST_300001_SM_1000_NS8cuda_cub4core6detail13_kernel_agentINS1_8__reduce11ReduceAgentINS0_12zip_iteratorIN4cuda3std3__45tupleIJNS0_6detail15normal_iteratorINS0_10device_ptrIiEEEENS0_17counting_iteratorIlNS0_11use_defaultESI_SI_EEEEEEEPNSB_IJilEEESM_iNS1_9__extrema9arg_min_fIilNSA_4lessIiEEEEEEJSL_SN_iN3cub18CUB_300001_SM_100013GridEvenShareIiEENSV_9GridQueueIjEESS_EEEvDpT0_,@"STO_CUDA_ENTRY STV_DEFAULT"
_ZN6thrust24THRUST_300001_SM_1000_NS8cuda_cub4core6detail13_kernel_agentINS1_8__reduce11ReduceAgentINS0_12zip_iteratorIN4cuda3std3__45tupleIJNS0_6detail15normal_iteratorINS0_10device_ptrIiEEEENS0_17counting_iteratorIlNS0_11use_defaultESI_SI_EEEEEEEPNSB_IJilEEESM_iNS1_9__extrema9arg_min_fIilNSA_4lessIiEEEEEEJSL_SN_iN3cub18CUB_300001_SM_100013GridEvenShareIiEENSV_9GridQueueIjEESS_EEEvDpT0_:
.text._ZN6thrust24THRUST_300001_SM_1000_NS8cuda_cub4core6detail13_kernel_agentINS1_8__reduce11ReduceAgentINS0_12zip_iteratorIN4cuda3std3__45tupleIJNS0_6detail15normal_iteratorINS0_10device_ptrIiEEEENS0_17counting_iteratorIlNS0_11use_defaultESI_SI_EEEEEEEPNSB_IJilEEESM_iNS1_9__extrema9arg_min_fIilNSA_4lessIiEEEEEEJSL_SN_iN3cub18CUB_300001_SM_100013GridEvenShareIiEENSV_9GridQueueIjEESS_EEEvDpT0_:
[----:B------:R-:W-:Y:S01]  /*0000*/  LDC R1, c[0x0][0x37c] ;  /* 0x0000df00ff017b82 */ /* 0x000fe20000000800 */
[----:B------:R-:W0:Y:S01]  /*0010*/  S2R R0, SR_CTAID.X ;  /* 0x0000000000007919 */ /* 0x000e220000002500 */
[----:B------:R-:W1:Y:S01]  /*0020*/  LDCU UR4, c[0x0][0x398] ;  /* 0x00007300ff0477ac */ /* 0x000e620008000800 */
[----:B------:R-:W-:Y:S01]  /*0030*/  BSSY.RECONVERGENT B0, `(.L_x_798) ;  /* 0x000057c000007945 */ /* 0x000fe20003800200 */
[----:B------:R-:W2:Y:S01]  /*0040*/  LDCU UR6, c[0x0][0x370] ;  /* 0x00006e00ff0677ac */ /* 0x000ea20008000800 */
[----:B------:R-:W3:Y:S01]  /*0050*/  LDCU.64 UR10, c[0x0][0x358] ;  /* 0x00006b00ff0a77ac */ /* 0x000ee20008000a00 */
[----:B-1----:R-:W-:Y:S01]  /*0060*/  IMAD.U32 R10, RZ, RZ, UR4 ;  /* 0x00000004ff0a7e24 */ /* 0x002fe2000f8e00ff */
[----:B--2---:R-:W-:Y:S01]  /*0070*/  UIMAD UR6, UR6, 0x500, URZ ;  /* 0x00000500060678a4 */ /* 0x004fe2000f8e02ff */
[----:B0-----:R-:W-:-:S04]  /*0080*/  IMAD R11, R0, 0x500, RZ ;  /* 0x00000500000b7824 */ /* 0x001fc800078e02ff */
[----:B------:R-:W-:-:S05]  /*0090*/  VIADD R3, R11, 0x500 ;  /* 0x000005000b037836 */ /* 0x000fca0000000000 */
[----:B------:R-:W-:-:S13]  /*00a0*/  ISETP.GT.AND P0, PT, R3, R10, PT ;  /* 0x0000000a0300720c */ /* 0x000fda0003f04270 */
[----:B---3--:R-:W-:Y:S05]  /*00b0*/  @!P0 BRA `(.L_x_799) ;  /* 0x0000003000088947 */ /* 0x008fea0003800000 */
[----:B------:R-:W0:Y:S01]  /*00c0*/  S2R R2, SR_TID.X ;  /* 0x0000000000027919 */ /* 0x000e220000002100 */
[----:B------:R-:W-:Y:S01]  /*00d0*/  IMAD.IADD R3, R10, 0x1, -R11 ;  /* 0x000000010a037824 */ /* 0x000fe200078e0a0b */
[----:B------:R-:W1:Y:S01]  /*00e0*/  LDCU.64 UR6, c[0x0][0x388] ;  /* 0x00007100ff0677ac */ /* 0x000e620008000a00 */
[----:B------:R-:W-:Y:S01]  /*00f0*/  BSSY.RECONVERGENT B1, `(.L_x_800) ;  /* 0x000000f000017945 */ /* 0x000fe20003800200 */
[----:B------:R-:W-:Y:S01]  /*0100*/  CS2R R6, SRZ ;  /* 0x0000000000067805 */ /* 0x000fe2000001ff00 */
[----:B------:R-:W-:Y:S01]  /*0110*/  IMAD.MOV.U32 R9, RZ, RZ, RZ ;  /* 0x000000ffff097224 */ /* 0x000fe200078e00ff */
[----:B------:R-:W2:Y:S01]  /*0120*/  LDCU.64 UR8, c[0x0][0x388] ;  /* 0x00007100ff0877ac */ /* 0x000ea20008000a00 */
[----:B0-----:R-:W-:Y:S01]  /*0130*/  ISETP.GE.AND P0, PT, R2, R3, PT ;  /* 0x000000030200720c */ /* 0x001fe20003f06270 */
[----:B------:R-:W-:-:S12]  /*0140*/  IMAD.MOV.U32 R8, RZ, RZ, R2 ;  /* 0x000000ffff087224 */ /* 0x000fd800078e0002 */
[----:B-12---:R-:W-:Y:S05]  /*0150*/  @P0 BRA `(.L_x_801) ;  /* 0x0000000000200947 */ /* 0x006fea0003800000 */
[----:B------:R-:W0:Y:S01]  /*0160*/  LDC.64 R4, c[0x0][0x380] ;  /* 0x0000e000ff047b82 */ /* 0x000e220000000a00 */
[----:B------:R-:W-:Y:S01]  /*0170*/  IMAD.IADD R9, R11, 0x1, R2 ;  /* 0x000000010b097824 */ /* 0x000fe200078e0202 */
[----:B------:R-:W1:Y:S03]  /*0180*/  LDCU.64 UR4, c[0x0][0x388] ;  /* 0x00007100ff0477ac */ /* 0x000e660008000a00 */
[----:B0-----:R-:W-:-:S05]  /*0190*/  IMAD.WIDE R4, R9, 0x4, R4 ;  /* 0x0000000409047825 */ /* 0x001fca00078e0204 */
[----:B------:R0:W5:Y:S01]  /*01a0*/  LDG.E R7, desc[UR10][R4.64] ;  /* 0x0000000a04077981 */ /* 0x000162000c1e1900 */
[----:B-1----:R-:W-:Y:S01]  /*01b0*/  IADD3 R6, P0, PT, R9, UR4, RZ ;  /* 0x0000000409067c10 */ /* 0x002fe2000ff1e0ff */
[----:B------:R-:W-:-:S03]  /*01c0*/  VIADD R8, R2, 0x100 ;  /* 0x0000010002087836 */ /* 0x000fc60000000000 */
[----:B------:R-:W-:-:S09]  /*01d0*/  LEA.HI.X.SX32 R9, R9, UR5, 0x1, P0 ;  /* 0x0000000509097c11 */ /* 0x000fd200080f0eff */
.L_x_801:
[----:B------:R-:W-:Y:S05]  /*01e0*/  BSYNC.RECONVERGENT B1 ;  /* 0x0000000000017941 */ /* 0x000fea0003800200 */
.L_x_800:
        /* <DEDUP_REMOVED lines=9> */
[----:B------:R-:W0:Y:S01]  /*0280*/  LDC.64 R4, c[0x0][0x380] ;  /* 0x0000e000ff047b82 */ /* 0x000e220000000a00 */
[----:B------:R-:W-:Y:S01]  /*0290*/  LEA.HI R10, R16, 0x1, RZ, 0x18 ;  /* 0x00000001100a7811 */ /* 0x000fe200078fc0ff */
[----:B------:R-:W-:-:S03]  /*02a0*/  IMAD.IADD R15, R11, 0x1, R8 ;  /* 0x000000010b0f7824 */ /* 0x000fc600078e0208 */
[----:B------:R-:W-:-:S05]  /*02b0*/  LOP3.LUT R10, R10, 0x3, RZ, 0xc0, !PT ;  /* 0x000000030a0a7812 */ /* 0x000fca00078ec0ff */
[----:B------:R-:W-:-:S07]  /*02c0*/  IMAD.MOV R10, RZ, RZ, -R10 ;  /* 0x000000ffff0a7224 */ /* 0x000fce00078e0a0a */
.L_x_808:
[----:B0-----:R-:W-:-:S05]  /*02d0*/  IMAD.WIDE R12, R15, 0x4, R4 ;  /* 0x000000040f0c7825 */ /* 0x001fca00078e0204 */
[----:B------:R-:W2:Y:S01]  /*02e0*/  LDG.E R20, desc[UR10][R12.64] ;  /* 0x0000000a0c147981 */ /* 0x000ea2000c1e1900 */
[----:B------:R-:W-:Y:S01]  /*02f0*/  VIADD R10, R10, 0x1 ;  /* 0x000000010a0a7836 */ /* 0x000fe20000000000 */
[C---:B------:R-:W-:Y:S01]  /*0300*/  IADD3 R18, P1, PT, R15.reuse, UR6, RZ ;  /* 0x000000060f127c10 */ /* 0x040fe2000ff3e0ff */
[----:B------:R-:W-:Y:S03]  /*0310*/  BSSY.RECONVERGENT B3, `(.L_x_806) ;  /* 0x0000013000037945 */ /* 0x000fe60003800200 */
[----:B------:R-:W-:Y:S02]  /*0320*/  ISETP.NE.AND P2, PT, R10, RZ, PT ;  /* 0x000000ff0a00720c */ /* 0x000fe40003f45270 */
[----:B------:R-:W-:Y:S02]  /*0330*/  LEA.HI.X.SX32 R17, R15, UR7, 0x1, P1 ;  /* 0x000000070f117c11 */ /* 0x000fe400088f0eff */
        /* <DEDUP_REMOVED lines=10> */
[C---:B------:R-:W-:Y:S02]  /*03e0*/  @P3 ISETP.LT.U32.AND P1, PT, R13.reuse, R18, PT ;  /* 0x000000120d00320c */ /* 0x040fe40003f21070 */
[CC--:B------:R-:W-:Y:S02]  /*03f0*/  @P3 ISETP.GE.AND.EX P0, PT, R14.reuse, R17.reuse, PT, P0 ;  /* 0x000000110e00320c */ /* 0x0c0fe40003f06300 */
[----:B------:R-:W-:Y:S02]  /*0400*/  @P3 ISETP.LT.AND.EX P1, PT, R14, R17, PT, P1 ;  /* 0x000000110e00320c */ /* 0x000fe40003f21310 */
[----:B------:R-:W-:Y:S02]  /*0410*/  @P3 SEL R7, R12, R20, !P0 ;  /* 0x000000140c073207 */ /* 0x000fe40004000000 */
[----:B------:R-:W-:-:S02]  /*0420*/  @P3 SEL R6, R13, R18, P1 ;  /* 0x000000120d063207 */ /* 0x000fc40000800000 */
[----:B------:R-:W-:-:S07]  /*0430*/  @P3 SEL R9, R14, R17, P1 ;  /* 0x000000110e093207 */ /* 0x000fce0000800000 */
.L_x_807:
[----:B------:R-:W-:Y:S05]  /*0440*/  BSYNC.RECONVERGENT B3 ;  /* 0x0000000000037941 */ /* 0x000fea0003800200 */
.L_x_806:
[----:B------:R-:W-:Y:S02]  /*0450*/  VIADD R8, R8, 0x100 ;  /* 0x0000010008087836 */ /* 0x000fe40000000000 */
[----:B------:R-:W-:Y:S01]  /*0460*/  VIADD R15, R15, 0x100 ;  /* 0x000001000f0f7836 */ /* 0x000fe20000000000 */
[----:B------:R-:W-:Y:S06]  /*0470*/  @P2 BRA `(.L_x_808) ;  /* 0xfffffffc00942947 */ /* 0x000fec000383ffff */
.L_x_805:
[----:B------:R-:W-:Y:S05]  /*0480*/  BSYNC.RECONVERGENT B2 ;  /* 0x0000000000027941 */ /* 0x000fea0003800200 */
.L_x_804:
[----:B------:R-:W-:-:S13]  /*0490*/  ISETP.GE.U32.AND P0, PT, R16, 0x300, PT ;  /* 0x000003001000780c */ /* 0x000fda0003f06070 */
[----:B------:R-:W-:Y:S05]  /*04a0*/  @!P0 BRA `(.L_x_803) ;  /* 0x00000004008c8947 */ /* 0x000fea0003800000 */
[----:B------:R-:W0:Y:S01]  /*04b0*/  LDC.64 R4, c[0x0][0x380] ;  /* 0x0000e000ff047b82 */ /* 0x000e220000000a00 */
[----:B------:R-:W-:-:S04]  /*04c0*/  IMAD.IADD R11, R11, 0x1, R8 ;  /* 0x000000010b0b7824 */ /* 0x000fc800078e0208 */
[C---:B------:R-:W-:Y:S02]  /*04d0*/  VIADD R19, R11.reuse, 0x100 ;  /* 0x000001000b137836 */ /* 0x040fe40000000000 */
[C---:B------:R-:W-:Y:S02]  /*04e0*/  VIADD R18, R11.reuse, 0x200 ;  /* 0x000002000b127836 */ /* 0x040fe40000000000 */
[----:B------:R-:W-:Y:S01]  /*04f0*/  VIADD R20, R11, 0x300 ;  /* 0x000003000b147836 */ /* 0x000fe20000000000 */
[----:B0-----:R-:W-:-:S05]  /*0500*/  IADD3 R4, P0, PT, R4, 0x800, RZ ;  /* 0x0000080004047810 */ /* 0x001fca0007f1e0ff */
[----:B------:R-:W-:-:S08]  /*0510*/  IMAD.X R5, RZ, RZ, R5, P0 ;  /* 0x000000ffff057224 */ /* 0x000fd000000e0605 */
.L_x_817:
[----:B------:R-:W-:-:S05]  /*0520*/  IMAD.WIDE R14, R11, 0x4, R4 ;  /* 0x000000040b0e7825 */ /* 0x000fca00078e0204 */
[----:B------:R-:W2:Y:S04]  /*0530*/  LDG.E R24, desc[UR10][R14.64+-0x800] ;  /* 0xfff8000a0e187981 */ /* 0x000ea8000c1e1900 */
[----:B-----5:R0:W5:Y:S04]  /*0540*/  LDG.E R26, desc[UR10][R14.64+-0x400] ;  /* 0xfffc000a0e1a7981 */ /* 0x020168000c1e1900 */
[----:B------:R0:W5:Y:S04]  /*0550*/  LDG.E R10, desc[UR10][R14.64] ;  /* 0x0000000a0e0a7981 */ /* 0x000168000c1e1900 */
[----:B------:R0:W5:Y:S01]  /*0560*/  LDG.E R12, desc[UR10][R14.64+0x400] ;  /* 0x0004000a0e0c7981 */ /* 0x000162000c1e1900 */
[----:B------:R-:W-:Y:S01]  /*0570*/  IADD3 R21, P1, PT, R11, UR8, RZ ;  /* 0x000000080b157c10 */ /* 0x000fe2000ff3e0ff */
[----:B------:R-:W-:Y:S01]  /*0580*/  BSSY.RECONVERGENT B2, `(.L_x_809) ;  /* 0x0000012000027945 */ /* 0x000fe20003800200 */
[----:B------:R-:W-:-:S02]  /*0590*/  IMAD.MOV.U32 R16, RZ, RZ, R6 ;  /* 0x000000ffff107224 */ /* 0x000fc400078e0006 */
[----:B------:R-:W-:Y:S01]  /*05a0*/  IMAD.MOV.U32 R17, RZ, RZ, R9 ;  /* 0x000000ffff117224 */ /* 0x000fe200078e0009 */
[----:B------:R-:W-:Y:S01]  /*05b0*/  LEA.HI.X.SX32 R22, R11, UR9, 0x1, P1 ;  /* 0x000000090b167c11 */ /* 0x000fe200088f0eff */
[----:B------:R-:W-:Y:S01]  /*05c0*/  IMAD.MOV.U32 R13, RZ, RZ, R7 ;  /* 0x000000ffff0d7224 */ /* 0x000fe200078e0007 */
        /* <DEDUP_REMOVED lines=13> */
.L_x_810:
[----:B------:R-:W-:Y:S05]  /*06a0*/  BSYNC.RECONVERGENT B2 ;  /* 0x0000000000027941 */ /* 0x000fea0003800200 */
.L_x_809:
[----:B-----5:R-:W-:Y:S01]  /*06b0*/  ISETP.GE.AND P0, PT, R13, R26, PT ;  /* 0x0000001a0d00720c */ /* 0x020fe20003f06270 */
[----:B------:R-:W-:Y:S01]  /*06c0*/  BSSY.RECONVERGENT B2, `(.L_x_811) ;  /* 0x0000012000027945 */ /* 0x000fe20003800200 */
[C---:B------:R-:W-:Y:S01]  /*06d0*/  IADD3 R15, P1, PT, R19.reuse, UR8, RZ ;  /* 0x00000008130f7c10 */ /* 0x040fe2000ff3e0ff */
[----:B------:R-:W-:Y:S02]  /*06e0*/  IMAD.MOV.U32 R6, RZ, RZ, R16 ;  /* 0x000000ffff067224 */ /* 0x000fe400078e0010 */
[----:B------:R-:W-:Y:S01]  /*06f0*/  IMAD.MOV.U32 R9, RZ, RZ, R17 ;  /* 0x000000ffff097224 */ /* 0x000fe200078e0011 */
[----:B------:R-:W-:Y:S01]  /*0700*/  LEA.HI.X.SX32 R14, R19, UR9, 0x1, P1 ;  /* 0x00000009130e7c11 */ /* 0x000fe200088f0eff */
        /* <DEDUP_REMOVED lines=13> */
.L_x_812:
[----:B------:R-:W-:Y:S05]  /*07e0*/  BSYNC.RECONVERGENT B2 ;  /* 0x0000000000027941 */ /* 0x000fea0003800200 */
.L_x_811:
[----:B------:R-:W-:Y:S01]  /*07f0*/  ISETP.GE.AND P0, PT, R7, R10, PT ;  /* 0x0000000a0700720c */ /* 0x000fe20003f06270 */
[----:B------:R-:W-:Y:S01]  /*0800*/  BSSY.RECONVERGENT B2, `(.L_x_813) ;  /* 0x0000013000027945 */ /* 0x000fe20003800200 */
[----:B------:R-:W-:Y:S01]  /*0810*/  IADD3 R17, P1, PT, R18, UR8, RZ ;  /* 0x0000000812117c10 */ /* 0x000fe2000ff3e0ff */
[----:B------:R-:W-:Y:S01]  /*0820*/  IMAD.MOV.U32 R14, RZ, RZ, R6 ;  /* 0x000000ffff0e7224 */ /* 0x000fe200078e0006 */
[----:B------:R-:W-:Y:S01]  /*0830*/  IADD3 R21, P2, PT, R20, UR8, RZ ;  /* 0x0000000814157c10 */ /* 0x000fe2000ff5e0ff */
        /* <DEDUP_REMOVED lines=15> */
.L_x_814:
[----:B------:R-:W-:Y:S05]  /*0930*/  BSYNC.RECONVERGENT B2 ;  /* 0x0000000000027941 */ /* 0x000fea0003800200 */
.L_x_813:
[----:B------:R-:W-:Y:S01]  /*0940*/  ISETP.GE.AND P0, PT, R13, R12, PT ;  /* 0x0000000c0d00720c */ /* 0x000fe20003f06270 */
[----:B------:R-:W-:Y:S01]  /*0950*/  BSSY.RECONVERGENT B2, `(.L_x_815) ;  /* 0x0000011000027945 */ /* 0x000fe20003800200 */
[----:B------:R-:W-:Y:S01]  /*0960*/  LEA.HI.X.SX32 R10, R20, UR9, 0x1, P2 ;  /* 0x00000009140a7c11 */ /* 0x000fe200090f0eff */
        /* <DEDUP_REMOVED lines=15> */
.L_x_816:
[----:B------:R-:W-:Y:S05]  /*0a60*/  BSYNC.RECONVERGENT B2 ;  /* 0x0000000000027941 */ /* 0x000fea0003800200 */
.L_x_815:
[----:B------:R-:W-:Y:S02]  /*0a70*/  VIADD R8, R8, 0x400 ;  /* 0x0000040008087836 */ /* 0x000fe40000000000 */
[----:B------:R-:W-:Y:S02]  /*0a80*/  VIADD R19, R19, 0x400 ;  /* 0x0000040013137836 */ /* 0x000fe40000000000 */
[----:B------:R-:W-:Y:S01]  /*0a90*/  VIADD R18, R18, 0x400 ;  /* 0x0000040012127836 */ /* 0x000fe20000000000 */
[----:B------:R-:W-:Y:S01]  /*0aa0*/  ISETP.GE.AND P0, PT, R8, R3, PT ;  /* 0x000000030800720c */ /* 0x000fe20003f06270 */
[----:B------:R-:W-:Y:S02]  /*0ab0*/  VIADD R20, R20, 0x400 ;  /* 0x0000040014147836 */ /* 0x000fe40000000000 */
[----:B------:R-:W-:-:S10]  /*0ac0*/  VIADD R11, R11, 0x400 ;  /* 0x000004000b0b7836 */ /* 0x000fd40000000000 */
[----:B------:R-:W-:Y:S05]  /*0ad0*/  @!P0 BRA `(.L_x_817) ;  /* 0xfffffff800908947 */ /* 0x000fea000383ffff */
.L_x_803:
[----:B------:R-:W-:Y:S05]  /*0ae0*/  BSYNC.RECONVERGENT B1 ;  /* 0x0000000000017941 */ /* 0x000fea0003800200 */
.L_x_802:
[----:B------:R-:W-:-:S13]  /*0af0*/  ISETP.GE.AND P0, PT, R3, 0x100, PT ;  /* 0x000001000300780c */ /* 0x000fda0003f06270 */
[----:B------:R-:W-:Y:S05]  /*0b00*/  @!P0 BRA `(.L_x_818) ;  /* 0x00000010003c8947 */ /* 0x000fea0003800000 */
[----:B------:R-:W1:Y:S01]  /*0b10*/  S2R R13, SR_LANEID ;  /* 0x00000000000d7919 */ /* 0x000e620000000000 */
[----:B------:R-:W-:Y:S01]  /*0b20*/  BSSY.RECONVERGENT B1, `(.L_x_819) ;  /* 0x0000015000017945 */ /* 0x000fe20003800200 */
[----:B0-----:R-:W-:Y:S01]  /*0b30*/  IMAD.MOV.U32 R5, RZ, RZ, R6 ;  /* 0x000000ffff057224 */ /* 0x001fe200078e0006 */
[----:B-----5:R-:W0:Y:S01]  /*0b40*/  SHFL.DOWN PT, R4, R7, 0x1, 0x1f ;  /* 0x08201f0007047f89 */ /* 0x020e2200000e0000 */
        /* <DEDUP_REMOVED lines=18> */
.L_x_820:
[----:B------:R-:W-:Y:S05]  /*0c70*/  BSYNC.RECONVERGENT B1 ;  /* 0x0000000000017941 */ /* 0x000fea0003800200 */
.L_x_819:
        /* <DEDUP_REMOVED lines=21> */
.L_x_822:
[----:B------:R-:W-:Y:S05]  /*0dd0*/  BSYNC.RECONVERGENT B1 ;  /* 0x0000000000017941 */ /* 0x000fea0003800200 */
.L_x_821:
        /* <DEDUP_REMOVED lines=21> */
.L_x_824:
[----:B------:R-:W-:Y:S05]  /*0f30*/  BSYNC.RECONVERGENT B1 ;  /* 0x0000000000017941 */ /* 0x000fea0003800200 */
.L_x_823:
        /* <DEDUP_REMOVED lines=21> */
.L_x_826:
[----:B------:R-:W-:Y:S05]  /*1090*/  BSYNC.RECONVERGENT B1 ;  /* 0x0000000000017941 */ /* 0x000fea0003800200 */
.L_x_825:
        /* <DEDUP_REMOVED lines=22> */
.L_x_828:
[----:B------:R-:W-:Y:S05]  /*1200*/  BSYNC.RECONVERGENT B1 ;  /* 0x0000000000017941 */ /* 0x000fea0003800200 */
.L_x_827:
        /* <DEDUP_REMOVED lines=12> */
.L_x_830:
[----:B------:R-:W-:Y:S05]  /*12d0*/  BSYNC.RECONVERGENT B1 ;  /* 0x0000000000017941 */ /* 0x000fea0003800200 */
.L_x_829:
        /* <DEDUP_REMOVED lines=31> */
.L_x_833:
[----:B------:R-:W-:Y:S05]  /*14d0*/  BSYNC.RECONVERGENT B1 ;  /* 0x0000000000017941 */ /* 0x000fea0003800200 */
.L_x_832:
        /* <DEDUP_REMOVED lines=18> */
.L_x_835:
[----:B------:R-:W-:Y:S05]  /*1600*/  BSYNC.RECONVERGENT B1 ;  /* 0x0000000000017941 */ /* 0x000fea0003800200 */
.L_x_834:
        /* <DEDUP_REMOVED lines=18> */
.L_x_837:
[----:B------:R-:W-:Y:S05]  /*1730*/  BSYNC.RECONVERGENT B1 ;  /* 0x0000000000017941 */ /* 0x000fea0003800200 */
.L_x_836:
        /* <DEDUP_REMOVED lines=18> */
.L_x_839:
[----:B------:R-:W-:Y:S05]  /*1860*/  BSYNC.RECONVERGENT B1 ;  /* 0x0000000000017941 */ /* 0x000fea0003800200 */
.L_x_838:
        /* <DEDUP_REMOVED lines=18> */
.L_x_841:
[----:B------:R-:W-:Y:S05]  /*1990*/  BSYNC.RECONVERGENT B1 ;  /* 0x0000000000017941 */ /* 0x000fea0003800200 */
.L_x_840:
        /* <DEDUP_REMOVED lines=18> */
.L_x_843:
[----:B------:R-:W-:Y:S05]  /*1ac0*/  BSYNC.RECONVERGENT B1 ;  /* 0x0000000000017941 */ /* 0x000fea0003800200 */
.L_x_842:
        /* <DEDUP_REMOVED lines=19> */
.L_x_818:
[----:B0-----:R-:W-:Y:S01]  /*1c00*/  LOP3.LUT R4, R2, 0x3e0, RZ, 0xc0, !PT ;  /* 0x000003e002047812 */ /* 0x001fe200078ec0ff */
[----:B------:R-:W-:Y:S01]  /*1c10*/  BSSY.RECONVERGENT B1, `(.L_x_844) ;  /* 0x000001b000017945 */ /* 0x000fe20003800200 */
[----:B-----5:R-:W-:Y:S02]  /*1c20*/  IMAD.MOV.U32 R5, RZ, RZ, R7 ;  /* 0x000000ffff057224 */ /* 0x020fe400078e0007 */
[----:B------:R-:W-:Y:S02]  /*1c30*/  IMAD.MOV.U32 R13, RZ, RZ, R6 ;  /* 0x000000ffff0d7224 */ /* 0x000fe400078e0006 */
[----:B------:R-:W-:Y:S01]  /*1c40*/  VIADD R8, R4, 0x20 ;  /* 0x0000002004087836 */ /* 0x000fe20000000000 */
[----:B------:R-:W-:Y:S01]  /*1c50*/  LOP3.LUT R4, RZ, R4, RZ, 0x33, !PT ;  /* 0x00000004ff047212 */ /* 0x000fe200078e33ff */
[----:B------:R-:W-:-:S03]  /*1c60*/  IMAD.MOV.U32 R15, RZ, RZ, R9 ;  /* 0x000000ffff0f7224 */ /* 0x000fc600078e0009 */
[----:B------:R-:W-:Y:S01]  /*1c70*/  ISETP.GT.AND P0, PT, R8, R3, PT ;  /* 0x000000030800720c */ /* 0x000fe20003f04270 */
[----:B------:R-:W-:-:S05]  /*1c80*/  IMAD.IADD R4, R3, 0x1, R4 ;  /* 0x0000000103047824 */ /* 0x000fca00078e0204 */
        /* <DEDUP_REMOVED lines=19> */
.L_x_845:
[----:B------:R-:W-:Y:S05]  /*1dc0*/  BSYNC.RECONVERGENT B1 ;  /* 0x0000000000017941 */ /* 0x000fea0003800200 */
.L_x_844:
        /* <DEDUP_REMOVED lines=22> */
.L_x_847:
[----:B------:R-:W-:Y:S05]  /*1f30*/  BSYNC.RECONVERGENT B1 ;  /* 0x0000000000017941 */ /* 0x000fea0003800200 */
.L_x_846:
        /* <DEDUP_REMOVED lines=22> */
.L_x_849:
[----:B------:R-:W-:Y:S05]  /*20a0*/  BSYNC.RECONVERGENT B1 ;  /* 0x0000000000017941 */ /* 0x000fea0003800200 */
.L_x_848:
        /* <DEDUP_REMOVED lines=22> */
.L_x_851:
[----:B------:R-:W-:Y:S05]  /*2210*/  BSYNC.RECONVERGENT B1 ;  /* 0x0000000000017941 */ /* 0x000fea0003800200 */
.L_x_850:
        /* <DEDUP_REMOVED lines=23> */
.L_x_853:
[----:B------:R-:W-:Y:S05]  /*2390*/  BSYNC.RECONVERGENT B1 ;  /* 0x0000000000017941 */ /* 0x000fea0003800200 */
.L_x_852:
        /* <DEDUP_REMOVED lines=12> */
.L_x_855:
[----:B------:R-:W-:Y:S05]  /*2460*/  BSYNC.RECONVERGENT B1 ;  /* 0x0000000000017941 */ /* 0x000fea0003800200 */
.L_x_854:
[----:B------:R-:W-:Y:S01]  /*2470*/  BAR.SYNC.DEFER_BLOCKING 0x0 ;  /* 0x0000000000007b1d */ /* 0x000fe20000010000 */
[----:B------:R-:W-:-:S13]  /*2480*/  ISETP.NE.AND P2, PT, R2, RZ, PT ;  /* 0x000000ff0200720c */ /* 0x000fda0003f45270 */
[----:B------:R-:W-:Y:S05]  /*2490*/  @P2 BRA `(.L_x_831) ;  /* 0x0000003000d42947 */ /* 0x000fea0003800000 */
[C---:B------:R-:W-:Y:S01]  /*24a0*/  ISETP.GE.AND P0, PT, R3.reuse, 0x21, PT ;  /* 0x000000210300780c */ /* 0x040fe20003f06270 */
[----:B------:R-:W-:Y:S01]  /*24b0*/  IMAD.MOV.U32 R2, RZ, RZ, R6 ;  /* 0x000000ffff027224 */ /* 0x000fe200078e0006 */
[C---:B------:R-:W-:Y:S01]  /*24c0*/  ISETP.GE.AND P5, PT, R3.reuse, 0x41, PT ;  /* 0x000000410300780c */ /* 0x040fe20003fa6270 */
[----:B0-----:R-:W-:Y:S01]  /*24d0*/  IMAD.MOV.U32 R9, RZ, RZ, R5 ;  /* 0x000000ffff097224 */ /* 0x001fe200078e0005 */
        /* <DEDUP_REMOVED lines=26> */
.L_x_857:
[----:B------:R-:W-:Y:S05]  /*2680*/  BSYNC.RECONVERGENT B1 ;  /* 0x0000000000017941 */ /* 0x000fea0003800200 */
.L_x_856:
        /* <DEDUP_REMOVED lines=26> */
.L_x_859:
[----:B------:R-:W-:Y:S05]  /*2830*/  BSYNC.RECONVERGENT B1 ;  /* 0x0000000000017941 */ /* 0x000fea0003800200 */
.L_x_858:
        /* <DEDUP_REMOVED lines=29> */
.L_x_861:
[----:B------:R-:W-:Y:S05]  /*2a10*/  BSYNC.RECONVERGENT B1 ;  /* 0x0000000000017941 */ /* 0x000fea0003800200 */
.L_x_860:
        /* <DEDUP_REMOVED lines=26> */
.L_x_863:
[----:B------:R-:W-:Y:S05]  /*2bc0*/  BSYNC.RECONVERGENT B1 ;  /* 0x0000000000017941 */ /* 0x000fea0003800200 */
.L_x_862:
        /* <DEDUP_REMOVED lines=26> */
.L_x_865:
[----:B------:R-:W-:Y:S05]  /*2d70*/  BSYNC.RECONVERGENT B1 ;  /* 0x0000000000017941 */ /* 0x000fea0003800200 */
.L_x_864:
        /* <DEDUP_REMOVED lines=26> */
.L_x_867:
[----:B------:R-:W-:Y:S05]  /*2f20*/  BSYNC.RECONVERGENT B1 ;  /* 0x0000000000017941 */ /* 0x000fea0003800200 */
.L_x_866:
[----:B------:R-:W-:Y:S02]  /*2f30*/  IMAD.MOV.U32 R6, RZ, RZ, R3 ;  /* 0x000000ffff067224 */ /* 0x000fe400078e0003 */
[----:B------:R-:W-:Y:S02]  /*2f40*/  IMAD.MOV.U32 R5, RZ, RZ, R7 ;  /* 0x000000ffff057224 */ /* 0x000fe400078e0007 */
[----:B------:R-:W-:Y:S01]  /*2f50*/  IMAD.MOV.U32 R4, RZ, RZ, R8 ;  /* 0x000000ffff047224 */ /* 0x000fe200078e0008 */
[----:B------:R-:W-:Y:S06]  /*2f60*/  @!P6 BRA `(.L_x_831) ;  /* 0x000000280020e947 */ /* 0x000fec0003800000 */
        /* <DEDUP_REMOVED lines=23> */
.L_x_799:
[----:B------:R-:W0:Y:S01]  /*30e0*/  S2R R2, SR_TID.X ;  /* 0x0000000000027919 */ /* 0x000e220000002100 */
[----:B------:R-:W1:Y:S01]  /*30f0*/  LDCU.128 UR12, c[0x0][0x380] ;  /* 0x00007000ff0c77ac */ /* 0x000e620008000c00 */
[----:B------:R-:W-:Y:S02]  /*3100*/  SHF.R.S32.HI R13, RZ, 0x1f, R11 ;  /* 0x0000001fff0d7819 */ /* 0x000fe4000001140b */
[----:B0-----:R-:W-:-:S04]  /*3110*/  IADD3 R3, P0, PT, R11, R2, RZ ;  /* 0x000000020b037210 */ /* 0x001fc80007f1e0ff */
[----:B-1----:R-:W-:Y:S01]  /*3120*/  LEA R4, P1, R3, UR12, 0x2 ;  /* 0x0000000c03047c11 */ /* 0x002fe2000f8210ff */
[----:B------:R-:W-:-:S05]  /*3130*/  IMAD.X R6, RZ, RZ, R13, P0 ;  /* 0x000000ffff067224 */ /* 0x000fca00000e060d */
[----:B------:R-:W-:-:S05]  /*3140*/  LEA.HI.X R5, R3, UR13, R6, 0x2, P1 ;  /* 0x0000000d03057c11 */ /* 0x000fca00088f1406 */
[----:B------:R-:W2:Y:S04]  /*3150*/  LDG.E R3, desc[UR10][R4.64] ;  /* 0x0000000a04037981 */ /* 0x000ea8000c1e1900 */
[----:B------:R-:W2:Y:S04]  /*3160*/  LDG.E R6, desc[UR10][R4.64+0x400] ;  /* 0x0004000a04067981 */ /* 0x000ea8000c1e1900 */
[----:B------:R-:W3:Y:S04]  /*3170*/  LDG.E R7, desc[UR10][R4.64+0x800] ;  /* 0x0008000a04077981 */ /* 0x000ee8000c1e1900 */
[----:B------:R-:W4:Y:S04]  /*3180*/  LDG.E R8, desc[UR10][R4.64+0xc00] ;  /* 0x000c000a04087981 */ /* 0x000f28000c1e1900 */
[----:B------:R0:W5:Y:S01]  /*3190*/  LDG.E R9, desc[UR10][R4.64+0x1000] ;  /* 0x0010000a04097981 */ /* 0x000162000c1e1900 */
[----:B------:R-:W-:Y:S01]  /*31a0*/  VIADD R15, R2, 0x200 ;  /* 0x00000200020f7836 */ /* 0x000fe20000000000 */
[----:B------:R-:W-:Y:S01]  /*31b0*/  IADD3 R11, P3, PT, R11, UR14, RZ ;  /* 0x0000000e0b0b7c10 */ /* 0x000fe2000ff7e0ff */
[----:B------:R-:W-:Y:S03]  /*31c0*/  BSSY.RECONVERGENT B1, `(.L_x_868) ;  /* 0x000001f000017945 */ /* 0x000fe60003800200 */
[----:B------:R-:W-:-:S02]  /*31d0*/  IADD3.X R13, PT, PT, R13, UR15, RZ, P3, !PT ;  /* 0x0000000f0d0d7c10 */ /* 0x000fc40009ffe4ff */
[----:B0-----:R-:W-:Y:S02]  /*31e0*/  LOP3.LUT R4, R2, 0x400, RZ, 0xfc, !PT ;  /* 0x0000040002047812 */ /* 0x001fe400078efcff */
[----:B--2---:R-:W-:Y:S02]  /*31f0*/  VIMNMX R12, PT, PT, R3, R6, PT ;  /* 0x00000006030c7248 */ /* 0x004fe40003fe0100 */
[----:B------:R-:W-:Y:S01]  /*3200*/  ISETP.GE.AND P0, PT, R6, R3, PT ;  /* 0x000000030600720c */ /* 0x000fe20003f06270 */
[----:B------:R-:W-:Y:S01]  /*3210*/  VIADD R3, R2, 0x100 ;  /* 0x0000010002037836 */ /* 0x000fe20000000000 */
[CC--:B---3--:R-:W-:Y:S02]  /*3220*/  ISETP.GE.AND P1, PT, R7.reuse, R12.reuse, PT ;  /* 0x0000000c0700720c */ /* 0x0c8fe40003f26270 */
[----:B------:R-:W-:-:S04]  /*3230*/  VIMNMX R7, PT, PT, R7, R12, PT ;  /* 0x0000000c07077248 */ /* 0x000fc80003fe0100 */
[CC--:B----4-:R-:W-:Y:S02]  /*3240*/  ISETP.GE.AND P2, PT, R8.reuse, R7.reuse, PT ;  /* 0x000000070800720c */ /* 0x0d0fe40003f46270 */
[----:B------:R-:W-:-:S05]  /*3250*/  VIMNMX R8, PT, PT, R8, R7, PT ;  /* 0x0000000708087248 */ /* 0x000fca0003fe0100 */
[----:B------:R-:W-:Y:S01]  /*3260*/  @P1 SEL R15, R3, R2, !P0 ;  /* 0x00000002030f1207 */ /* 0x000fe20004000000 */
[----:B------:R-:W-:Y:S01]  /*3270*/  IMAD.MOV.U32 R3, RZ, RZ, R8 ;  /* 0x000000ffff037224 */ /* 0x000fe200078e0008 */
[----:B-----5:R-:W-:Y:S02]  /*3280*/  ISETP.GE.AND P0, PT, R8, R9, PT ;  /* 0x000000090800720c */ /* 0x020fe40003f06270 */
[-C--:B------:R-:W-:Y:S02]  /*3290*/  IADD3 R12, P1, PT, R4, R11.reuse, RZ ;  /* 0x0000000b040c7210 */ /* 0x080fe40007f3e0ff */
[----:B------:R-:W-:Y:S01]  /*32a0*/  @!P2 VIADD R15, R2, 0x300 ;  /* 0x00000300020fa836 */ /* 0x000fe20000000000 */
[----:B------:R-:W-:Y:S02]  /*32b0*/  ISETP.LE.AND P2, PT, R10, UR6, PT ;  /* 0x000000060a007c0c */ /* 0x000fe4000bf43270 */
[----:B------:R-:W-:Y:S02]  /*32c0*/  IMAD.X R14, RZ, RZ, R13, P1 ;  /* 0x000000ffff0e7224 */ /* 0x000fe400008e060d */
[----:B------:R-:W-:-:S05]  /*32d0*/  IADD3 R5, P3, PT, R15, R11, RZ ;  /* 0x0000000b0f057210 */ /* 0x000fca0007f7e0ff */
[----:B------:R-:W-:Y:S02]  /*32e0*/  IMAD.X R11, RZ, RZ, R13, P3 ;  /* 0x000000ffff0b7224 */ /* 0x000fe400018e060d */
        /* <DEDUP_REMOVED lines=12> */
.L_x_869:
[----:B------:R-:W-:Y:S05]  /*33b0*/  BSYNC.RECONVERGENT B1 ;  /* 0x0000000000017941 */ /* 0x000fea0003800200 */
.L_x_868:
        /* <DEDUP_REMOVED lines=12> */
[----:B------:R-:W-:-:S05]  /*3480*/  IMAD.MOV.U32 R9, RZ, RZ, 0x500 ;  /* 0x00000500ff097424 */ /* 0x000fca00078e00ff */
[----:B------:R-:W2:Y:S01]  /*3490*/  ATOMG.E.ADD.STRONG.GPU PT, R8, desc[UR10][R4.64], R9 ;  /* 0x80000009040879a8 */ /* 0x000ea200081ef10a */
[----:B------:R-:W0:Y:S01]  /*34a0*/  S2UR UR5, SR_CgaCtaId ;  /* 0x00000000000579c3 */ /* 0x000e220000008800 */
[----:B------:R-:W-:Y:S02]  /*34b0*/  UMOV UR4, 0x400 ;  /* 0x0000040000047882 */ /* 0x000fe40000000000 */
[----:B0-----:R-:W-:Y:S01]  /*34c0*/  ULEA UR4, UR5, UR4, 0x18 ;  /* 0x0000000405047291 */ /* 0x001fe2000f8ec0ff */
[----:B--2---:R-:W-:-:S08]  /*34d0*/  VIADD R8, R8, UR6 ;  /* 0x0000000608087c36 */ /* 0x004fd00008000000 */
[----:B------:R0:W-:Y:S03]  /*34e0*/  STS [UR4+0x98], R8 ;  /* 0x00009808ff007988 */ /* 0x0001e60008000804 */
.L_x_872:
[----:B------:R-:W-:Y:S05]  /*34f0*/  BSYNC.RECONVERGENT B1 ;  /* 0x0000000000017941 */ /* 0x000fea0003800200 */
.L_x_871:
[----:B------:R-:W1:Y:S08]  /*3500*/  S2UR UR5, SR_CgaCtaId ;  /* 0x00000000000579c3 */ /* 0x000e700000008800 */
[----:B------:R-:W-:Y:S06]  /*3510*/  BAR.SYNC.DEFER_BLOCKING 0x0 ;  /* 0x0000000000007b1d */ /* 0x000fec0000010000 */
[----:B------:R-:W-:Y:S01]  /*3520*/  UMOV UR4, 0x400 ;  /* 0x0000040000047882 */ /* 0x000fe20000000000 */
[----:B------:R-:W2:Y:S01]  /*3530*/  LDCU UR7, c[0x0][0x398] ;  /* 0x00007300ff0777ac */ /* 0x000ea20008000800 */
[----:B------:R-:W3:Y:S01]  /*3540*/  LDCU.128 UR12, c[0x0][0x380] ;  /* 0x00007000ff0c77ac */ /* 0x000ee20008000c00 */
[----:B-1----:R-:W-:-:S06]  /*3550*/  ULEA UR4, UR5, UR4, 0x18 ;  /* 0x0000000405047291 */ /* 0x002fcc000f8ec0ff */
[----:B0-----:R-:W-:-:S05]  /*3560*/  IMAD.U32 R8, RZ, RZ, UR4 ;  /* 0x00000004ff087e24 */ /* 0x001fca000f8e00ff */
[----:B------:R-:W0:Y:S02]  /*3570*/  LDS R11, [R8+0x98] ;  /* 0x00009800080b7984 */ /* 0x000e240000000800 */
[----:B0-----:R-:W-:-:S05]  /*3580*/  VIADD R9, R11, 0x500 ;  /* 0x000005000b097836 */ /* 0x001fca0000000000 */
[----:B------:R-:W-:-:S13]  /*3590*/  ISETP.GT.AND P0, PT, R9, R10, PT ;  /* 0x0000000a0900720c */ /* 0x000fda0003f04270 */
[----:B--23--:R-:W-:Y:S05]  /*35a0*/  @P0 BRA `(.L_x_873) ;  /* 0x0000000800080947 */ /* 0x00cfea0003800000 */
[----:B------:R-:W-:Y:S01]  /*35b0*/  BSSY.RECONVERGENT B1, `(.L_x_873) ;  /* 0x0000081000017945 */ /* 0x000fe20003800200 */
.L_x_886:
[----:B------:R-:W-:-:S04]  /*35c0*/  IADD3 R13, P0, PT, R2, R11, RZ ;  /* 0x0000000b020d7210 */ /* 0x000fc80007f1e0ff */
[----:B------:R-:W-:Y:S02]  /*35d0*/  LEA.HI.X.SX32 R12, R11, RZ, 0x1, P0 ;  /* 0x000000ff0b0c7211 */ /* 0x000fe400000f0eff */
[----:B------:R-:W-:-:S04]  /*35e0*/  LEA R14, P0, R13, UR12, 0x2 ;  /* 0x0000000c0d0e7c11 */ /* 0x000fc8000f8010ff */
[----:B------:R-:W-:-:S05]  /*35f0*/  LEA.HI.X R15, R13, UR13, R12, 0x2, P0 ;  /* 0x0000000d0d0f7c11 */ /* 0x000fca00080f140c */
[----:B------:R-:W2:Y:S04]  /*3600*/  LDG.E R20, desc[UR10][R14.64] ;  /* 0x0000000a0e147981 */ /* 0x000ea8000c1e1900 */
[----:B------:R0:W5:Y:S04]  /*3610*/  LDG.E R21, desc[UR10][R14.64+0x400] ;  /* 0x0004000a0e157981 */ /* 0x000168000c1e1900 */
[----:B------:R0:W5:Y:S04]  /*3620*/  LDG.E R11, desc[UR10][R14.64+0x800] ;  /* 0x0008000a0e0b7981 */ /* 0x000168000c1e1900 */
[----:B------:R0:W5:Y:S04]  /*3630*/  LDG.E R9, desc[UR10][R14.64+0xc00] ;  /* 0x000c000a0e097981 */ /* 0x000168000c1e1900 */
[----:B------:R0:W5:Y:S01]  /*3640*/  LDG.E R10, desc[UR10][R14.64+0x1000] ;  /* 0x0010000a0e0a7981 */ /* 0x000162000c1e1900 */
[----:B------:R-:W-:Y:S01]  /*3650*/  IADD3 R13, P1, PT, R13, UR14, RZ ;  /* 0x0000000e0d0d7c10 */ /* 0x000fe2000ff3e0ff */
[----:B------:R-:W-:Y:S01]  /*3660*/  BSSY.RECONVERGENT B2, `(.L_x_874) ;  /* 0x0000012000027945 */ /* 0x000fe20003800200 */
[----:B------:R-:W-:-:S02]  /*3670*/  IMAD.MOV.U32 R16, RZ, RZ, R3 ;  /* 0x000000ffff107224 */ /* 0x000fc400078e0003 */
[----:B------:R-:W-:Y:S01]  /*3680*/  IMAD.MOV.U32 R18, RZ, RZ, R6 ;  /* 0x000000ffff127224 */ /* 0x000fe200078e0006 */
[----:B------:R-:W-:Y:S01]  /*3690*/  IADD3.X R12, PT, PT, R12, UR15, RZ, P1, !PT ;  /* 0x0000000f0c0c7c10 */ /* 0x000fe20008ffe4ff */
        /* <DEDUP_REMOVED lines=14> */
.L_x_875:
[----:B------:R-:W-:Y:S05]  /*3780*/  BSYNC.RECONVERGENT B2 ;  /* 0x0000000000027941 */ /* 0x000fea0003800200 */
.L_x_874:
        /* <DEDUP_REMOVED lines=19> */
.L_x_877:
[----:B------:R-:W-:Y:S05]  /*38c0*/  BSYNC.RECONVERGENT B2 ;  /* 0x0000000000027941 */ /* 0x000fea0003800200 */
.L_x_876:
        /* <DEDUP_REMOVED lines=19> */
.L_x_879:
[----:B------:R-:W-:Y:S05]  /*3a00*/  BSYNC.RECONVERGENT B2 ;  /* 0x0000000000027941 */ /* 0x000fea0003800200 */
.L_x_878:
        /* <DEDUP_REMOVED lines=19> */
.L_x_881:
[----:B------:R-:W-:Y:S05]  /*3b40*/  BSYNC.RECONVERGENT B2 ;  /* 0x0000000000027941 */ /* 0x000fea0003800200 */
.L_x_880:
        /* <DEDUP_REMOVED lines=19> */
.L_x_883:
[----:B------:R-:W-:Y:S05]  /*3c80*/  BSYNC.RECONVERGENT B2 ;  /* 0x0000000000027941 */ /* 0x000fea0003800200 */
.L_x_882:
[----:B------:R-:W-:Y:S01]  /*3c90*/  BAR.SYNC.DEFER_BLOCKING 0x0 ;  /* 0x0000000000007b1d */ /* 0x000fe20000010000 */
[----:B------:R-:W-:-:S05]  /*3ca0*/  ISETP.NE.AND P0, PT, R2, RZ, PT ;  /* 0x000000ff0200720c */ /* 0x000fca0003f05270 */
[----:B------:R-:W-:Y:S08]  /*3cb0*/  BSSY.RECONVERGENT B2, `(.L_x_884) ;  /* 0x000000a000027945 */ /* 0x000ff00003800200 */
[----:B------:R-:W-:Y:S05]  /*3cc0*/  @P0 BRA `(.L_x_885) ;  /* 0x0000000000200947 */ /* 0x000fea0003800000 */
[----:B------:R-:W-:-:S05]  /*3cd0*/  IMAD.MOV.U32 R11, RZ, RZ, 0x500 ;  /* 0x00000500ff0b7424 */ /* 0x000fca00078e00ff */
[----:B------:R-:W2:Y:S01]  /*3ce0*/  ATOMG.E.ADD.STRONG.GPU PT, R8, desc[UR10][R4.64], R11 ;  /* 0x8000000b040879a8 */ /* 0x000ea200081ef10a */
[----:B------:R-:W0:Y:S01]  /*3cf0*/  S2UR UR5, SR_CgaCtaId ;  /* 0x00000000000579c3 */ /* 0x000e220000008800 */
[----:B------:R-:W-:Y:S02]  /*3d00*/  UMOV UR4, 0x400 ;  /* 0x0000040000047882 */ /* 0x000fe40000000000 */
[----:B0-----:R-:W-:Y:S01]  /*3d10*/  ULEA UR4, UR5, UR4, 0x18 ;  /* 0x0000000405047291 */ /* 0x001fe2000f8ec0ff */
[----:B--2---:R-:W-:-:S05]  /*3d20*/  VIADD R9, R8, UR6 ;  /* 0x0000000608097c36 */ /* 0x004fca0008000000 */
[----:B------:R-:W-:-:S05]  /*3d30*/  IMAD.U32 R8, RZ, RZ, UR4 ;  /* 0x00000004ff087e24 */ /* 0x000fca000f8e00ff */
[----:B------:R0:W-:Y:S02]  /*3d40*/  STS [R8+0x98], R9 ;  /* 0x0000980908007388 */ /* 0x0001e40000000800 */
.L_x_885:
[----:B------:R-:W-:Y:S05]  /*3d50*/  BSYNC.RECONVERGENT B2 ;  /* 0x0000000000027941 */ /* 0x000fea0003800200 */
.L_x_884:
[----:B------:R-:W-:Y:S01]  /*3d60*/  BAR.SYNC.DEFER_BLOCKING 0x0 ;  /* 0x0000000000007b1d */ /* 0x000fe20000010000 */
[----:B------:R-:W-:-:S05]  /*3d70*/  IMAD.U32 R10, RZ, RZ, UR7 ;  /* 0x00000007ff0a7e24 */ /* 0x000fca000f8e00ff */
[----:B------:R-:W0:Y:S02]  /*3d80*/  LDS R11, [R8+0x98] ;  /* 0x00009800080b7984 */ /* 0x000e240000000800 */
[----:B0-----:R-:W-:-:S05]  /*3d90*/  VIADD R9, R11, 0x500 ;  /* 0x000005000b097836 */ /* 0x001fca0000000000 */
[----:B------:R-:W-:-:S13]  /*3da0*/  ISETP.GT.AND P0, PT, R9, R10, PT ;  /* 0x0000000a0900720c */ /* 0x000fda0003f04270 */
[----:B------:R-:W-:Y:S05]  /*3db0*/  @!P0 BRA `(.L_x_886) ;  /* 0xfffffff800008947 */ /* 0x000fea000383ffff */
[----:B------:R-:W-:Y:S05]  /*3dc0*/  BSYNC.RECONVERGENT B1 ;  /* 0x0000000000017941 */ /* 0x000fea0003800200 */
.L_x_873:
[----:B------:R-:W-:Y:S01]  /*3dd0*/  ISETP.GE.AND P0, PT, R11, R10, PT ;  /* 0x0000000a0b00720c */ /* 0x000fe20003f06270 */
[----:B------:R-:W0:Y:S01]  /*3de0*/  LDCU.64 UR6, c[0x0][0x388] ;  /* 0x00007100ff0677ac */ /* 0x000e220008000a00 */
[----:B------:R-:W-:Y:S01]  /*3df0*/  BSSY.RECONVERGENT B1, `(.L_x_870) ;  /* 0x0000094000017945 */ /* 0x000fe20003800200 */
[----:B------:R-:W1:Y:S10]  /*3e00*/  LDCU.64 UR4, c[0x0][0x388] ;  /* 0x00007100ff0477ac */ /* 0x000e740008000a00 */
[----:B------:R-:W-:Y:S05]  /*3e10*/  @P0 BRA `(.L_x_887) ;  /* 0x0000000800440947 */ /* 0x000fea0003800000 */
[----:B------:R-:W-:-:S05]  /*3e20*/  IMAD.IADD R9, R10, 0x1, -R11 ;  /* 0x000000010a097824 */ /* 0x000fca00078e0a0b */
[----:B------:R-:W-:-:S13]  /*3e30*/  ISETP.GE.AND P0, PT, R2, R9, PT ;  /* 0x000000090200720c */ /* 0x000fda0003f06270 */
[----:B------:R-:W-:Y:S05]  /*3e40*/  @P0 BRA `(.L_x_887) ;  /* 0x0000000800380947 */ /* 0x000fea0003800000 */
[----:B------:R-:W-:Y:S01]  /*3e50*/  LOP3.LUT R4, RZ, R2, RZ, 0x33, !PT ;  /* 0x00000002ff047212 */ /* 0x000fe200078e33ff */
[----:B------:R-:W-:Y:S01]  /*3e60*/  BSSY.RECONVERGENT B2, `(.L_x_888) ;  /* 0x0000027000027945 */ /* 0x000fe20003800200 */
[----:B------:R-:W-:Y:S02]  /*3e70*/  IMAD.MOV.U32 R8, RZ, RZ, R2 ;  /* 0x000000ffff087224 */ /* 0x000fe400078e0002 */
[----:B------:R-:W-:-:S04]  /*3e80*/  IADD3 R16, PT, PT, -R11, R10, R4 ;  /* 0x0000000a0b107210 */ /* 0x000fc80007ffe104 */
[----:B------:R-:W-:-:S04]  /*3e90*/  LOP3.LUT R4, R16, 0x300, RZ, 0xc0, !PT ;  /* 0x0000030010047812 */ /* 0x000fc800078ec0ff */
[----:B------:R-:W-:-:S13]  /*3ea0*/  ISETP.NE.AND P0, PT, R4, 0x300, PT ;  /* 0x000003000400780c */ /* 0x000fda0003f05270 */
[----:B------:R-:W-:Y:S05]  /*3eb0*/  @!P0 BRA `(.L_x_889) ;  /* 0x0000000000848947 */ /* 0x000fea0003800000 */
[----:B------:R-:W2:Y:S01]  /*3ec0*/  LDC.64 R4, c[0x0][0x380] ;  /* 0x0000e000ff047b82 */ /* 0x000ea20000000a00 */
[----:B------:R-:W-:Y:S01]  /*3ed0*/  LEA.HI R8, R16, 0x1, RZ, 0x18 ;  /* 0x0000000110087811 */ /* 0x000fe200078fc0ff */
[----:B------:R-:W-:-:S03]  /*3ee0*/  IMAD.IADD R15, R2, 0x1, R11 ;  /* 0x00000001020f7824 */ /* 0x000fc600078e020b */
[----:B------:R-:W-:Y:S01]  /*3ef0*/  LOP3.LUT R10, R8, 0x3, RZ, 0xc0, !PT ;  /* 0x00000003080a7812 */ /* 0x000fe200078ec0ff */
[----:B------:R-:W-:-:S04]  /*3f00*/  IMAD.MOV.U32 R8, RZ, RZ, R2 ;  /* 0x000000ffff087224 */ /* 0x000fc800078e0002 */
[----:B------:R-:W-:-:S07]  /*3f10*/  IMAD.MOV R10, RZ, RZ, -R10 ;  /* 0x000000ffff0a7224 */ /* 0x000fce00078e0a0a */
.L_x_892:
[----:B--2---:R-:W-:-:S05]  /*3f20*/  IMAD.WIDE R12, R15, 0x4, R4 ;  /* 0x000000040f0c7825 */ /* 0x004fca00078e0204 */
[----:B------:R-:W2:Y:S01]  /*3f30*/  LDG.E R20, desc[UR10][R12.64] ;  /* 0x0000000a0c147981 */ /* 0x000ea2000c1e1900 */
[----:B------:R-:W-:Y:S01]  /*3f40*/  VIADD R10, R10, 0x1 ;  /* 0x000000010a0a7836 */ /* 0x000fe20000000000 */
[C---:B-1----:R-:W-:Y:S01]  /*3f50*/  IADD3 R18, P1, PT, R15.reuse, UR4, RZ ;  /* 0x000000040f127c10 */ /* 0x042fe2000ff3e0ff */
[----:B------:R-:W-:Y:S03]  /*3f60*/  BSSY.RECONVERGENT B3, `(.L_x_890) ;  /* 0x0000013000037945 */ /* 0x000fe60003800200 */
[----:B------:R-:W-:Y:S02]  /*3f70*/  ISETP.NE.AND P2, PT, R10, RZ, PT ;  /* 0x000000ff0a00720c */ /* 0x000fe40003f45270 */
[----:B------:R-:W-:Y:S02]  /*3f80*/  LEA.HI.X.SX32 R17, R15, UR5, 0x1, P1 ;  /* 0x000000050f117c11 */ /* 0x000fe400088f0eff */
        /* <DEDUP_REMOVED lines=16> */
.L_x_891:
[----:B0-----:R-:W-:Y:S05]  /*4090*/  BSYNC.RECONVERGENT B3 ;  /* 0x0000000000037941 */ /* 0x001fea0003800200 */
.L_x_890:
[----:B------:R-:W-:Y:S02]  /*40a0*/  VIADD R8, R8, 0x100 ;  /* 0x0000010008087836 */ /* 0x000fe40000000000 */
[----:B------:R-:W-:Y:S01]  /*40b0*/  VIADD R15, R15, 0x100 ;  /* 0x000001000f0f7836 */ /* 0x000fe20000000000 */
[----:B------:R-:W-:Y:S06]  /*40c0*/  @P2 BRA `(.L_x_892) ;  /* 0xfffffffc00942947 */ /* 0x000fec000383ffff */
.L_x_889:
[----:B01----:R-:W-:Y:S05]  /*40d0*/  BSYNC.RECONVERGENT B2 ;  /* 0x0000000000027941 */ /* 0x003fea0003800200 */
.L_x_888:
        /* <DEDUP_REMOVED lines=9> */
.L_x_901:
[----:B------:R-:W-:-:S05]  /*4170*/  IMAD.WIDE R14, R11, 0x4, R4 ;  /* 0x000000040b0e7825 */ /* 0x000fca00078e0204 */
[----:B------:R-:W2:Y:S04]  /*4180*/  LDG.E R24, desc[UR10][R14.64+-0x800] ;  /* 0xfff8000a0e187981 */ /* 0x000ea8000c1e1900 */
[----:B------:R0:W5:Y:S04]  /*4190*/  LDG.E R26, desc[UR10][R14.64+-0x400] ;  /* 0xfffc000a0e1a7981 */ /* 0x000168000c1e1900 */
        /* <DEDUP_REMOVED lines=21> */
.L_x_894:
[----:B------:R-:W-:Y:S05]  /*42f0*/  BSYNC.RECONVERGENT B2 ;  /* 0x0000000000027941 */ /* 0x000fea0003800200 */
.L_x_893:
        /* <DEDUP_REMOVED lines=19> */
.L_x_896:
[----:B------:R-:W-:Y:S05]  /*4430*/  BSYNC.RECONVERGENT B2 ;  /* 0x0000000000027941 */ /* 0x000fea0003800200 */
.L_x_895:
[----:B------:R-:W-:Y:S01]  /*4440*/  ISETP.GE.AND P0, PT, R3, R10, PT ;  /* 0x0000000a0300720c */ /* 0x000fe20003f06270 */
[----:B------:R-:W-:Y:S01]  /*4450*/  BSSY.RECONVERGENT B2, `(.L_x_897) ;  /* 0x0000013000027945 */ /* 0x000fe20003800200 */
[C---:B------:R-:W-:Y:S01]  /*4460*/  IADD3 R17, P1, PT, R19.reuse, UR6, RZ ;  /* 0x0000000613117c10 */ /* 0x040fe2000ff3e0ff */
        /* <DEDUP_REMOVED lines=17> */
.L_x_898:
[----:B------:R-:W-:Y:S05]  /*4580*/  BSYNC.RECONVERGENT B2 ;  /* 0x0000000000027941 */ /* 0x000fea0003800200 */
.L_x_897:
        /* <DEDUP_REMOVED lines=18> */
.L_x_900:
[----:B------:R-:W-:Y:S05]  /*46b0*/  BSYNC.RECONVERGENT B2 ;  /* 0x0000000000027941 */ /* 0x000fea0003800200 */
.L_x_899:
[----:B------:R-:W-:Y:S02]  /*46c0*/  VIADD R8, R8, 0x400 ;  /* 0x0000040008087836 */ /* 0x000fe40000000000 */
[----:B------:R-:W-:Y:S02]  /*46d0*/  VIADD R20, R20, 0x400 ;  /* 0x0000040014147836 */ /* 0x000fe40000000000 */
[----:B------:R-:W-:Y:S01]  /*46e0*/  VIADD R19, R19, 0x400 ;  /* 0x0000040013137836 */ /* 0x000fe20000000000 */
[----:B------:R-:W-:Y:S01]  /*46f0*/  ISETP.GE.AND P0, PT, R8, R9, PT ;  /* 0x000000090800720c */ /* 0x000fe20003f06270 */
[----:B------:R-:W-:Y:S02]  /*4700*/  VIADD R18, R18, 0x400 ;  /* 0x0000040012127836 */ /* 0x000fe40000000000 */
[----:B------:R-:W-:-:S10]  /*4710*/  VIADD R11, R11, 0x400 ;  /* 0x000004000b0b7836 */ /* 0x000fd40000000000 */
[----:B------:R-:W-:Y:S05]  /*4720*/  @!P0 BRA `(.L_x_901) ;  /* 0xfffffff800908947 */ /* 0x000fea000383ffff */
.L_x_887:
[----:B01----:R-:W-:Y:S05]  /*4730*/  BSYNC.RECONVERGENT B1 ;  /* 0x0000000000017941 */ /* 0x003fea0003800200 */
.L_x_870:
        /* <DEDUP_REMOVED lines=22> */
.L_x_903:
[----:B------:R-:W-:Y:S05]  /*48a0*/  BSYNC.RECONVERGENT B1 ;  /* 0x0000000000017941 */ /* 0x000fea0003800200 */
.L_x_902:
        /* <DEDUP_REMOVED lines=21> */
.L_x_905:
[----:B------:R-:W-:Y:S05]  /*4a00*/  BSYNC.RECONVERGENT B1 ;  /* 0x0000000000017941 */ /* 0x000fea0003800200 */
.L_x_904:
        /* <DEDUP_REMOVED lines=21> */
.L_x_907:
[----:B------:R-:W-:Y:S05]  /*4b60*/  BSYNC.RECONVERGENT B1 ;  /* 0x0000000000017941 */ /* 0x000fea0003800200 */
.L_x_906:
        /* <DEDUP_REMOVED lines=21> */
.L_x_909:
[----:B------:R-:W-:Y:S05]  /*4cc0*/  BSYNC.RECONVERGENT B1 ;  /* 0x0000000000017941 */ /* 0x000fea0003800200 */
.L_x_908:
        /* <DEDUP_REMOVED lines=22> */
.L_x_911:
[----:B------:R-:W-:Y:S05]  /*4e30*/  BSYNC.RECONVERGENT B1 ;  /* 0x0000000000017941 */ /* 0x000fea0003800200 */
.L_x_910:
        /* <DEDUP_REMOVED lines=12> */
.L_x_913:
[----:B------:R-:W-:Y:S05]  /*4f00*/  BSYNC.RECONVERGENT B1 ;  /* 0x0000000000017941 */ /* 0x000fea0003800200 */
.L_x_912:
[----:B------:R-:W-:Y:S01]  /*4f10*/  BAR.SYNC.DEFER_BLOCKING 0x0 ;  /* 0x0000000000007b1d */ /* 0x000fe20000010000 */
[----:B------:R-:W-:-:S13]  /*4f20*/  ISETP.NE.AND P2, PT, R2, RZ, PT ;  /* 0x000000ff0200720c */ /* 0x000fda0003f45270 */
[----:B------:R-:W-:Y:S05]  /*4f30*/  @P2 BRA `(.L_x_831) ;  /* 0x00000008002c2947 */ /* 0x000fea0003800000 */
[----:B------:R-:W1:Y:S01]  /*4f40*/  S2R R2, SR_CgaCtaId ;  /* 0x0000000000027919 */ /* 0x000e620000008800 */
[----:B------:R-:W-:Y:S01]  /*4f50*/  MOV R7, 0x400 ;  /* 0x0000040000077802 */ /* 0x000fe20000000f00 */
[----:B------:R-:W-:Y:S01]  /*4f60*/  BSSY.RECONVERGENT B1, `(.L_x_914) ;  /* 0x0000019000017945 */ /* 0x000fe20003800200 */
[----:B------:R-:W-:Y:S02]  /*4f70*/  IMAD.MOV.U32 R12, RZ, RZ, R6 ;  /* 0x000000ffff0c7224 */ /* 0x000fe400078e0006 */
[----:B------:R-:W-:Y:S02]  /*4f80*/  IMAD.MOV.U32 R10, RZ, RZ, R5 ;  /* 0x000000ffff0a7224 */ /* 0x000fe400078e0005 */
[----:B------:R-:W-:Y:S01]  /*4f90*/  IMAD.MOV.U32 R14, RZ, RZ, R4 ;  /* 0x000000ffff0e7224 */ /* 0x000fe200078e0004 */
[----:B-1----:R-:W-:-:S05]  /*4fa0*/  LEA R7, R2, R7, 0x18 ;  /* 0x0000000702077211 */ /* 0x002fca00078ec0ff */
[----:B------:R-:W1:Y:S04]  /*4fb0*/  LDS R13, [R7+0x18] ;  /* 0x00001800070d7984 */ /* 0x000e680000000800 */
[----:B------:R2:W3:Y:S04]  /*4fc0*/  LDS R15, [R7+0x28] ;  /* 0x00002800070f7984 */ /* 0x0004e80000000800 */
[----:B------:R2:W4:Y:S04]  /*4fd0*/  LDS R17, [R7+0x38] ;  /* 0x0000380007117984 */ /* 0x0005280000000800 */
[----:B0-----:R2:W0:Y:S04]  /*4fe0*/  LDS R9, [R7+0x48] ;  /* 0x0000480007097984 */ /* 0x0014280000000800 */
[----:B------:R2:W0:Y:S04]  /*4ff0*/  LDS R8, [R7+0x58] ;  /* 0x0000580007087984 */ /* 0x0004280000000800 */
[----:B------:R2:W0:Y:S04]  /*5000*/  LDS R3, [R7+0x68] ;  /* 0x0000680007037984 */ /* 0x0004280000000800 */
[----:B------:R2:W0:Y:S01]  /*5010*/  LDS R2, [R7+0x78] ;  /* 0x0000780007027984 */ /* 0x0004220000000800 */
[----:B-1----:R-:W-:-:S13]  /*5020*/  ISETP.GE.AND P0, PT, R6, R13, PT ;  /* 0x0000000d0600720c */ /* 0x002fda0003f06270 */
[----:B--234-:R-:W-:Y:S05]  /*5030*/  @!P0 BRA `(.L_x_915) ;  /* 0x00000000002c8947 */ /* 0x01cfea0003800000 */
[----:B------:R-:W1:Y:S01]  /*5040*/  LDS.64 R10, [R7+0x20] ;  /* 0x00002000070a7984 */ /* 0x000e620000000a00 */
[----:B------:R-:W-:Y:S01]  /*5050*/  ISETP.GE.AND P3, PT, R13, R6, PT ;  /* 0x000000060d00720c */ /* 0x000fe20003f66270 */
[----:B------:R-:W-:-:S12]  /*5060*/  IMAD.MOV.U32 R12, RZ, RZ, R13 ;  /* 0x000000ffff0c7224 */ /* 0x000fd800078e000d */
[CC--:B-1----:R-:W-:Y:S01]  /*5070*/  @P3 ISETP.GE.U32.AND P0, PT, R5.reuse, R10.reuse, PT ;  /* 0x0000000a0500320c */ /* 0x0c2fe20003f06070 */
[----:B------:R-:W-:Y:S01]  /*5080*/  IMAD.MOV.U32 R14, RZ, RZ, R11 ;  /* 0x000000ffff0e7224 */ /* 0x000fe200078e000b */
[CC--:B------:R-:W-:Y:S02]  /*5090*/  @P3 ISETP.LT.U32.AND P1, PT, R5.reuse, R10.reuse, PT ;  /* 0x0000000a0500320c */ /* 0x0c0fe40003f21070 */
[CC--:B------:R-:W-:Y:S02]  /*50a0*/  @P3 ISETP.GE.AND.EX P0, PT, R4.reuse, R11.reuse, PT, P0 ;  /* 0x0000000b0400320c */ /* 0x0c0fe40003f06300 */
[----:B------:R-:W-:Y:S02]  /*50b0*/  @P3 ISETP.LT.AND.EX P1, PT, R4, R11, PT, P1 ;  /* 0x0000000b0400320c */ /* 0x000fe40003f21310 */
[----:B------:R-:W-:Y:S02]  /*50c0*/  @P3 SEL R12, R6, R13, !P0 ;  /* 0x0000000d060c3207 */ /* 0x000fe40004000000 */
[----:B------:R-:W-:-:S02]  /*50d0*/  @P3 SEL R10, R5, R10, P1 ;  /* 0x0000000a050a3207 */ /* 0x000fc40000800000 */
[----:B------:R-:W-:-:S07]  /*50e0*/  @P3 SEL R14, R4, R11, P1 ;  /* 0x0000000b040e3207 */ /* 0x000fce0000800000 */
.L_x_915:
[----:B------:R-:W-:Y:S05]  /*50f0*/  BSYNC.RECONVERGENT B1 ;  /* 0x0000000000017941 */ /* 0x000fea0003800200 */
.L_x_914:
[----:B------:R-:W-:Y:S01]  /*5100*/  ISETP.GE.AND P0, PT, R12, R15, PT ;  /* 0x0000000f0c00720c */ /* 0x000fe20003f06270 */
[----:B------:R-:W-:Y:S01]  /*5110*/  BSSY.RECONVERGENT B1, `(.L_x_916) ;  /* 0x0000010000017945 */ /* 0x000fe20003800200 */
[----:B------:R-:W-:Y:S02]  /*5120*/  IMAD.MOV.U32 R6, RZ, RZ, R12 ;  /* 0x000000ffff067224 */ /* 0x000fe400078e000c */
[----:B------:R-:W-:Y:S02]  /*5130*/  IMAD.MOV.U32 R11, RZ, RZ, R10 ;  /* 0x000000ffff0b7224 */ /* 0x000fe400078e000a */
[----:B------:R-:W-:-:S07]  /*5140*/  IMAD.MOV.U32 R5, RZ, RZ, R14 ;  /* 0x000000ffff057224 */ /* 0x000fce00078e000e */
[----:B------:R-:W-:Y:S05]  /*5150*/  @!P0 BRA `(.L_x_917) ;  /* 0x00000000002c8947 */ /* 0x000fea0003800000 */
[----:B------:R-:W1:Y:S01]  /*5160*/  LDS.64 R4, [R7+0x30] ;  /* 0x0000300007047984 */ /* 0x000e620000000a00 */
[----:B------:R-:W-:Y:S01]  /*5170*/  ISETP.GE.AND P3, PT, R15, R12, PT ;  /* 0x0000000c0f00720c */ /* 0x000fe20003f66270 */
[----:B------:R-:W-:-:S12]  /*5180*/  IMAD.MOV.U32 R6, RZ, RZ, R15 ;  /* 0x000000ffff067224 */ /* 0x000fd800078e000f */
[CC--:B-1----:R-:W-:Y:S01]  /*5190*/  @P3 ISETP.GE.U32.AND P0, PT, R10.reuse, R4.reuse, PT ;  /* 0x000000040a00320c */ /* 0x0c2fe20003f06070 */
[----:B------:R-:W-:Y:S01]  /*51a0*/  IMAD.MOV.U32 R11, RZ, RZ, R4 ;  /* 0x000000ffff0b7224 */ /* 0x000fe200078e0004 */
[-C--:B------:R-:W-:Y:S02]  /*51b0*/  @P3 ISETP.LT.U32.AND P1, PT, R10, R4.reuse, PT ;  /* 0x000000040a00320c */ /* 0x080fe40003f21070 */
[CC--:B------:R-:W-:Y:S02]  /*51c0*/  @P3 ISETP.GE.AND.EX P0, PT, R14.reuse, R5.reuse, PT, P0 ;  /* 0x000000050e00320c */ /* 0x0c0fe40003f06300 */
[----:B------:R-:W-:Y:S02]  /*51d0*/  @P3 ISETP.LT.AND.EX P1, PT, R14, R5, PT, P1 ;  /* 0x000000050e00320c */ /* 0x000fe40003f21310 */
[----:B------:R-:W-:Y:S02]  /*51e0*/  @P3 SEL R6, R12, R15, !P0 ;  /* 0x0000000f0c063207 */ /* 0x000fe40004000000 */
[----:B------:R-:W-:-:S02]  /*51f0*/  @P3 SEL R11, R10, R4, P1 ;  /* 0x000000040a0b3207 */ /* 0x000fc40000800000 */
[----:B------:R-:W-:-:S07]  /*5200*/  @P3 SEL R5, R14, R5, P1 ;  /* 0x000000050e053207 */ /* 0x000fce0000800000 */
.L_x_917:
[----:B------:R-:W-:Y:S05]  /*5210*/  BSYNC.RECONVERGENT B1 ;  /* 0x0000000000017941 */ /* 0x000fea0003800200 */
.L_x_916:
        /* <DEDUP_REMOVED lines=18> */
.L_x_919:
[----:B------:R-:W-:Y:S05]  /*5340*/  BSYNC.RECONVERGENT B1 ;  /* 0x0000000000017941 */ /* 0x000fea0003800200 */
.L_x_918:
[----:B0-----:R-:W-:Y:S01]  /*5350*/  ISETP.GE.AND P0, PT, R4, R9, PT ;  /* 0x000000090400720c */ /* 0x001fe20003f06270 */
        /* <DEDUP_REMOVED lines=17> */
.L_x_921:
[----:B------:R-:W-:Y:S05]  /*5470*/  BSYNC.RECONVERGENT B1 ;  /* 0x0000000000017941 */ /* 0x000fea0003800200 */
.L_x_920:
        /* <DEDUP_REMOVED lines=18> */
.L_x_923:
[----:B------:R-:W-:Y:S05]  /*55a0*/  BSYNC.RECONVERGENT B1 ;  /* 0x0000000000017941 */ /* 0x000fea0003800200 */
.L_x_922:
        /* <DEDUP_REMOVED lines=18> */
.L_x_925:
[----:B------:R-:W-:Y:S05]  /*56d0*/  BSYNC.RECONVERGENT B1 ;  /* 0x0000000000017941 */ /* 0x000fea0003800200 */
.L_x_924:
        /* <DEDUP_REMOVED lines=17> */
.L_x_831:
[----:B------:R-:W-:Y:S05]  /*57f0*/  BSYNC.RECONVERGENT B0 ;  /* 0x0000000000007941 */ /* 0x000fea0003800200 */
.L_x_798:
        /* <DEDUP_REMOVED lines=9> */
.L_x_926:
        /* <DEDUP_REMOVED lines=15> */
.L_x_1066:


//--------------------- .text._ZN6thrust24THRUST_300001_SM_1000_NS8cuda_cub4core6detail13_kernel_agentINS1_8__reduce11ReduceAgentINS0_12zip_iteratorIN4cuda3std3__45tupleIJNS0_6detail15normal_iteratorINS0_10device_ptrIiEEEENS0_17counting_iteratorIlNS0_11use_defaultESI_SI_EEEEEEEPNSB_IJilEEESM_iNS1_9__extrema9arg_min_fIilNSA_4lessIiEEEEEEJSL_SN_iSS_EEEvDpT0_ --------------------------
	.section	.text._ZN6thrust24THRUST_300001_SM_1000_NS8cuda_cub4core6detail13_kernel_agentINS1_8__reduce11ReduceAgentINS0_12zip_iteratorIN4cuda3std3__45tupleIJNS0_6detail15normal_iteratorINS0_10device_ptrIiEEEENS0_17counting_iteratorIlNS0_11use_defaultESI_SI_EEEEEEEPNSB_IJilEEESM_iNS1_9__extrema9arg_min_fIilNSA_4lessIiEEEEEEJSL_SN_iSS_EEEvDpT0_,"ax",@progbits
	.align	128
        .global         _ZN6thrust24THRUST_300001_SM_1000_NS8cuda_cub4core6detail13_kernel_agentINS1_8__reduce11ReduceAgentINS0_12zip_iteratorIN4cuda3std3__45tupleIJNS0_6detail15normal_iteratorINS0_10device_ptrIiEEEENS0_17counting_iteratorIlNS0_11use_defaultESI_SI_EEEEEEEPNSB_IJilEEESM_iNS1_9__extrema9arg_min_fIilNSA_4lessIiEEEEEEJSL_SN_iSS_EEEvDpT0_
        .type           _ZN6thrust24THRUST_300001_SM_1000_NS8cuda_cub4core6detail13_kernel_agentINS1_8__reduce11ReduceAgentINS0_12zip_iteratorIN4cuda3std3__45tupleIJNS0_6detail15normal_iteratorINS0_10device_ptrIiEEEENS0_17counting_iteratorIlNS0_11use_defaultESI_SI_EEEEEEEPNSB_IJilEEESM_iNS1_9__extrema9arg_min_fIilNSA_4lessIiEEEEEEJSL_SN_iSS_EEEvDpT0_,@function
        .size           _ZN6thrust24THRUST_300001_SM_1000_NS8cuda_cub4core6detail13_kernel_agentINS1_8__reduce11ReduceAgentINS0_12zip_iteratorIN4cuda3std3__45tupleIJNS0_6detail15normal_iteratorINS0_10device_ptrIiEEEENS0_17counting_iteratorIlNS0_11use_defaultESI_SI_EEEEEEEPNSB_IJilEEESM_iNS1_9__extrema9arg_min_fIilNSA_4lessIiEEEEEEJSL_SN_iSS_EEEvDpT0_,(.L_x_1067 - _ZN6thrust24THRUST_300001_SM_1000_NS8cuda_cub4core6detail13_kernel_agentINS1_8__reduce11ReduceAgentINS0_12zip_iteratorIN4cuda3std3__45tupleIJNS0_6detail15normal_iteratorINS0_10device_ptrIiEEEENS0_17counting_iteratorIlNS0_11use_defaultESI_SI_EEEEEEEPNSB_IJilEEESM_iNS1_9__extrema9arg_min_fIilNSA_4lessIiEEEEEEJSL_SN_iSS_EEEvDpT0_)
        .other          _ZN6thrust24THRUST_300001_SM_1000_NS8cuda_cub4core6detail13_kernel_agentINS1_8__reduce11ReduceAgentINS0_12zip_iteratorIN4cuda3std3__45tupleIJNS0_6detail15normal_iteratorINS0_10device_ptrIiEEEENS0_17counting_iteratorIlNS0_11use_defaultESI_SI_EEEEEEEPNSB_IJilEEESM_iNS1_9__extrema9arg_min_fIilNSA_4lessIiEEEEEEJSL_SN_iSS_EEEvDpT0_,@"STO_CUDA_ENTRY STV_DEFAULT"
_ZN6thrust24THRUST_300001_SM_1000_NS8cuda_cub4core6detail13_kernel_agentINS1_8__reduce11ReduceAgentINS0_12zip_iteratorIN4cuda3std3__45tupleIJNS0_6detail15normal_iteratorINS0_10device_ptrIiEEEENS0_17counting_iteratorIlNS0_11use_defaultESI_SI_EEEEEEEPNSB_IJilEEESM_iNS1_9__extrema9arg_min_fIilNSA_4lessIiEEEEEEJSL_SN_iSS_EEEvDpT0_:
.text._ZN6thrust24THRUST_300001_SM_1000_NS8cuda_cub4core6detail13_kernel_agentINS1_8__reduce11ReduceAgentINS0_12zip_iteratorIN4cuda3std3__45tupleIJNS0_6detail15normal_iteratorINS0_10device_ptrIiEEEENS0_17counting_iteratorIlNS0_11use_defaultESI_SI_EEEEEEEPNSB_IJilEEESM_iNS1_9__extrema9arg_min_fIilNSA_4lessIiEEEEEEJSL_SN_iSS_EEEvDpT0_:
        /* <DEDUP_REMOVED lines=23> */
.L_x_930:
[----:B0-----:R-:W-:Y:S05]  /*0170*/  BSYNC.RECONVERGENT B1 ;  /* 0x0000000000017941 */ /* 0x001fea0003800200 */
.L_x_929:
        /* <DEDUP_REMOVED lines=19> */
.L_x_937:
        /* <DEDUP_REMOVED lines=23> */
.L_x_936:
[----:B------:R-:W-:Y:S05]  /*0420*/  BSYNC.RECONVERGENT B3 ;  /* 0x0000000000037941 */ /* 0x000fea0003800200 */
.L_x_935:
[----:B------:R-:W-:Y:S01]  /*0430*/  IADD3 R12, P0, PT, R12, 0x100, RZ ;  /* 0x000001000c0c7810 */ /* 0x000fe20007f1e0ff */
[----:B------:R-:W-:Y:S02]  /*0440*/  VIADD R11, R11, 0x100 ;  /* 0x000001000b0b7836 */ /* 0x000fe40000000000 */
[----:B------:R-:W-:Y:S02]  /*0450*/  IMAD.X R10, RZ, RZ, R10, P3 ;  /* 0x000000ffff0a7224 */ /* 0x000fe400018e060a */
[----:B------:R-:W-:Y:S01]  /*0460*/  IMAD.X R13, RZ, RZ, R13, P0 ;  /* 0x000000ffff0d7224 */ /* 0x000fe200000e060d */
[----:B------:R-:W-:Y:S07]  /*0470*/  @P2 BRA `(.L_x_937) ;  /* 0xfffffffc008c2947 */ /* 0x000fee000383ffff */
.L_x_934:
[----:B------:R-:W-:Y:S05]  /*0480*/  BSYNC.RECONVERGENT B2 ;  /* 0x0000000000027941 */ /* 0x000fea0003800200 */
.L_x_933:
[----:B------:R-:W-:-:S13]  /*0490*/  ISETP.GE.U32.AND P0, PT, R14, 0x300, PT ;  /* 0x000003000e00780c */ /* 0x000fda0003f06070 */
[----:B------:R-:W-:Y:S05]  /*04a0*/  @!P0 BRA `(.L_x_932) ;  /* 0x00000004007c8947 */ /* 0x000fea0003800000 */
[----:B------:R-:W0:Y:S01]  /*04b0*/  LDC.64 R8, c[0x0][0x380] ;  /* 0x0000e000ff087b82 */ /* 0x000e220000000a00 */
[----:B------:R-:W-:-:S07]  /*04c0*/  VIADD R10, R11, 0x200 ;  /* 0x000002000b0a7836 */ /* 0x000fce0000000000 */
[----:B------:R-:W1:Y:S02]  /*04d0*/  LDC.64 R6, c[0x0][0x388] ;  /* 0x0000e200ff067b82 */ /* 0x000e640000000a00 */
.L_x_946:
        /* <DEDUP_REMOVED lines=26> */
.L_x_939:
[----:B------:R-:W-:Y:S05]  /*0680*/  BSYNC.RECONVERGENT B2 ;  /* 0x0000000000027941 */ /* 0x000fea0003800200 */
.L_x_938:
        /* <DEDUP_REMOVED lines=20> */
.L_x_941:
[----:B------:R-:W-:Y:S05]  /*07d0*/  BSYNC.RECONVERGENT B2 ;  /* 0x0000000000027941 */ /* 0x000fea0003800200 */
.L_x_940:
        /* <DEDUP_REMOVED lines=20> */
.L_x_943:
[----:B------:R-:W-:Y:S05]  /*0920*/  BSYNC.RECONVERGENT B2 ;  /* 0x0000000000027941 */ /* 0x000fea0003800200 */
.L_x_942:
        /* <DEDUP_REMOVED lines=18> */
.L_x_945:
[----:B------:R-:W-:Y:S05]  /*0a50*/  BSYNC.RECONVERGENT B2 ;  /* 0x0000000000027941 */ /* 0x000fea0003800200 */
.L_x_944:
[C---:B------:R-:W-:Y:S02]  /*0a60*/  VIADD R5, R10.reuse, 0x200 ;  /* 0x000002000a057836 */ /* 0x040fe40000000000 */
[----:B------:R-:W-:-:S03]  /*0a70*/  VIADD R10, R10, 0x400 ;  /* 0x000004000a0a7836 */ /* 0x000fc60000000000 */
[----:B------:R-:W-:-:S13]  /*0a80*/  ISETP.GE.AND P0, PT, R5, UR5, PT ;  /* 0x0000000505007c0c */ /* 0x000fda000bf06270 */
[----:B------:R-:W-:Y:S05]  /*0a90*/  @!P0 BRA `(.L_x_946) ;  /* 0xfffffff800908947 */ /* 0x000fea000383ffff */
.L_x_932:
[----:B------:R-:W-:Y:S05]  /*0aa0*/  BSYNC.RECONVERGENT B1 ;  /* 0x0000000000017941 */ /* 0x000fea0003800200 */
.L_x_931:
        /* <DEDUP_REMOVED lines=25> */
.L_x_949:
[----:B------:R-:W-:Y:S05]  /*0c40*/  BSYNC.RECONVERGENT B1 ;  /* 0x0000000000017941 */ /* 0x000fea0003800200 */
.L_x_948:
        /* <DEDUP_REMOVED lines=21> */
.L_x_951:
[----:B------:R-:W-:Y:S05]  /*0da0*/  BSYNC.RECONVERGENT B1 ;  /* 0x0000000000017941 */ /* 0x000fea0003800200 */
.L_x_950:
        /* <DEDUP_REMOVED lines=21> */
.L_x_953:
[----:B------:R-:W-:Y:S05]  /*0f00*/  BSYNC.RECONVERGENT B1 ;  /* 0x0000000000017941 */ /* 0x000fea0003800200 */
.L_x_952:
        /* <DEDUP_REMOVED lines=21> */
.L_x_955:
[----:B------:R-:W-:Y:S05]  /*1060*/  BSYNC.RECONVERGENT B1 ;  /* 0x0000000000017941 */ /* 0x000fea0003800200 */
.L_x_954:
        /* <DEDUP_REMOVED lines=22> */
.L_x_957:
[----:B------:R-:W-:Y:S05]  /*11d0*/  BSYNC.RECONVERGENT B1 ;  /* 0x0000000000017941 */ /* 0x000fea0003800200 */
.L_x_956:
        /* <DEDUP_REMOVED lines=12> */
.L_x_959:
[----:B------:R-:W-:Y:S05]  /*12a0*/  BSYNC.RECONVERGENT B1 ;  /* 0x0000000000017941 */ /* 0x000fea0003800200 */
.L_x_958:
        /* <DEDUP_REMOVED lines=31> */
.L_x_962:
[----:B------:R-:W-:Y:S05]  /*14a0*/  BSYNC.RECONVERGENT B1 ;  /* 0x0000000000017941 */ /* 0x000fea0003800200 */
.L_x_961:
        /* <DEDUP_REMOVED lines=18> */
.L_x_964:
[----:B------:R-:W-:Y:S05]  /*15d0*/  BSYNC.RECONVERGENT B1 ;  /* 0x0000000000017941 */ /* 0x000fea0003800200 */
.L_x_963:
        /* <DEDUP_REMOVED lines=18> */
.L_x_966:
[----:B------:R-:W-:Y:S05]  /*1700*/  BSYNC.RECONVERGENT B1 ;  /* 0x0000000000017941 */ /* 0x000fea0003800200 */
.L_x_965:
        /* <DEDUP_REMOVED lines=18> */
.L_x_968:
[----:B------:R-:W-:Y:S05]  /*1830*/  BSYNC.RECONVERGENT B1 ;  /* 0x0000000000017941 */ /* 0x000fea0003800200 */
.L_x_967:
        /* <DEDUP_REMOVED lines=18> */
.L_x_970:
[----:B------:R-:W-:Y:S05]  /*1960*/  BSYNC.RECONVERGENT B1 ;  /* 0x0000000000017941 */ /* 0x000fea0003800200 */
.L_x_969:
        /* <DEDUP_REMOVED lines=18> */
.L_x_972:
[----:B------:R-:W-:Y:S05]  /*1a90*/  BSYNC.RECONVERGENT B1 ;  /* 0x0000000000017941 */ /* 0x000fea0003800200 */
.L_x_971:
        /* <DEDUP_REMOVED lines=19> */
.L_x_947:
        /* <DEDUP_REMOVED lines=28> */
.L_x_974:
[----:B------:R-:W-:Y:S05]  /*1d90*/  BSYNC.RECONVERGENT B1 ;  /* 0x0000000000017941 */ /* 0x000fea0003800200 */
.L_x_973:
        /* <DEDUP_REMOVED lines=22> */
.L_x_976:
[----:B------:R-:W-:Y:S05]  /*1f00*/  BSYNC.RECONVERGENT B1 ;  /* 0x0000000000017941 */ /* 0x000fea0003800200 */
.L_x_975:
        /* <DEDUP_REMOVED lines=22> */
.L_x_978:
[----:B------:R-:W-:Y:S05]  /*2070*/  BSYNC.RECONVERGENT B1 ;  /* 0x0000000000017941 */ /* 0x000fea0003800200 */
.L_x_977:
        /* <DEDUP_REMOVED lines=22> */
.L_x_980:
[----:B------:R-:W-:Y:S05]  /*21e0*/  BSYNC.RECONVERGENT B1 ;  /* 0x0000000000017941 */ /* 0x000fea0003800200 */
.L_x_979:
        /* <DEDUP_REMOVED lines=23> */
.L_x_982:
[----:B------:R-:W-:Y:S05]  /*2360*/  BSYNC.RECONVERGENT B1 ;  /* 0x0000000000017941 */ /* 0x000fea0003800200 */
.L_x_981:
        /* <DEDUP_REMOVED lines=12> */
.L_x_984:
[----:B------:R-:W-:Y:S05]  /*2430*/  BSYNC.RECONVERGENT B1 ;  /* 0x0000000000017941 */ /* 0x000fea0003800200 */
.L_x_983:
        /* <DEDUP_REMOVED lines=30> */
.L_x_986:
[----:B------:R-:W-:Y:S05]  /*2620*/  BSYNC.RECONVERGENT B1 ;  /* 0x0000000000017941 */ /* 0x000fea0003800200 */
.L_x_985:
        /* <DEDUP_REMOVED lines=27> */
.L_x_988:
[----:B------:R-:W-:Y:S05]  /*27e0*/  BSYNC.RECONVERGENT B1 ;  /* 0x0000000000017941 */ /* 0x000fea0003800200 */
.L_x_987:
        /* <DEDUP_REMOVED lines=27> */
.L_x_990:
[----:B------:R-:W-:Y:S05]  /*29a0*/  BSYNC.RECONVERGENT B1 ;  /* 0x0000000000017941 */ /* 0x000fea0003800200 */
.L_x_989:
        /* <DEDUP_REMOVED lines=27> */
.L_x_992:
[----:B------:R-:W-:Y:S05]  /*2b60*/  BSYNC.RECONVERGENT B1 ;  /* 0x0000000000017941 */ /* 0x000fea0003800200 */
.L_x_991:
        /* <DEDUP_REMOVED lines=27> */
.L_x_994:
[----:B------:R-:W-:Y:S05]  /*2d20*/  BSYNC.RECONVERGENT B1 ;  /* 0x0000000000017941 */ /* 0x000fea0003800200 */
.L_x_993:
        /* <DEDUP_REMOVED lines=27> */
.L_x_996:
[----:B------:R-:W-:Y:S05]  /*2ee0*/  BSYNC.RECONVERGENT B1 ;  /* 0x0000000000017941 */ /* 0x000fea0003800200 */
.L_x_995:
        /* <DEDUP_REMOVED lines=28> */
.L_x_928:
        /* <DEDUP_REMOVED lines=39> */
.L_x_998:
[----:B------:R-:W-:Y:S05]  /*3320*/  BSYNC.RECONVERGENT B1 ;  /* 0x0000000000017941 */ /* 0x000fea0003800200 */
.L_x_997:
[----:B------:R-:W-:Y:S01]  /*3330*/  UISETP.GE.U32.AND UP0, UPT, UR4, 0xa00, UPT ;  /* 0x00000a000400788c */ /* 0x000fe2000bf06070 */
[----:B------:R-:W-:-:S08]  /*3340*/  IMAD.MOV.U32 R5, RZ, RZ, 0x500 ;  /* 0x00000500ff057424 */ /* 0x000fd000078e00ff */
[----:B------:R-:W-:Y:S05]  /*3350*/  BRA.U !UP0, `(.L_x_999) ;  /* 0x0000000508c47547 */ /* 0x000fea000b800000 */
[----:B------:R-:W-:Y:S01]  /*3360*/  IMAD.MOV.U32 R5, RZ, RZ, 0x500 ;  /* 0x00000500ff057424 */ /* 0x000fe200078e00ff */
[----:B------:R-:W0:Y:S01]  /*3370*/  LDCU UR4, c[0x0][0x398] ;  /* 0x00007300ff0477ac */ /* 0x000e220008000800 */
[----:B------:R-:W1:Y:S05]  /*3380*/  LDCU.64 UR6, c[0x0][0x388] ;  /* 0x00007100ff0677ac */ /* 0x000e6a0008000a00 */
.L_x_1010:
[----:B------:R-:W-:-:S05]  /*3390*/  IMAD.WIDE.U32 R12, R5, 0x4, R2 ;  /* 0x00000004050c7825 */ /* 0x000fca00078e0002 */
[----:B------:R-:W2:Y:S04]  /*33a0*/  LDG.E R17, desc[UR8][R12.64] ;  /* 0x000000080c117981 */ /* 0x000ea8000c1e1900 */
[----:B------:R3:W5:Y:S04]  /*33b0*/  LDG.E R18, desc[UR8][R12.64+0x400] ;  /* 0x000400080c127981 */ /* 0x000768000c1e1900 */
[----:B------:R3:W5:Y:S04]  /*33c0*/  LDG.E R19, desc[UR8][R12.64+0x800] ;  /* 0x000800080c137981 */ /* 0x000768000c1e1900 */
[----:B------:R3:W5:Y:S04]  /*33d0*/  LDG.E R4, desc[UR8][R12.64+0xc00] ;  /* 0x000c00080c047981 */ /* 0x000768000c1e1900 */
[----:B------:R3:W5:Y:S01]  /*33e0*/  LDG.E R10, desc[UR8][R12.64+0x1000] ;  /* 0x001000080c0a7981 */ /* 0x000762000c1e1900 */
[----:B-1----:R-:W-:Y:S01]  /*33f0*/  IADD3 R16, P1, P2, R0, UR6, R5 ;  /* 0x0000000600107c10 */ /* 0x002fe2000fa3e005 */
[----:B------:R-:W-:Y:S01]  /*3400*/  BSSY.RECONVERGENT B1, `(.L_x_1000) ;  /* 0x0000012000017945 */ /* 0x000fe20003800200 */
[----:B------:R-:W-:-:S02]  /*3410*/  IMAD.MOV.U32 R11, RZ, RZ, R6 ;  /* 0x000000ffff0b7224 */ /* 0x000fc400078e0006 */
[----:B------:R-:W-:Y:S01]  /*3420*/  IMAD.MOV.U32 R14, RZ, RZ, R7 ;  /* 0x000000ffff0e7224 */ /* 0x000fe200078e0007 */
[----:B------:R-:W-:Y:S01]  /*3430*/  IADD3.X R9, PT, PT, RZ, UR7, RZ, P1, P2 ;  /* 0x00000007ff097c10 */ /* 0x000fe20008fe44ff */
        /* <DEDUP_REMOVED lines=14> */
.L_x_1001:
[----:B0-----:R-:W-:Y:S05]  /*3520*/  BSYNC.RECONVERGENT B1 ;  /* 0x0000000000017941 */ /* 0x001fea0003800200 */
.L_x_1000:
[----:B-----5:R-:W-:Y:S01]  /*3530*/  ISETP.GE.AND P0, PT, R11, R18, PT ;  /* 0x000000120b00720c */ /* 0x020fe20003f06270 */
[----:B------:R-:W-:Y:S01]  /*3540*/  BSSY.RECONVERGENT B1, `(.L_x_1002) ;  /* 0x0000012000017945 */ /* 0x000fe20003800200 */
[----:B------:R-:W-:Y:S01]  /*3550*/  IADD3 RZ, P1, PT, R16, 0x100, RZ ;  /* 0x0000010010ff7810 */ /* 0x000fe20007f3e0ff */
[----:B------:R-:W-:Y:S02]  /*3560*/  IMAD.MOV.U32 R6, RZ, RZ, R11 ;  /* 0x000000ffff067224 */ /* 0x000fe400078e000b */
[----:B------:R-:W-:Y:S02]  /*3570*/  IMAD.MOV.U32 R12, RZ, RZ, R14 ;  /* 0x000000ffff0c7224 */ /* 0x000fe400078e000e */
[----:B------:R-:W-:Y:S02]  /*3580*/  IMAD.X R8, RZ, RZ, R9, P1 ;  /* 0x000000ffff087224 */ /* 0x000fe400008e0609 */
[----:B------:R-:W-:-:S04]  /*3590*/  IMAD.MOV.U32 R13, RZ, RZ, R15 ;  /* 0x000000ffff0d7224 */ /* 0x000fc800078e000f */
[----:B------:R-:W-:Y:S05]  /*35a0*/  @!P0 BRA `(.L_x_1003) ;  /* 0x00000000002c8947 */ /* 0x000fea0003800000 */
[----:B------:R-:W-:Y:S01]  /*35b0*/  ISETP.GE.AND P2, PT, R18, R11, PT ;  /* 0x0000000b1200720c */ /* 0x000fe20003f46270 */
[----:B------:R-:W-:Y:S02]  /*35c0*/  VIADD R12, R16, 0x100 ;  /* 0x00000100100c7836 */ /* 0x000fe40000000000 */
        /* <DEDUP_REMOVED lines=9> */
.L_x_1003:
[----:B------:R-:W-:Y:S05]  /*3660*/  BSYNC.RECONVERGENT B1 ;  /* 0x0000000000017941 */ /* 0x000fea0003800200 */
.L_x_1002:
[----:B------:R-:W-:Y:S01]  /*3670*/  ISETP.GE.AND P0, PT, R6, R19, PT ;  /* 0x000000130600720c */ /* 0x000fe20003f06270 */
        /* <DEDUP_REMOVED lines=18> */
.L_x_1005:
[----:B------:R-:W-:Y:S05]  /*37a0*/  BSYNC.RECONVERGENT B1 ;  /* 0x0000000000017941 */ /* 0x000fea0003800200 */
.L_x_1004:
[----:B------:R-:W-:Y:S01]  /*37b0*/  ISETP.GE.AND P0, PT, R7, R4, PT ;  /* 0x000000040700720c */ /* 0x000fe20003f06270 */
[----:B------:R-:W-:Y:S01]  /*37c0*/  BSSY.RECONVERGENT B1, `(.L_x_1006) ;  /* 0x0000013000017945 */ /* 0x000fe20003800200 */
[C---:B------:R-:W-:Y:S01]  /*37d0*/  IADD3 R15, P1, PT, R16.reuse, 0x300, RZ ;  /* 0x00000300100f7810 */ /* 0x040fe20007f3e0ff */
[----:B------:R-:W-:Y:S01]  /*37e0*/  IMAD.MOV.U32 R11, RZ, RZ, R7 ;  /* 0x000000ffff0b7224 */ /* 0x000fe200078e0007 */
[----:B------:R-:W-:Y:S01]  /*37f0*/  IADD3 R19, P2, PT, R16, 0x400, RZ ;  /* 0x0000040010137810 */ /* 0x000fe20007f5e0ff */
        /* <DEDUP_REMOVED lines=15> */
.L_x_1007:
[----:B------:R-:W-:Y:S05]  /*38f0*/  BSYNC.RECONVERGENT B1 ;  /* 0x0000000000017941 */ /* 0x000fea0003800200 */
.L_x_1006:
[----:B------:R-:W-:Y:S01]  /*3900*/  ISETP.GE.AND P0, PT, R11, R10, PT ;  /* 0x0000000a0b00720c */ /* 0x000fe20003f06270 */
[----:B------:R-:W-:Y:S01]  /*3910*/  BSSY.RECONVERGENT B1, `(.L_x_1008) ;  /* 0x0000011000017945 */ /* 0x000fe20003800200 */
[----:B------:R-:W-:Y:S02]  /*3920*/  IMAD.X R4, RZ, RZ, R9, P2 ;  /* 0x000000ffff047224 */ /* 0x000fe400010e0609 */
[----:B------:R-:W-:Y:S02]  /*3930*/  IMAD.MOV.U32 R6, RZ, RZ, R11 ;  /* 0x000000ffff067224 */ /* 0x000fe400078e000b */
[----:B------:R-:W-:Y:S02]  /*3940*/  IMAD.MOV.U32 R7, RZ, RZ, R12 ;  /* 0x000000ffff077224 */ /* 0x000fe400078e000c */
[----:B------:R-:W-:-:S05]  /*3950*/  IMAD.MOV.U32 R8, RZ, RZ, R13 ;  /* 0x000000ffff087224 */ /* 0x000fca00078e000d */
        /* <DEDUP_REMOVED lines=12> */
.L_x_1009:
[----:B------:R-:W-:Y:S05]  /*3a20*/  BSYNC.RECONVERGENT B1 ;  /* 0x0000000000017941 */ /* 0x000fea0003800200 */
.L_x_1008:
[C---:B------:R-:W-:Y:S02]  /*3a30*/  VIADD R4, R5.reuse, 0xa00 ;  /* 0x00000a0005047836 */ /* 0x040fe40000000000 */
[----:B------:R-:W-:-:S03]  /*3a40*/  VIADD R5, R5, 0x500 ;  /* 0x0000050005057836 */ /* 0x000fc60000000000 */
[----:B------:R-:W-:-:S13]  /*3a50*/  ISETP.GT.AND P0, PT, R4, UR4, PT ;  /* 0x0000000404007c0c */ /* 0x000fda000bf04270 */
[----:B------:R-:W-:Y:S05]  /*3a60*/  @!P0 BRA `(.L_x_1010) ;  /* 0xfffffff800488947 */ /* 0x000fea000383ffff */
.L_x_999:
        /* <DEDUP_REMOVED lines=14> */
[----:B------:R-:W-:Y:S01]  /*3b50*/  IMAD.IADD R11, R0, 0x1, R5 ;  /* 0x00000001000b7824 */ /* 0x000fe200078e0205 */
[----:B------:R-:W-:-:S04]  /*3b60*/  LEA.HI R4, R15, 0x1, RZ, 0x18 ;  /* 0x000000010f047811 */ /* 0x000fc800078fc0ff */
[C---:B------:R-:W-:Y:S02]  /*3b70*/  IADD3 R14, P0, PT, R11.reuse, UR6, RZ ;  /* 0x000000060b0e7c10 */ /* 0x040fe4000ff1e0ff */
[----:B------:R-:W-:Y:S01]  /*3b80*/  LOP3.LUT R10, R4, 0x3, RZ, 0xc0, !PT ;  /* 0x00000003040a7812 */ /* 0x000fe200078ec0ff */
[----:B------:R-:W-:Y:S02]  /*3b90*/  IMAD.MOV.U32 R4, RZ, RZ, R0 ;  /* 0x000000ffff047224 */ /* 0x000fe400078e0000 */
[----:B------:R-:W-:Y:S02]  /*3ba0*/  IMAD.X R16, RZ, RZ, UR7, P0 ;  /* 0x00000007ff107e24 */ /* 0x000fe400080e06ff */
[----:B------:R-:W-:Y:S02]  /*3bb0*/  IMAD.MOV R10, RZ, RZ, -R10 ;  /* 0x000000ffff0a7224 */ /* 0x000fe400078e0a0a */
[----:B0-----:R-:W-:-:S04]  /*3bc0*/  IMAD.WIDE.U32 R2, R11, 0x4, R2 ;  /* 0x000000040b027825 */ /* 0x001fc800078e0002 */
[----:B------:R-:W-:Y:S02]  /*3bd0*/  IMAD.MOV.U32 R12, RZ, RZ, R2 ;  /* 0x000000ffff0c7224 */ /* 0x000fe400078e0002 */
[----:B------:R-:W-:-:S07]  /*3be0*/  IMAD.MOV.U32 R13, RZ, RZ, R3 ;  /* 0x000000ffff0d7224 */ /* 0x000fce00078e0003 */
.L_x_1017:
        /* <DEDUP_REMOVED lines=23> */
.L_x_1016:
[----:B------:R-:W-:Y:S05]  /*3d60*/  BSYNC.RECONVERGENT B3 ;  /* 0x0000000000037941 */ /* 0x000fea0003800200 */
.L_x_1015:
[----:B------:R-:W-:Y:S01]  /*3d70*/  IADD3 R14, P0, PT, R14, 0x100, RZ ;  /* 0x000001000e0e7810 */ /* 0x000fe20007f1e0ff */
[----:B------:R-:W-:Y:S02]  /*3d80*/  VIADD R4, R4, 0x100 ;  /* 0x0000010004047836 */ /* 0x000fe40000000000 */
[----:B------:R-:W-:Y:S02]  /*3d90*/  IMAD.X R13, RZ, RZ, R13, P3 ;  /* 0x000000ffff0d7224 */ /* 0x000fe400018e060d */
[----:B------:R-:W-:Y:S01]  /*3da0*/  IMAD.X R16, RZ, RZ, R16, P0 ;  /* 0x000000ffff107224 */ /* 0x000fe200000e0610 */
[----:B------:R-:W-:Y:S07]  /*3db0*/  @P2 BRA `(.L_x_1017) ;  /* 0xfffffffc008c2947 */ /* 0x000fee000383ffff */
.L_x_1014:
[----:B------:R-:W-:Y:S05]  /*3dc0*/  BSYNC.RECONVERGENT B2 ;  /* 0x0000000000027941 */ /* 0x000fea0003800200 */
.L_x_1013:
[----:B------:R-:W-:-:S13]  /*3dd0*/  ISETP.GE.U32.AND P0, PT, R15, 0x300, PT ;  /* 0x000003000f00780c */ /* 0x000fda0003f06070 */
[----:B------:R-:W-:Y:S05]  /*3de0*/  @!P0 BRA `(.L_x_1012) ;  /* 0x0000000400cc8947 */ /* 0x000fea0003800000 */
[----:B------:R-:W0:Y:S01]  /*3df0*/  LDC.64 R14, c[0x0][0x380] ;  /* 0x0000e000ff0e7b82 */ /* 0x000e220000000a00 */
[----:B------:R-:W1:Y:S01]  /*3e00*/  LDCU.128 UR12, c[0x0][0x380] ;  /* 0x00007000ff0c77ac */ /* 0x000e620008000c00 */
[C---:B------:R-:W-:Y:S01]  /*3e10*/  IADD3 R16, P1, PT, R4.reuse, R5, RZ ;  /* 0x0000000504107210 */ /* 0x040fe20007f3e0ff */
[----:B------:R-:W-:-:S04]  /*3e20*/  IMAD.IADD R11, R4, 0x1, R5 ;  /* 0x00000001040b7824 */ /* 0x000fc800078e0205 */
[----:B------:R-:W-:Y:S01]  /*3e30*/  IMAD.X R5, RZ, RZ, RZ, P1 ;  /* 0x000000ffff057224 */ /* 0x000fe200008e06ff */
[----:B------:R-:W2:Y:S01]  /*3e40*/  LDC.64 R2, c[0x0][0x388] ;  /* 0x0000e200ff027b82 */ /* 0x000ea20000000a00 */
[C---:B-1----:R-:W-:Y:S02]  /*3e50*/  LEA R17, P2, R16.reuse, UR12, 0x2 ;  /* 0x0000000c10117c11 */ /* 0x042fe4000f8410ff */
[----:B------:R-:W-:Y:S02]  /*3e60*/  IADD3 R10, P0, PT, R11, UR14, RZ ;  /* 0x0000000e0b0a7c10 */ /* 0x000fe4000ff1e0ff */
[----:B------:R-:W-:Y:S01]  /*3e70*/  IADD3 R17, P1, PT, R17, 0xc00, RZ ;  /* 0x00000c0011117810 */ /* 0x000fe20007f3e0ff */
[----:B0-----:R-:W-:Y:S01]  /*3e80*/  IMAD.WIDE.U32 R14, R11, 0x4, R14 ;  /* 0x000000040b0e7825 */ /* 0x001fe200078e000e */
[----:B------:R-:W-:-:S03]  /*3e90*/  LEA.HI.X R16, R16, UR13, R5, 0x2, P2 ;  /* 0x0000000d10107c11 */ /* 0x000fc600090f1405 */
[----:B------:R-:W-:Y:S02]  /*3ea0*/  IMAD.MOV.U32 R12, RZ, RZ, R14 ;  /* 0x000000ffff0c7224 */ /* 0x000fe400078e000e */
[----:B------:R-:W-:Y:S02]  /*3eb0*/  IMAD.X R13, RZ, RZ, UR15, P0 ;  /* 0x0000000fff0d7e24 */ /* 0x000fe400080e06ff */
[----:B------:R-:W-:Y:S02]  /*3ec0*/  VIADD R14, R4, 0x200 ;  /* 0x00000200040e7836 */ /* 0x000fe40000000000 */
[----:B--2---:R-:W-:-:S07]  /*3ed0*/  IMAD.X R16, RZ, RZ, R16, P1 ;  /* 0x000000ffff107224 */ /* 0x004fce00008e0610 */
.L_x_1026:
[----:B------:R-:W-:Y:S02]  /*3ee0*/  IMAD.MOV.U32 R4, RZ, RZ, R12 ;  /* 0x000000ffff047224 */ /* 0x000fe400078e000c */
[----:B------:R-:W-:-:S05]  /*3ef0*/  IMAD.MOV.U32 R5, RZ, RZ, R15 ;  /* 0x000000ffff057224 */ /* 0x000fca00078e000f */
[----:B------:R0:W2:Y:S02]  /*3f00*/  LDG.E R21, desc[UR8][R4.64] ;  /* 0x0000000804157981 */ /* 0x0000a4000c1e1900 */
[----:B0-----:R-:W-:Y:S02]  /*3f10*/  IMAD.MOV.U32 R4, RZ, RZ, R17 ;  /* 0x000000ffff047224 */ /* 0x001fe400078e0011 */
[----:B------:R-:W-:-:S05]  /*3f20*/  IMAD.MOV.U32 R5, RZ, RZ, R16 ;  /* 0x000000ffff057224 */ /* 0x000fca00078e0010 */
[----:B------:R0:W5:Y:S04]  /*3f30*/  LDG.E R27, desc[UR8][R4.64+-0x800] ;  /* 0xfff80008041b7981 */ /* 0x000168000c1e1900 */
[----:B------:R0:W5:Y:S04]  /*3f40*/  LDG.E R16, desc[UR8][R4.64+-0x400] ;  /* 0xfffc000804107981 */ /* 0x000168000c1e1900 */
[----:B------:R0:W5:Y:S01]  /*3f50*/  LDG.E R17, desc[UR8][R4.64] ;  /* 0x0000000804117981 */ /* 0x000162000c1e1900 */
[----:B------:R-:W-:Y:S01]  /*3f60*/  BSSY.RECONVERGENT B2, `(.L_x_1018) ;  /* 0x0000012000027945 */ /* 0x000fe20003800200 */
[----:B------:R-:W-:-:S02]  /*3f70*/  IMAD.MOV.U32 R18, RZ, RZ, R6 ;  /* 0x000000ffff127224 */ /* 0x000fc400078e0006 */
[----:B------:R-:W-:Y:S02]  /*3f80*/  IMAD.MOV.U32 R20, RZ, RZ, R7 ;  /* 0x000000ffff147224 */ /* 0x000fe400078e0007 */
[----:B------:R-:W-:Y:S02]  /*3f90*/  VIADD R19, R11, 0x100 ;  /* 0x000001000b137836 */ /* 0x000fe40000000000 */
        /* <DEDUP_REMOVED lines=14> */
.L_x_1019:
[----:B------:R-:W-:Y:S05]  /*4080*/  BSYNC.RECONVERGENT B2 ;  /* 0x0000000000027941 */ /* 0x000fea0003800200 */
.L_x_1018:
[----:B-----5:R-:W-:Y:S01]  /*4090*/  ISETP.GE.AND P0, PT, R18, R27, PT ;  /* 0x0000001b1200720c */ /* 0x020fe20003f06270 */
[----:B------:R-:W-:Y:S01]  /*40a0*/  BSSY.RECONVERGENT B2, `(.L_x_1020) ;  /* 0x0000013000027945 */ /* 0x000fe20003800200 */
[----:B------:R-:W-:Y:S01]  /*40b0*/  IADD3 R23, P1, PT, R19, R2, RZ ;  /* 0x0000000213177210 */ /* 0x000fe20007f3e0ff */
[----:B------:R-:W-:Y:S02]  /*40c0*/  VIADD R21, R11, 0x200 ;  /* 0x000002000b157836 */ /* 0x000fe40000000000 */
[----:B------:R-:W-:Y:S02]  /*40d0*/  IMAD.MOV.U32 R19, RZ, RZ, R18 ;  /* 0x000000ffff137224 */ /* 0x000fe400078e0012 */
[----:B------:R-:W-:Y:S02]  /*40e0*/  IMAD.X R25, RZ, RZ, R3, P1 ;  /* 0x000000ffff197224 */ /* 0x000fe400008e0603 */
[----:B------:R-:W-:Y:S02]  /*40f0*/  IMAD.MOV.U32 R7, RZ, RZ, R20 ;  /* 0x000000ffff077224 */ /* 0x000fe400078e0014 */
[----:B------:R-:W-:-:S02]  /*4100*/  IMAD.MOV.U32 R6, RZ, RZ, R22 ;  /* 0x000000ffff067224 */ /* 0x000fc400078e0016 */
        /* <DEDUP_REMOVED lines=12> */
.L_x_1021:
[----:B------:R-:W-:Y:S05]  /*41d0*/  BSYNC.RECONVERGENT B2 ;  /* 0x0000000000027941 */ /* 0x000fea0003800200 */
.L_x_1020:
[----:B------:R-:W-:Y:S01]  /*41e0*/  ISETP.GE.AND P0, PT, R19, R16, PT ;  /* 0x000000101300720c */ /* 0x000fe20003f06270 */
[----:B------:R-:W-:Y:S01]  /*41f0*/  VIADD R23, R11, 0x300 ;  /* 0x000003000b177836 */ /* 0x000fe20000000000 */
[-C--:B------:R-:W-:Y:S01]  /*4200*/  IADD3 R8, P1, PT, R21, R2.reuse, RZ ;  /* 0x0000000215087210 */ /* 0x080fe20007f3e0ff */
[----:B------:R-:W-:Y:S01]  /*4210*/  BSSY.RECONVERGENT B2, `(.L_x_1022) ;  /* 0x0000012000027945 */ /* 0x000fe20003800200 */
[----:B------:R-:W-:Y:S02]  /*4220*/  IMAD.MOV.U32 R18, RZ, RZ, R19 ;  /* 0x000000ffff127224 */ /* 0x000fe400078e0013 */
[----:B------:R-:W-:Y:S01]  /*4230*/  IADD3 R25, P2, PT, R23, R2, RZ ;  /* 0x0000000217197210 */ /* 0x000fe20007f5e0ff */
[----:B------:R-:W-:Y:S02]  /*4240*/  IMAD.X R23, RZ, RZ, R3, P1 ;  /* 0x000000ffff177224 */ /* 0x000fe400008e0603 */
[----:B------:R-:W-:Y:S02]  /*4250*/  IMAD.MOV.U32 R20, RZ, RZ, R7 ;  /* 0x000000ffff147224 */ /* 0x000fe400078e0007 */
[----:B------:R-:W-:-:S02]  /*4260*/  IMAD.MOV.U32 R21, RZ, RZ, R6 ;  /* 0x000000ffff157224 */ /* 0x000fc400078e0006 */
[----:B------:R-:W-:Y:S06]  /*4270*/  @!P0 BRA `(.L_x_1023) ;  /* 0x00000000002c8947 */ /* 0x000fec0003800000 */
        /* <DEDUP_REMOVED lines=11> */
.L_x_1023:
[----:B------:R-:W-:Y:S05]  /*4330*/  BSYNC.RECONVERGENT B2 ;  /* 0x0000000000027941 */ /* 0x000fea0003800200 */
.L_x_1022:
        /* <DEDUP_REMOVED lines=18> */
.L_x_1025:
[----:B------:R-:W-:Y:S05]  /*4460*/  BSYNC.RECONVERGENT B2 ;  /* 0x0000000000027941 */ /* 0x000fea0003800200 */
.L_x_1024:
[----:B------:R-:W-:Y:S01]  /*4470*/  VIADD R16, R14, 0x200 ;  /* 0x000002000e107836 */ /* 0x000fe20000000000 */
[----:B------:R-:W-:Y:S01]  /*4480*/  IADD3 R17, P2, PT, R4, 0x1000, RZ ;  /* 0x0000100004117810 */ /* 0x000fe20007f5e0ff */
[----:B------:R-:W-:Y:S01]  /*4490*/  VIADD R14, R14, 0x400 ;  /* 0x000004000e0e7836 */ /* 0x000fe20000000000 */
[----:B------:R-:W-:Y:S01]  /*44a0*/  IADD3 R10, P1, PT, R10, 0x400, RZ ;  /* 0x000004000a0a7810 */ /* 0x000fe20007f3e0ff */
[----:B------:R-:W-:Y:S01]  /*44b0*/  VIADD R11, R11, 0x400 ;  /* 0x000004000b0b7836 */ /* 0x000fe20000000000 */
[----:B------:R-:W-:Y:S01]  /*44c0*/  ISETP.GE.AND P0, PT, R16, R9, PT ;  /* 0x000000091000720c */ /* 0x000fe20003f06270 */
[----:B------:R-:W-:Y:S01]  /*44d0*/  IMAD.X R16, RZ, RZ, R5, P2 ;  /* 0x000000ffff107224 */ /* 0x000fe200010e0605 */
[----:B------:R-:W-:Y:S01]  /*44e0*/  IADD3 R12, P2, PT, R12, 0x1000, RZ ;  /* 0x000010000c0c7810 */ /* 0x000fe20007f5e0ff */
[----:B------:R-:W-:-:S04]  /*44f0*/  IMAD.X R13, RZ, RZ, R13, P1 ;  /* 0x000000ffff0d7224 */ /* 0x000fc800008e060d */
[----:B------:R-:W-:-:S06]  /*4500*/  IMAD.X R15, RZ, RZ, R15, P2 ;  /* 0x000000ffff0f7224 */ /* 0x000fcc00010e060f */
[----:B------:R-:W-:Y:S05]  /*4510*/  @!P0 BRA `(.L_x_1026) ;  /* 0xfffffff800708947 */ /* 0x000fea000383ffff */
.L_x_1012:
[----:B------:R-:W-:Y:S05]  /*4520*/  BSYNC.RECONVERGENT B1 ;  /* 0x0000000000017941 */ /* 0x000fea0003800200 */
.L_x_1011:
        /* <DEDUP_REMOVED lines=22> */
.L_x_1028:
[----:B------:R-:W-:Y:S05]  /*4690*/  BSYNC.RECONVERGENT B1 ;  /* 0x0000000000017941 */ /* 0x000fea0003800200 */
.L_x_1027:
        /* <DEDUP_REMOVED lines=21> */
.L_x_1030:
[----:B------:R-:W-:Y:S05]  /*47f0*/  BSYNC.RECONVERGENT B1 ;  /* 0x0000000000017941 */ /* 0x000fea0003800200 */
.L_x_1029:
        /* <DEDUP_REMOVED lines=21> */
.L_x_1032:
[----:B------:R-:W-:Y:S05]  /*4950*/  BSYNC.RECONVERGENT B1 ;  /* 0x0000000000017941 */ /* 0x000fea0003800200 */
.L_x_1031:
        /* <DEDUP_REMOVED lines=21> */
.L_x_1034:
[----:B------:R-:W-:Y:S05]  /*4ab0*/  BSYNC.RECONVERGENT B1 ;  /* 0x0000000000017941 */ /* 0x000fea0003800200 */
.L_x_1033:
        /* <DEDUP_REMOVED lines=22> */
.L_x_1036:
[----:B------:R-:W-:Y:S05]  /*4c20*/  BSYNC.RECONVERGENT B1 ;  /* 0x0000000000017941 */ /* 0x000fea0003800200 */
.L_x_1035:
        /* <DEDUP_REMOVED lines=12> */
.L_x_1038:
[----:B------:R-:W-:Y:S05]  /*4cf0*/  BSYNC.RECONVERGENT B1 ;  /* 0x0000000000017941 */ /* 0x000fea0003800200 */
.L_x_1037:
        /* <DEDUP_REMOVED lines=31> */
.L_x_1040:
[----:B------:R-:W-:Y:S05]  /*4ef0*/  BSYNC.RECONVERGENT B1 ;  /* 0x0000000000017941 */ /* 0x000fea0003800200 */
.L_x_1039:
        /* <DEDUP_REMOVED lines=18> */
.L_x_1042:
[----:B------:R-:W-:Y:S05]  /*5020*/  BSYNC.RECONVERGENT B1 ;  /* 0x0000000000017941 */ /* 0x000fea0003800200 */
.L_x_1041:
        /* <DEDUP_REMOVED lines=18> */
.L_x_1044:
[----:B------:R-:W-:Y:S05]  /*5150*/  BSYNC.RECONVERGENT B1 ;  /* 0x0000000000017941 */ /* 0x000fea0003800200 */
.L_x_1043:
        /* <DEDUP_REMOVED lines=18> */
.L_x_1046:
[----:B------:R-:W-:Y:S05]  /*5280*/  BSYNC.RECONVERGENT B1 ;  /* 0x0000000000017941 */ /* 0x000fea0003800200 */
.L_x_1045:
        /* <DEDUP_REMOVED lines=18> */
.L_x_1048:
[----:B------:R-:W-:Y:S05]  /*53b0*/  BSYNC.RECONVERGENT B1 ;  /* 0x0000000000017941 */ /* 0x000fea0003800200 */
.L_x_1047:
        /* <DEDUP_REMOVED lines=18> */
.L_x_1050:
[----:B------:R-:W-:Y:S05]  /*54e0*/  BSYNC.RECONVERGENT B1 ;  /* 0x0000000000017941 */ /* 0x000fea0003800200 */
.L_x_1049:
        /* <DEDUP_REMOVED lines=17> */
.L_x_960:
[----:B------:R-:W-:Y:S05]  /*5600*/  BSYNC.RECONVERGENT B0 ;  /* 0x0000000000007941 */ /* 0x000fea0003800200 */
.L_x_927:
[----:B------:R-:W-:Y:S05]  /*5610*/  @P1 EXIT ;  /* 0x000000000000194d */ /* 0x000fea0003800000 */
[----:B0-----:R-:W0:Y:S01]  /*5620*/  LDC.64 R6, c[0x0][0x390] ;  /* 0x0000e400ff067b82 */ /* 0x001e220000000a00 */
[----:B------:R-:W-:Y:S02]  /*5630*/  IMAD.MOV.U32 R5, RZ, RZ, R4 ;  /* 0x000000ffff057224 */ /* 0x000fe400078e0004 */
[----:B------:R-:W-:-:S05]  /*5640*/  IMAD.MOV.U32 R4, RZ, RZ, R3 ;  /* 0x000000ffff047224 */ /* 0x000fca00078e0003 */
[----:B0-----:R-:W-:Y:S04]  /*5650*/  STG.E.64 desc[UR8][R6.64+0x8], R4 ;  /* 0x0000080406007986 */ /* 0x001fe8000c101b08 */
[----:B------:R-:W-:Y:S01]  /*5660*/  STG.E desc[UR8][R6.64], R2 ;  /* 0x0000000206007986 */ /* 0x000fe2000c101908 */
[----:B------:R-:W-:Y:S05]  /*5670*/  EXIT ;  /* 0x000000000000794d */ /* 0x000fea0003800000 */
.L_x_1051:
        /* <DEDUP_REMOVED lines=16> */
.L_x_1067:


//--------------------- .nv.shared._ZN3cub18CUB_300001_SM_10006detail10radix_sort29DeviceRadixSortOnesweepKernelINS1_5radix10policy_hubIiiyE10Policy1000ELNS0_9SortOrderE0EiiyiiNS1_21identity_decomposer_tEEEvPT5_SB_PT3_PKSC_PT1_PKSG_PT2_PKSK_T4_iiT6_ --------------------------
	.section	.nv.shared._ZN3cub18CUB_300001_SM_10006detail10radix_sort29DeviceRadixSortOnesweepKernelINS1_5radix10policy_hubIiiyE10Policy1000ELNS0_9SortOrderE0EiiyiiNS1_21identity_decomposer_tEEEvPT5_SB_PT3_PKSC_PT1_PKSG_PT2_PKSK_T4_iiT6_,"aw",@nobits
	.sectionflags	@""
	.align	16
.nv.shared._ZN3cub18CUB_300001_SM_10006detail10radix_sort29DeviceRadixSortOnesweepKernelINS1_5radix10policy_hubIiiyE10Policy1000ELNS0_9SortOrderE0EiiyiiNS1_21identity_decomposer_tEEEvPT5_SB_PT3_PKSC_PT1_PKSG_PT2_PKSK_T4_iiT6_:
	.zero		29184


//--------------------- .nv.shared.reserved.0     --------------------------
	.section	.nv.shared.reserved.0,"aw",@nobits
	.weak		__nv_reservedSMEM_offset_0_alias
	.size		__nv_reservedSMEM_offset_0_alias, 0, 64
	.other		__nv_reservedSMEM_offset_0_alias,@"STO_CUDA_RESERVED_SHARED STV_DEFAULT"
__nv_reservedSMEM_offset_0_alias:
	.zero		0
	.zero		64


//--------------------- .nv.global                --------------------------
	.section	.nv.global,"aw",@nobits
.nv.global:
	.type		_ZN34_INTERNAL_465f96d4_4_k_cu_1b42a5506thrust24THRUST_300001_SM_1000_NS12placeholders2_8E,@object
	.size		_ZN34_INTERNAL_465f96d4_4_k_cu_1b42a5506thrust24THRUST_300001_SM_1000_NS12placeholders2_8E,(_ZN34_INTERNAL_465f96d4_4_k_cu_1b42a5504cuda3std3__436_GLOBAL__N__465f96d4_4_k_cu_1b42a5506ignoreE - _ZN34_INTERNAL_465f96d4_4_k_cu_1b42a5506thrust24THRUST_300001_SM_1000_NS12placeholders2_8E)
_ZN34_INTERNAL_465f96d4_4_k_cu_1b42a5506thrust24THRUST_300001_SM_1000_NS12placeholders2_8E:
	.zero		1
	.type		_ZN34_INTERNAL_465f96d4_4_k_cu_1b42a5504cuda3std3__436_GLOBAL__N__465f96d4_4_k_cu_1b42a5506ignoreE,@object
	.size		_ZN34_INTERNAL_465f96d4_4_k_cu_1b42a5504cuda3std3__436_GLOBAL__N__465f96d4_4_k_cu_1b42a5506ignoreE,(_ZN34_INTERNAL_465f96d4_4_k_cu_1b42a5504cuda3std6ranges3__45__cpo4dataE - _ZN34_INTERNAL_465f96d4_4_k_cu_1b42a5504cuda3std3__436_GLOBAL__N__465f96d4_4_k_cu_1b42a5506ignoreE)
_ZN34_INTERNAL_465f96d4_4_k_cu_1b42a5504cuda3std3__436_GLOBAL__N__465f96d4_4_k_cu_1b42a5506ignoreE:
	.zero		1
	.type		_ZN34_INTERNAL_465f96d4_4_k_cu_1b42a5504cuda3std6ranges3__45__cpo4dataE,@object
	.size		_ZN34_INTERNAL_465f96d4_4_k_cu_1b42a5504cuda3std6ranges3__45__cpo4dataE,(_ZN34_INTERNAL_465f96d4_4_k_cu_1b42a5506thrust24THRUST_300001_SM_1000_NS6system3cpp3parE - _ZN34_INTERNAL_465f96d4_4_k_cu_1b42a5504cuda3std6ranges3__45__cpo4dataE)
_ZN34_INTERNAL_465f96d4_4_k_cu_1b42a5504cuda3std6ranges3__45__cpo4dataE:
	.zero		1
	.type		_ZN34_INTERNAL_465f96d4_4_k_cu_1b42a5506thrust24THRUST_300001_SM_1000_NS6system3cpp3parE,@object
	.size		_ZN34_INTERNAL_465f96d4_4_k_cu_1b42a5506thrust24THRUST_300001_SM_1000_NS6system3cpp3parE,(_ZN34_INTERNAL_465f96d4_4_k_cu_1b42a5504cuda3std3__45__cpo5beginE - _ZN34_INTERNAL_465f96d4_4_k_cu_1b42a5506thrust24THRUST_300001_SM_1000_NS6system3cpp3parE)
_ZN34_INTERNAL_465f96d4_4_k_cu_1b42a5506thrust24THRUST_300001_SM_1000_NS6system3cpp3parE:
	.zero		1
	.type		_ZN34_INTERNAL_465f96d4_4_k_cu_1b42a5504cuda3std3__45__cpo5beginE,@object
	.size		_ZN34_INTERNAL_465f96d4_4_k_cu_1b42a5504cuda3std3__45__cpo5beginE,(_ZN34_INTERNAL_465f96d4_4_k_cu_1b42a5504cuda3std6ranges3__45__cpo5beginE - _ZN34_INTERNAL_465f96d4_4_k_cu_1b42a5504cuda3std3__45__cpo5beginE)
_ZN34_INTERNAL_465f96d4_4_k_cu_1b42a5504cuda3std3__45__cpo5beginE:
	.zero		1
	.type		_ZN34_INTERNAL_465f96d4_4_k_cu_1b42a5504cuda3std6ranges3__45__cpo5beginE,@object
	.size		_ZN34_INTERNAL_465f96d4_4_k_cu_1b42a5504cuda3std6ranges3__45__cpo5beginE,(_ZN34_INTERNAL_465f96d4_4_k_cu_1b42a5506thrust24THRUST_300001_SM_1000_NS6deviceE - _ZN34_INTERNAL_465f96d4_4_k_cu_1b42a5504cuda3std6ranges3__45__cpo5beginE)
_ZN34_INTERNAL_465f96d4_4_k_cu_1b42a5504cuda3std6ranges3__45__cpo5beginE:
	.zero		1
	.type		_ZN34_INTERNAL_465f96d4_4_k_cu_1b42a5506thrust24THRUST_300001_SM_1000_NS6deviceE,@object
	.size		_ZN34_INTERNAL_465f96d4_4_k_cu_1b42a5506thrust24THRUST_300001_SM_1000_NS6deviceE,(_ZN34_INTERNAL_465f96d4_4_k_cu_1b42a5504cuda3std3__47nulloptE - _ZN34_INTERNAL_465f96d4_4_k_cu_1b42a5506thrust24THRUST_300001_SM_1000_NS6deviceE)
_ZN34_INTERNAL_465f96d4_4_k_cu_1b42a5506thrust24THRUST_300001_SM_1000_NS6deviceE:
	.zero		1
	.type		_ZN34_INTERNAL_465f96d4_4_k_cu_1b42a5504cuda3std3__47nulloptE,@object
	.size		_ZN34_INTERNAL_465f96d4_4_k_cu_1b42a5504cuda3std3__47nulloptE,(_ZN34_INTERNAL_465f96d4_4_k_cu_1b42a5504cuda3std6ranges3__45__cpo8distanceE - _ZN34_INTERNAL_465f96d4_4_k_cu_1b42a5504cuda3std3__47nulloptE)
_ZN34_INTERNAL_465f96d4_4_k_cu_1b42a5504cuda3std3__47nulloptE:
	.zero		1
	.type		_ZN34_INTERNAL_465f96d4_4_k_cu_1b42a5504cuda3std6ranges3__45__cpo8distanceE,@object
	.size		_ZN34_INTERNAL_465f96d4_4_k_cu_1b42a5504cuda3std6ranges3__45__cpo8distanceE,(_ZN34_INTERNAL_465f96d4_4_k_cu_1b42a5506thrust24THRUST_300001_SM_1000_NS12placeholders2_4E - _ZN34_INTERNAL_465f96d4_4_k_cu_1b42a5504cuda3std6ranges3__45__cpo8distanceE)
_ZN34_INTERNAL_465f96d4_4_k_cu_1b42a5504cuda3std6ranges3__45__cpo8distanceE:
	.zero		1
	.type		_ZN34_INTERNAL_465f96d4_4_k_cu_1b42a5506thrust24THRUST_300001_SM_1000_NS12placeholders2_4E,@object
	.size		_ZN34_INTERNAL_465f96d4_4_k_cu_1b42a5506thrust24THRUST_300001_SM_1000_NS12placeholders2_4E,(_ZN34_INTERNAL_465f96d4_4_k_cu_1b42a5504cuda3std3__45__cpo6rbeginE - _ZN34_INTERNAL_465f96d4_4_k_cu_1b42a5506thrust24THRUST_300001_SM_1000_NS12placeholders2_4E)
_ZN34_INTERNAL_465f96d4_4_k_cu_1b42a5506thrust24THRUST_300001_SM_1000_NS12placeholders2_4E:
	.zero		1
	.type		_ZN34_INTERNAL_465f96d4_4_k_cu_1b42a5504cuda3std3__45__cpo6rbeginE,@object
	.size		_ZN34_INTERNAL_465f96d4_4_k_cu_1b42a5504cuda3std3__45__cpo6rbeginE,(_ZN34_INTERNAL_465f96d4_4_k_cu_1b42a5504cuda3std6ranges3__45__cpo7advanceE - _ZN34_INTERNAL_465f96d4_4_k_cu_1b42a5504cuda3std3__45__cpo6rbeginE)
_ZN34_INTERNAL_465f96d4_4_k_cu_1b42a5504cuda3std3__45__cpo6rbeginE:
	.zero		1
	.type		_ZN34_INTERNAL_465f96d4_4_k_cu_1b42a5504cuda3std6ranges3__45__cpo7advanceE,@object
	.size		_ZN34_INTERNAL_465f96d4_4_k_cu_1b42a5504cuda3std6ranges3__45__cpo7advanceE,(_ZN34_INTERNAL_465f96d4_4_k_cu_1b42a5506thrust24THRUST_300001_SM_1000_NS12placeholders3_10E - _ZN34_INTERNAL_465f96d4_4_k_cu_1b42a5504cuda3std6ranges3__45__cpo7advanceE)
_ZN34_INTERNAL_465f96d4_4_k_cu_1b42a5504cuda3std6ranges3__45__cpo7advanceE:
	.zero		1
	.type		_ZN34_INTERNAL_465f96d4_4_k_cu_1b42a5506thrust24THRUST_300001_SM_1000_NS12placeholders3_10E,@object
	.size		_ZN34_INTERNAL_465f96d4_4_k_cu_1b42a5506thrust24THRUST_300001_SM_1000_NS12placeholders3_10E,(_ZN34_INTERNAL_465f96d4_4_k_cu_1b42a5504cuda3std3__48in_placeE - _ZN34_INTERNAL_465f96d4_4_k_cu_1b42a5506thrust24THRUST_300001_SM_1000_NS12placeholders3_10E)
_ZN34_INTERNAL_465f96d4_4_k_cu_1b42a5506thrust24THRUST_300001_SM_1000_NS12placeholders3_10E:
	.zero		1
	.type		_ZN34_INTERNAL_465f96d4_4_k_cu_1b42a5504cuda3std3__48in_placeE,@object
	.size		_ZN34_INTERNAL_465f96d4_4_k_cu_1b42a5504cuda3std3__48in_placeE,(_ZN34_INTERNAL_465f96d4_4_k_cu_1b42a5504cuda3std6ranges3__45__cpo4sizeE - _ZN34_INTERNAL_465f96d4_4_k_cu_1b42a5504cuda3std3__48in_placeE)
_ZN34_INTERNAL_465f96d4_4_k_cu_1b42a5504cuda3std3__48in_placeE:
	.zero		1
	.type		_ZN34_INTERNAL_465f96d4_4_k_cu_1b42a5504cuda3std6ranges3__45__cpo4sizeE,@object
	.size		_ZN34_INTERNAL_465f96d4_4_k_cu_1b42a5504cuda3std6ranges3__45__cpo4sizeE,(_ZN34_INTERNAL_465f96d4_4_k_cu_1b42a5506thrust24THRUST_300001_SM_1000_NS12placeholders2_2E - _ZN34_INTERNAL_465f96d4_4_k_cu_1b42a5504cuda3std6ranges3__45__cpo4sizeE)
_ZN34_INTERNAL_465f96d4_4_k_cu_1b42a5504cuda3std6ranges3__45__cpo4sizeE:
	.zero		1
	.type		_ZN34_INTERNAL_465f96d4_4_k_cu_1b42a5506thrust24THRUST_300001_SM_1000_NS12placeholders2_2E,@object
	.size		_ZN34_INTERNAL_465f96d4_4_k_cu_1b42a5506thrust24THRUST_300001_SM_1000_NS12placeholders2_2E,(_ZN34_INTERNAL_465f96d4_4_k_cu_1b42a5504cuda3std3__45__cpo6cbeginE - _ZN34_INTERNAL_465f96d4_4_k_cu_1b42a5506thrust24THRUST_300001_SM_1000_NS12placeholders2_2E)
_ZN34_INTERNAL_465f96d4_4_k_cu_1b42a5506thrust24THRUST_300001_SM_1000_NS12placeholders2_2E:
	.zero		1
	.type		_ZN34_INTERNAL_465f96d4_4_k_cu_1b42a5504cuda3std3__45__cpo6cbeginE,@object
	.size		_ZN34_INTERNAL_465f96d4_4_k_cu_1b42a5504cuda3std3__45__cpo6cbeginE,(_ZN34_INTERNAL_465f96d4_4_k_cu_1b42a5504cuda3std6ranges3__45__cpo6cbeginE - _ZN34_INTERNAL_465f96d4_4_k_cu_1b42a5504cuda3std3__45__cpo6cbeginE)
_ZN34_INTERNAL_465f96d4_4_k_cu_1b42a5504cuda3std3__45__cpo6cbeginE:
	.zero		1
	.type		_ZN34_INTERNAL_465f96d4_4_k_cu_1b42a5504cuda3std6ranges3__45__cpo6cbeginE,@object
	.size		_ZN34_INTERNAL_465f96d4_4_k_cu_1b42a5504cuda3std6ranges3__45__cpo6cbeginE,(_ZN34_INTERNAL_465f96d4_4_k_cu_1b42a5506thrust24THRUST_300001_SM_1000_NS12placeholders2_6E - _ZN34_INTERNAL_465f96d4_4_k_cu_1b42a5504cuda3std6ranges3__45__cpo6cbeginE)
_ZN34_INTERNAL_465f96d4_4_k_cu_1b42a5504cuda3std6ranges3__45__cpo6cbeginE:
	.zero		1
	.type		_ZN34_INTERNAL_465f96d4_4_k_cu_1b42a5506thrust24THRUST_300001_SM_1000_NS12placeholders2_6E,@object
	.size		_ZN34_INTERNAL_465f96d4_4_k_cu_1b42a5506thrust24THRUST_300001_SM_1000_NS12placeholders2_6E,(_ZN34_INTERNAL_465f96d4_4_k_cu_1b42a5504cuda3std3__45__cpo7crbeginE - _ZN34_INTERNAL_465f96d4_4_k_cu_1b42a5506thrust24THRUST_300001_SM_1000_NS12placeholders2_6E)
_ZN34_INTERNAL_465f96d4_4_k_cu_1b42a5506thrust24THRUST_300001_SM_1000_NS12placeholders2_6E:
	.zero		1
	.type		_ZN34_INTERNAL_465f96d4_4_k_cu_1b42a5504cuda3std3__45__cpo7crbeginE,@object
	.size		_ZN34_INTERNAL_465f96d4_4_k_cu_1b42a5504cuda3std3__45__cpo7crbeginE,(_ZN34_INTERNAL_465f96d4_4_k_cu_1b42a5504cuda3std6ranges3__45__cpo4nextE - _ZN34_INTERNAL_465f96d4_4_k_cu_1b42a5504cuda3std3__45__cpo7crbeginE)
_ZN34_INTERNAL_465f96d4_4_k_cu_1b42a5504cuda3std3__45__cpo7crbeginE:
	.zero		1
	.type		_ZN34_INTERNAL_465f96d4_4_k_cu_1b42a5504cuda3std6ranges3__45__cpo4nextE,@object
	.size		_ZN34_INTERNAL_465f96d4_4_k_cu_1b42a5504cuda3std6ranges3__45__cpo4nextE,(_ZN34_INTERNAL_465f96d4_4_k_cu_1b42a5504cuda3std6ranges3__45__cpo4swapE - _ZN34_INTERNAL_465f96d4_4_k_cu_1b42a5504cuda3std6ranges3__45__cpo4nextE)
_ZN34_INTERNAL_465f96d4_4_k_cu_1b42a5504cuda3std6ranges3__45__cpo4nextE:
	.zero		1
	.type		_ZN34_INTERNAL_465f96d4_4_k_cu_1b42a5504cuda3std6ranges3__45__cpo4swapE,@object
	.size		_ZN34_INTERNAL_465f96d4_4_k_cu_1b42a5504cuda3std6ranges3__45__cpo4swapE,(_ZN34_INTERNAL_465f96d4_4_k_cu_1b42a5506thrust24THRUST_300001_SM_1000_NS8cuda_cub10par_nosyncE - _ZN34_INTERNAL_465f96d4_4_k_cu_1b42a5504cuda3std6ranges3__45__cpo4swapE)
_ZN34_INTERNAL_465f96d4_4_k_cu_1b42a5504cuda3std6ranges3__45__cpo4swapE:
	.zero		1
	.type		_ZN34_INTERNAL_465f96d4_4_k_cu_1b42a5506thrust24THRUST_300001_SM_1000_NS8cuda_cub10par_nosyncE,@object
	.size		_ZN34_INTERNAL_465f96d4_4_k_cu_1b42a5506thrust24THRUST_300001_SM_1000_NS8cuda_cub10par_nosyncE,(_ZN34_INTERNAL_465f96d4_4_k_cu_1b42a5506thrust24THRUST_300001_SM_1000_NS3seqE - _ZN34_INTERNAL_465f96d4_4_k_cu_1b42a5506thrust24THRUST_300001_SM_1000_NS8cuda_cub10par_nosyncE)
_ZN34_INTERNAL_465f96d4_4_k_cu_1b42a5506thrust24THRUST_300001_SM_1000_NS8cuda_cub10par_nosyncE:
	.zero		1
	.type		_ZN34_INTERNAL_465f96d4_4_k_cu_1b42a5506thrust24THRUST_300001_SM_1000_NS3seqE,@object
	.size		_ZN34_INTERNAL_465f96d4_4_k_cu_1b42a5506thrust24THRUST_300001_SM_1000_NS3seqE,(_ZN34_INTERNAL_465f96d4_4_k_cu_1b42a5504cuda3std3__420unreachable_sentinelE - _ZN34_INTERNAL_465f96d4_4_k_cu_1b42a5506thrust24THRUST_300001_SM_1000_NS3seqE)
_ZN34_INTERNAL_465f96d4_4_k_cu_1b42a5506thrust24THRUST_300001_SM_1000_NS3seqE:
	.zero		1
	.type		_ZN34_INTERNAL_465f96d4_4_k_cu_1b42a5504cuda3std3__420unreachable_sentinelE,@object
	.size		_ZN34_INTERNAL_465f96d4_4_k_cu_1b42a5504cuda3std3__420unreachable_sentinelE,(_ZN34_INTERNAL_465f96d4_4_k_cu_1b42a5504cuda3std6ranges3__45__cpo5ssizeE - _ZN34_INTERNAL_465f96d4_4_k_cu_1b42a5504cuda3std3__420unreachable_sentinelE)
_ZN34_INTERNAL_465f96d4_4_k_cu_1b42a5504cuda3std3__420unreachable_sentinelE:
	.zero		1
	.type		_ZN34_INTERNAL_465f96d4_4_k_cu_1b42a5504cuda3std6ranges3__45__cpo5ssizeE,@object
	.size		_ZN34_INTERNAL_465f96d4_4_k_cu_1b42a5504cuda3std6ranges3__45__cpo5ssizeE,(_ZN34_INTERNAL_465f96d4_4_k_cu_1b42a5506thrust24THRUST_300001_SM_1000_NS12placeholders2_3E - _ZN34_INTERNAL_465f96d4_4_k_cu_1b42a5504cuda3std6ranges3__45__cpo5ssizeE)
_ZN34_INTERNAL_465f96d4_4_k_cu_1b42a5504cuda3std6ranges3__45__cpo5ssizeE:
	.zero		1
	.type		_ZN34_INTERNAL_465f96d4_4_k_cu_1b42a5506thrust24THRUST_300001_SM_1000_NS12placeholders2_3E,@object
	.size		_ZN34_INTERNAL_465f96d4_4_k_cu_1b42a5506thrust24THRUST_300001_SM_1000_NS12placeholders2_3E,(_ZN34_INTERNAL_465f96d4_4_k_cu_1b42a5504cuda3std3__45__cpo4cendE - _ZN34_INTERNAL_465f96d4_4_k_cu_1b42a5506thrust24THRUST_300001_SM_1000_NS12placeholders2_3E)
_ZN34_INTERNAL_465f96d4_4_k_cu_1b42a5506thrust24THRUST_300001_SM_1000_NS12placeholders2_3E:
	.zero		1
	.type		_ZN34_INTERNAL_465f96d4_4_k_cu_1b42a5504cuda3std3__45__cpo4cendE,@object
	.size		_ZN34_INTERNAL_465f96d4_4_k_cu_1b42a5504cuda3std3__45__cpo4cendE,(_ZN34_INTERNAL_465f96d4_4_k_cu_1b42a5504cuda3std6ranges3__45__cpo4cendE - _ZN34_INTERNAL_465f96d4_4_k_cu_1b42a5504cuda3std3__45__cpo4cendE)
_ZN34_INTERNAL_465f96d4_4_k_cu_1b42a5504cuda3std3__45__cpo4cendE:
	.zero		1
	.type		_ZN34_INTERNAL_465f96d4_4_k_cu_1b42a5504cuda3std6ranges3__45__cpo4cendE,@object
	.size		_ZN34_INTERNAL_465f96d4_4_k_cu_1b42a5504cuda3std6ranges3__45__cpo4cendE,(_ZN34_INTERNAL_465f96d4_4_k_cu_1b42a5506thrust24THRUST_300001_SM_1000_NS12placeholders2_7E - _ZN34_INTERNAL_465f96d4_4_k_cu_1b42a5504cuda3std6ranges3__45__cpo4cendE)
_ZN34_INTERNAL_465f96d4_4_k_cu_1b42a5504cuda3std6ranges3__45__cpo4cendE:
	.zero		1
	.type		_ZN34_INTERNAL_465f96d4_4_k_cu_1b42a5506thrust24THRUST_300001_SM_1000_NS12placeholders2_7E,@object
	.size		_ZN34_INTERNAL_465f96d4_4_k_cu_1b42a5506thrust24THRUST_300001_SM_1000_NS12placeholders2_7E,(_ZN34_INTERNAL_465f96d4_4_k_cu_1b42a5504cuda3std3__45__cpo5crendE - _ZN34_INTERNAL_465f96d4_4_k_cu_1b42a5506thrust24THRUST_300001_SM_1000_NS12placeholders2_7E)
_ZN34_INTERNAL_465f96d4_4_k_cu_1b42a5506thrust24THRUST_300001_SM_1000_NS12placeholders2_7E:
	.zero		1
	.type		_ZN34_INTERNAL_465f96d4_4_k_cu_1b42a5504cuda3std3__45__cpo5crendE,@object
	.size		_ZN34_INTERNAL_465f96d4_4_k_cu_1b42a5504cuda3std3__45__cpo5crendE,(_ZN34_INTERNAL_465f96d4_4_k_cu_1b42a5504cuda3std6ranges3__45__cpo4prevE - _ZN34_INTERNAL_465f96d4_4_k_cu_1b42a5504cuda3std3__45__cpo5crendE)
_ZN34_INTERNAL_465f96d4_4_k_cu_1b42a5504cuda3std3__45__cpo5crendE:
	.zero		1
	.type		_ZN34_INTERNAL_465f96d4_4_k_cu_1b42a5504cuda3std6ranges3__45__cpo4prevE,@object
	.size		_ZN34_INTERNAL_465f96d4_4_k_cu_1b42a5504cuda3std6ranges3__45__cpo4prevE,(_ZN34_INTERNAL_465f96d4_4_k_cu_1b42a5504cuda3std6ranges3__45__cpo9iter_moveE - _ZN34_INTERNAL_465f96d4_4_k_cu_1b42a5504cuda3std6ranges3__45__cpo4prevE)
_ZN34_INTERNAL_465f96d4_4_k_cu_1b42a5504cuda3std6ranges3__45__cpo4prevE:
	.zero		1
	.type		_ZN34_INTERNAL_465f96d4_4_k_cu_1b42a5504cuda3std6ranges3__45__cpo9iter_moveE,@object
	.size		_ZN34_INTERNAL_465f96d4_4_k_cu_1b42a5504cuda3std6ranges3__45__cpo9iter_moveE,(_ZN34_INTERNAL_465f96d4_4_k_cu_1b42a5506thrust24THRUST_300001_SM_1000_NS6system6detail10sequential3seqE - _ZN34_INTERNAL_465f96d4_4_k_cu_1b42a5504cuda3std6ranges3__45__cpo9iter_moveE)
_ZN34_INTERNAL_465f96d4_4_k_cu_1b42a5504cuda3std6ranges3__45__cpo9iter_moveE:
	.zero		1
	.type		_ZN34_INTERNAL_465f96d4_4_k_cu_1b42a5506thrust24THRUST_300001_SM_1000_NS6system6detail10sequential3seqE,@object
	.size		_ZN34_INTERNAL_465f96d4_4_k_cu_1b42a5506thrust24THRUST_300001_SM_1000_NS6system6detail10sequential3seqE,(_ZN34_INTERNAL_465f96d4_4_k_cu_1b42a5506thrust24THRUST_300001_SM_1000_NS12placeholders2_9E - _ZN34_INTERNAL_465f96d4_4_k_cu_1b42a5506thrust24THRUST_300001_SM_1000_NS6system6detail10sequential3seqE)
_ZN34_INTERNAL_465f96d4_4_k_cu_1b42a5506thrust24THRUST_300001_SM_1000_NS6system6detail10sequential3seqE:
	.zero		1
	.type		_ZN34_INTERNAL_465f96d4_4_k_cu_1b42a5506thrust24THRUST_300001_SM_1000_NS12placeholders2_9E,@object
	.size		_ZN34_INTERNAL_465f96d4_4_k_cu_1b42a5506thrust24THRUST_300001_SM_1000_NS12placeholders2_9E,(_ZN34_INTERNAL_465f96d4_4_k_cu_1b42a5504cuda3std3__419piecewise_constructE - _ZN34_INTERNAL_465f96d4_4_k_cu_1b42a5506thrust24THRUST_300001_SM_1000_NS12placeholders2_9E)
_ZN34_INTERNAL_465f96d4_4_k_cu_1b42a5506thrust24THRUST_300001_SM_1000_NS12placeholders2_9E:
	.zero		1
	.type		_ZN34_INTERNAL_465f96d4_4_k_cu_1b42a5504cuda3std3__419piecewise_constructE,@object
	.size		_ZN34_INTERNAL_465f96d4_4_k_cu_1b42a5504cuda3std3__419piecewise_constructE,(_ZN34_INTERNAL_465f96d4_4_k_cu_1b42a5504cuda3std6ranges3__45__cpo5cdataE - _ZN34_INTERNAL_465f96d4_4_k_cu_1b42a5504cuda3std3__419piecewise_constructE)
_ZN34_INTERNAL_465f96d4_4_k_cu_1b42a5504cuda3std3__419piecewise_constructE:
	.zero		1
	.type		_ZN34_INTERNAL_465f96d4_4_k_cu_1b42a5504cuda3std6ranges3__45__cpo5cdataE,@object
	.size		_ZN34_INTERNAL_465f96d4_4_k_cu_1b42a5504cuda3std6ranges3__45__cpo5cdataE,(_ZN34_INTERNAL_465f96d4_4_k_cu_1b42a5506thrust24THRUST_300001_SM_1000_NS12placeholders2_1E - _ZN34_INTERNAL_465f96d4_4_k_cu_1b42a5504cuda3std6ranges3__45__cpo5cdataE)
_ZN34_INTERNAL_465f96d4_4_k_cu_1b42a5504cuda3std6ranges3__45__cpo5cdataE:
	.zero		1
	.type		_ZN34_INTERNAL_465f96d4_4_k_cu_1b42a5506thrust24THRUST_300001_SM_1000_NS12placeholders2_1E,@object
	.size		_ZN34_INTERNAL_465f96d4_4_k_cu_1b42a5506thrust24THRUST_300001_SM_1000_NS12placeholders2_1E,(_ZN34_INTERNAL_465f96d4_4_k_cu_1b42a5504cuda3std3__45__cpo3endE - _ZN34_INTERNAL_465f96d4_4_k_cu_1b42a5506thrust24THRUST_300001_SM_1000_NS12placeholders2_1E)
_ZN34_INTERNAL_465f96d4_4_k_cu_1b42a5506thrust24THRUST_300001_SM_1000_NS12placeholders2_1E:
	.zero		1
	.type		_ZN34_INTERNAL_465f96d4_4_k_cu_1b42a5504cuda3std3__45__cpo3endE,@object
	.size		_ZN34_INTERNAL_465f96d4_4_k_cu_1b42a5504cuda3std3__45__cpo3endE,(_ZN34_INTERNAL_465f96d4_4_k_cu_1b42a5504cuda3std6ranges3__45__cpo3endE - _ZN34_INTERNAL_465f96d4_4_k_cu_1b42a5504cuda3std3__45__cpo3endE)
_ZN34_INTERNAL_465f96d4_4_k_cu_1b42a5504cuda3std3__45__cpo3endE:
	.zero		1
	.type		_ZN34_INTERNAL_465f96d4_4_k_cu_1b42a5504cuda3std6ranges3__45__cpo3endE,@object
	.size		_ZN34_INTERNAL_465f96d4_4_k_cu_1b42a5504cuda3std6ranges3__45__cpo3endE,(_ZN34_INTERNAL_465f96d4_4_k_cu_1b42a5506thrust24THRUST_300001_SM_1000_NS12placeholders2_5E - _ZN34_INTERNAL_465f96d4_4_k_cu_1b42a5504cuda3std6ranges3__45__cpo3endE)
_ZN34_INTERNAL_465f96d4_4_k_cu_1b42a5504cuda3std6ranges3__45__cpo3endE:
	.zero		1
	.type		_ZN34_INTERNAL_465f96d4_4_k_cu_1b42a5506thrust24THRUST_300001_SM_1000_NS12placeholders2_5E,@object
	.size		_ZN34_INTERNAL_465f96d4_4_k_cu_1b42a5506thrust24THRUST_300001_SM_1000_NS12placeholders2_5E,(_ZN34_INTERNAL_465f96d4_4_k_cu_1b42a5504cuda3std3__45__cpo4rendE - _ZN34_INTERNAL_465f96d4_4_k_cu_1b42a5506thrust24THRUST_300001_SM_1000_NS12placeholders2_5E)
_ZN34_INTERNAL_465f96d4_4_k_cu_1b42a5506thrust24THRUST_300001_SM_1000_NS12placeholders2_5E:
	.zero		1
	.type		_ZN34_INTERNAL_465f96d4_4_k_cu_1b42a5504cuda3std3__45__cpo4rendE,@object
	.size		_ZN34_INTERNAL_465f96d4_4_k_cu_1b42a5504cuda3std3__45__cpo4rendE,(_ZN34_INTERNAL_465f96d4_4_k_cu_1b42a5504cuda3std6ranges3__45__cpo9iter_swapE - _ZN34_INTERNAL_465f96d4_4_k_cu_1b42a5504cuda3std3__45__cpo4rendE)
_ZN34_INTERNAL_465f96d4_4_k_cu_1b42a5504cuda3std3__45__cpo4rendE:
	.zero		1
	.type		_ZN34_INTERNAL_465f96d4_4_k_cu_1b42a5504cuda3std6ranges3__45__cpo9iter_swapE,@object
	.size		_ZN34_INTERNAL_465f96d4_4_k_cu_1b42a5504cuda3std6ranges3__45__cpo9iter_swapE,(_ZN34_INTERNAL_465f96d4_4_k_cu_1b42a5504cuda3std3__48unexpectE - _ZN34_INTERNAL_465f96d4_4_k_cu_1b42a5504cuda3std6ranges3__45__cpo9iter_swapE)
_ZN34_INTERNAL_465f96d4_4_k_cu_1b42a5504cuda3std6ranges3__45__cpo9iter_swapE:
	.zero		1
	.type		_ZN34_INTERNAL_465f96d4_4_k_cu_1b42a5504cuda3std3__48unexpectE,@object
	.size		_ZN34_INTERNAL_465f96d4_4_k_cu_1b42a5504cuda3std3__48unexpectE,(_ZN34_INTERNAL_465f96d4_4_k_cu_1b42a5506thrust24THRUST_300001_SM_1000_NS8cuda_cub3parE - _ZN34_INTERNAL_465f96d4_4_k_cu_1b42a5504cuda3std3__48unexpectE)
_ZN34_INTERNAL_465f96d4_4_k_cu_1b42a5504cuda3std3__48unexpectE:
	.zero		1
	.type		_ZN34_INTERNAL_465f96d4_4_k_cu_1b42a5506thrust24THRUST_300001_SM_1000_NS8cuda_cub3parE,@object
	.size		_ZN34_INTERNAL_465f96d4_4_k_cu_1b42a5506thrust24THRUST_300001_SM_1000_NS8cuda_cub3parE,(.L_29 - _ZN34_INTERNAL_465f96d4_4_k_cu_1b42a5506thrust24THRUST_300001_SM_1000_NS8cuda_cub3parE)
_ZN34_INTERNAL_465f96d4_4_k_cu_1b42a5506thrust24THRUST_300001_SM_1000_NS8cuda_cub3parE:
	.zero		1
.L_29:


//--------------------- .nv.shared._ZN3cub18CUB_300001_SM_10006detail10radix_sort33DeviceRadixSortExclusiveSumKernelINS1_5radix10policy_hubIiiyE10Policy1000EyEEvPT0_ --------------------------
	.section	.nv.shared._ZN3cub18CUB_300001_SM_10006detail10radix_sort33DeviceRadixSortExclusiveSumKernelINS1_5radix10policy_hubIiiyE10Policy1000EyEEvPT0_,"aw",@nobits
	.sectionflags	@""
	.align	16
.nv.shared._ZN3cub18CUB_300001_SM_10006detail10radix_sort33DeviceRadixSortExclusiveSumKernelINS1_5radix10policy_hubIiiyE10Policy1000EyEEvPT0_:
	.zero		3360


//--------------------- .nv.shared._ZN3cub18CUB_300001_SM_10006detail10radix_sort30DeviceRadixSortHistogramKernelINS1_5radix10policy_hubIiiyE10Policy1000ELNS0_9SortOrderE0EiyNS1_21identity_decomposer_tEEEvPT2_PKT1_SA_iiT3_ --------------------------
	.section	.nv.shared._ZN3cub18CUB_300001_SM_10006detail10radix_sort30DeviceRadixSortHistogramKernelINS1_5radix10policy_hubIiiyE10Policy1000ELNS0_9SortOrderE0EiyNS1_21identity_decomposer_tEEEvPT2_PKT1_SA_iiT3_,"aw",@nobits
	.sectionflags	@""
	.align	16
.nv.shared._ZN3cub18CUB_300001_SM_10006detail10radix_sort30DeviceRadixSortHistogramKernelINS1_5radix10policy_hubIiiyE10Policy1000ELNS0_9SortOrderE0EiyNS1_21identity_decomposer_tEEEvPT2_PKT1_SA_iiT3_:
	.zero		5120


//--------------------- .nv.shared._ZN3cub18CUB_300001_SM_10006detail10radix_sort31DeviceRadixSortSingleTileKernelINS1_5radix10policy_hubIiiyE10Policy1000ELNS0_9SortOrderE0EiiyNS1_21identity_decomposer_tEEEvPKT1_PSA_PKT2_PSE_T3_iiT4_ --------------------------
	.section	.nv.shared._ZN3cub18CUB_300001_SM_10006detail10radix_sort31DeviceRadixSortSingleTileKernelINS1_5radix10policy_hubIiiyE10Policy1000ELNS0_9SortOrderE0EiiyNS1_21identity_decomposer_tEEEvPKT1_PSA_PKT2_PSE_T3_iiT4_,"aw",@nobits
	.sectionflags	@""
	.align	16
.nv.shared._ZN3cub18CUB_300001_SM_10006detail10radix_sort31DeviceRadixSortSingleTileKernelINS1_5radix10policy_hubIiiyE10Policy1000ELNS0_9SortOrderE0EiiyNS1_21identity_decomposer_tEEEvPKT1_PSA_PKT2_PSE_T3_iiT4_:
	.zero		34880


//--------------------- .nv.shared._ZN3cub18CUB_300001_SM_10006detail9transform16transform_kernelINS2_10policy_hubILb1EN4cuda3std3__45tupleIJN6thrust24THRUST_300001_SM_1000_NS6detail15normal_iteratorINSA_10device_ptrIiEEEESF_EEEE10policy1000El6myFuncSF_JPiSK_EEEvT0_iT1_T2_DpNS2_10kernel_argIT3_EE --------------------------
	.section	.nv.shared._ZN3cub18CUB_300001_SM_10006detail9transform16transform_kernelINS2_10policy_hubILb1EN4cuda3std3__45tupleIJN6thrust24THRUST_300001_SM_1000_NS6detail15normal_iteratorINSA_10device_ptrIiEEEESF_EEEE10policy1000El6myFuncSF_JPiSK_EEEvT0_iT1_T2_DpNS2_10kernel_argIT3_EE,"aw",@nobits
	.sectionflags	@""
	.align	16
	.zero		1024


//--------------------- .nv.shared._ZN3cub18CUB_300001_SM_10006detail9transform16transform_kernelINS2_10policy_hubILb1EN4cuda3std3__45tupleIJN6thrust24THRUST_300001_SM_1000_NS6detail15normal_iteratorINSA_10device_ptrIiEEEESF_EEEE10policy1000Ei6myFuncSF_JPiSK_EEEvT0_iT1_T2_DpNS2_10kernel_argIT3_EE --------------------------
	.section	.nv.shared._ZN3cub18CUB_300001_SM_10006detail9transform16transform_kernelINS2_10policy_hubILb1EN4cuda3std3__45tupleIJN6thrust24THRUST_300001_SM_1000_NS6detail15normal_iteratorINSA_10device_ptrIiEEEESF_EEEE10policy1000Ei6myFuncSF_JPiSK_EEEvT0_iT1_T2_DpNS2_10kernel_argIT3_EE,"aw",@nobits
	.sectionflags	@""
	.align	16
	.zero		1024


//--------------------- .nv.shared._ZN3cub18CUB_300001_SM_10006detail8for_each13static_kernelINS2_12policy_hub_t12policy_500_tEmN6thrust24THRUST_300001_SM_1000_NS8cuda_cub20__uninitialized_fill7functorINS7_10device_ptrIiEEiEEEEvT0_T1_ --------------------------
	.section	.nv.shared._ZN3cub18CUB_300001_SM_10006detail8for_each13static_kernelINS2_12policy_hub_t12policy_500_tEmN6thrust24THRUST_300001_SM_1000_NS8cuda_cub20__uninitialized_fill7functorINS7_10device_ptrIiEEiEEEEvT0_T1_,"aw",@nobits
	.sectionflags	@""
	.align	16
	.zero		1024


//--------------------- .nv.shared._ZN3cub18CUB_300001_SM_10006detail11EmptyKernelIvEEvv --------------------------
	.section	.nv.shared._ZN3cub18CUB_300001_SM_10006detail11EmptyKernelIvEEvv,"aw",@nobits
	.sectionflags	@""
	.align	16
	.zero		1024


//--------------------- .nv.shared._ZN6thrust24THRUST_300001_SM_1000_NS8cuda_cub4core6detail13_kernel_agentINS1_8__reduce11ReduceAgentIPN4cuda3std3__45tupleIJilEEESC_SB_lNS1_9__extrema9arg_min_fIilNS9_4lessIiEEEEEEJSC_SC_iSH_EEEvDpT0_ --------------------------
	.section	.nv.shared._ZN6thrust24THRUST_300001_SM_1000_NS8cuda_cub4core6detail13_kernel_agentINS1_8__reduce11ReduceAgentIPN4cuda3std3__45tupleIJilEEESC_SB_lNS1_9__extrema9arg_min_fIilNS9_4lessIiEEEEEEJSC_SC_iSH_EEEvDpT0_,"aw",@nobits
	.sectionflags	@""
	.align	16
	.zero		1024


//--------------------- .nv.shared._ZN6thrust24THRUST_300001_SM_1000_NS8cuda_cub4core6detail13_kernel_agentINS1_8__reduce10DrainAgentIlEEJN3cub18CUB_300001_SM_10009GridQueueIyEElEEEvDpT0_ --------------------------
	.section	.nv.shared._ZN6thrust24THRUST_300001_SM_1000_NS8cuda_cub4core6detail13_kernel_agentINS1_8__reduce10DrainAgentIlEEJN3cub18CUB_300001_SM_10009GridQueueIyEElEEEvDpT0_,"aw",@nobits
	.sectionflags	@""
	.align	16
	.zero		1024


//--------------------- .nv.shared._ZN6thrust24THRUST_300001_SM_1000_NS8cuda_cub4core6detail13_kernel_agentINS1_8__reduce11ReduceAgentINS0_12zip_iteratorIN4cuda3std3__45tupleIJNS0_6detail15normal_iteratorINS0_10device_ptrIiEEEENS0_17counting_iteratorIlNS0_11use_defaultESI_SI_EEEEEEEPNSB_IJilEEESM_lNS1_9__extrema9arg_min_fIilNSA_4lessIiEEEEEEJSL_SN_lN3cub18CUB_300001_SM_100013GridEvenShareIlEENSV_9GridQueueIyEESS_EEEvDpT0_ --------------------------
	.section	.nv.shared._ZN6thrust24THRUST_300001_SM_1000_NS8cuda_cub4core6detail13_kernel_agentINS1_8__reduce11ReduceAgentINS0_12zip_iteratorIN4cuda3std3__45tupleIJNS0_6detail15normal_iteratorINS0_10device_ptrIiEEEENS0_17counting_iteratorIlNS0_11use_defaultESI_SI_EEEEEEEPNSB_IJilEEESM_lNS1_9__extrema9arg_min_fIilNSA_4lessIiEEEEEEJSL_SN_lN3cub18CUB_300001_SM_100013GridEvenShareIlEENSV_9GridQueueIyEESS_EEEvDpT0_,"aw",@nobits
	.sectionflags	@""
	.align	16
	.zero		1024


//--------------------- .nv.shared._ZN6thrust24THRUST_300001_SM_1000_NS8cuda_cub4core6detail13_kernel_agentINS1_8__reduce11ReduceAgentINS0_12zip_iteratorIN4cuda3std3__45tupleIJNS0_6detail15normal_iteratorINS0_10device_ptrIiEEEENS0_17counting_iteratorIlNS0_11use_defaultESI_SI_EEEEEEEPNSB_IJilEEESM_lNS1_9__extrema9arg_min_fIilNSA_4lessIiEEEEEEJSL_SN_lSS_EEEvDpT0_ --------------------------
	.section	.nv.shared._ZN6thrust24THRUST_300001_SM_1000_NS8cuda_cub4core6detail13_kernel_agentINS1_8__reduce11ReduceAgentINS0_12zip_iteratorIN4cuda3std3__45tupleIJNS0_6detail15normal_iteratorINS0_10device_ptrIiEEEENS0_17counting_iteratorIlNS0_11use_defaultESI_SI_EEEEEEEPNSB_IJilEEESM_lNS1_9__extrema9arg_min_fIilNSA_4lessIiEEEEEEJSL_SN_lSS_EEEvDpT0_,"aw",@nobits
	.sectionflags	@""
	.align	16
	.zero		1024


//--------------------- .nv.shared._ZN6thrust24THRUST_300001_SM_1000_NS8cuda_cub4core6detail13_kernel_agentINS1_8__reduce11ReduceAgentIPN4cuda3std3__45tupleIJilEEESC_SB_iNS1_9__extrema9arg_min_fIilNS9_4lessIiEEEEEEJSC_SC_iSH_EEEvDpT0_ --------------------------
	.section	.nv.shared._ZN6thrust24THRUST_300001_SM_1000_NS8cuda_cub4core6detail13_kernel_agentINS1_8__reduce11ReduceAgentIPN4cuda3std3__45tupleIJilEEESC_SB_iNS1_9__extrema9arg_min_fIilNS9_4lessIiEEEEEEJSC_SC_iSH_EEEvDpT0_,"aw",@nobits
	.sectionflags	@""
	.align	16
	.zero		1024


//--------------------- .nv.shared._ZN6thrust24THRUST_300001_SM_1000_NS8cuda_cub4core6detail13_kernel_agentINS1_8__reduce10DrainAgentIiEEJN3cub18CUB_300001_SM_10009GridQueueIjEEiEEEvDpT0_ --------------------------
	.section	.nv.shared._ZN6thrust24THRUST_300001_SM_1000_NS8cuda_cub4core6detail13_kernel_agentINS1_8__reduce10DrainAgentIiEEJN3cub18CUB_300001_SM_10009GridQueueIjEEiEEEvDpT0_,"aw",@nobits
	.sectionflags	@""
	.align	16
	.zero		1024


//--------------------- .nv.shared._ZN6thrust24THRUST_300001_SM_1000_NS8cuda_cub4core6detail13_kernel_agentINS1_8__reduce11ReduceAgentINS0_12zip_iteratorIN4cuda3std3__45tupleIJNS0_6detail15normal_iteratorINS0_10device_ptrIiEEEENS0_17counting_iteratorIlNS0_11use_defaultESI_SI_EEEEEEEPNSB_IJilEEESM_iNS1_9__extrema9arg_min_fIilNSA_4lessIiEEEEEEJSL_SN_iN3cub18CUB_300001_SM_100013GridEvenShareIiEENSV_9GridQueueIjEESS_EEEvDpT0_ --------------------------
	.section	.nv.shared._ZN6thrust24THRUST_300001_SM_1000_NS8cuda_cub4core6detail13_kernel_agentINS1_8__reduce11ReduceAgentINS0_12zip_iteratorIN4cuda3std3__45tupleIJNS0_6detail15normal_iteratorINS0_10device_ptrIiEEEENS0_17counting_iteratorIlNS0_11use_defaultESI_SI_EEEEEEEPNSB_IJilEEESM_iNS1_9__extrema9arg_min_fIilNSA_4lessIiEEEEEEJSL_SN_iN3cub18CUB_300001_SM_100013GridEvenShareIiEENSV_9GridQueueIjEESS_EEEvDpT0_,"aw",@nobits
	.sectionflags	@""
	.align	16
	.zero		1024


//--------------------- .nv.shared._ZN6thrust24THRUST_300001_SM_1000_NS8cuda_cub4core6detail13_kernel_agentINS1_8__reduce11ReduceAgentINS0_12zip_iteratorIN4cuda3std3__45tupleIJNS0_6detail15normal_iteratorINS0_10device_ptrIiEEEENS0_17counting_iteratorIlNS0_11use_defaultESI_SI_EEEEEEEPNSB_IJilEEESM_iNS1_9__extrema9arg_min_fIilNSA_4lessIiEEEEEEJSL_SN_iSS_EEEvDpT0_ --------------------------
	.section	.nv.shared._ZN6thrust24THRUST_300001_SM_1000_NS8cuda_cub4core6detail13_kernel_agentINS1_8__reduce11ReduceAgentINS0_12zip_iteratorIN4cuda3std3__45tupleIJNS0_6detail15normal_iteratorINS0_10device_ptrIiEEEENS0_17counting_iteratorIlNS0_11use_defaultESI_SI_EEEEEEEPNSB_IJilEEESM_iNS1_9__extrema9arg_min_fIilNSA_4lessIiEEEEEEJSL_SN_iSS_EEEvDpT0_,"aw",@nobits
	.sectionflags	@""
	.align	16
	.zero		1024


//--------------------- .nv.constant0._ZN3cub18CUB_300001_SM_10006detail10radix_sort29DeviceRadixSortOnesweepKernelINS1_5radix10policy_hubIiiyE10Policy1000ELNS0_9SortOrderE0EiiyiiNS1_21identity_decomposer_tEEEvPT5_SB_PT3_PKSC_PT1_PKSG_PT2_PKSK_T4_iiT6_ --------------------------
	.section	.nv.constant0._ZN3cub18CUB_300001_SM_10006detail10radix_sort29DeviceRadixSortOnesweepKernelINS1_5radix10policy_hubIiiyE10Policy1000ELNS0_9SortOrderE0EiiyiiNS1_21identity_decomposer_tEEEvPT5_SB_PT3_PKSC_PT1_PKSG_PT2_PKSK_T4_iiT6_,"a",@progbits
	.sectionflags	@""
	.align	4
.nv.constant0._ZN3cub18CUB_300001_SM_10006detail10radix_sort29DeviceRadixSortOnesweepKernelINS1_5radix10policy_hubIiiyE10Policy1000ELNS0_9SortOrderE0EiiyiiNS1_21identity_decomposer_tEEEvPT5_SB_PT3_PKSC_PT1_PKSG_PT2_PKSK_T4_iiT6_:
	.zero		973


//--------------------- .nv.constant0._ZN3cub18CUB_300001_SM_10006detail10radix_sort33DeviceRadixSortExclusiveSumKernelINS1_5radix10policy_hubIiiyE10Policy1000EyEEvPT0_ --------------------------
	.section	.nv.constant0._ZN3cub18CUB_300001_SM_10006detail10radix_sort33DeviceRadixSortExclusiveSumKernelINS1_5radix10policy_hubIiiyE10Policy1000EyEEvPT0_,"a",@progbits
	.sectionflags	@""
	.align	4
.nv.constant0._ZN3cub18CUB_300001_SM_10006detail10radix_sort33DeviceRadixSortExclusiveSumKernelINS1_5radix10policy_hubIiiyE10Policy1000EyEEvPT0_:
	.zero		904


//--------------------- .nv.constant0._ZN3cub18CUB_300001_SM_10006detail10radix_sort30DeviceRadixSortHistogramKernelINS1_5radix10policy_hubIiiyE10Policy1000ELNS0_9SortOrderE0EiyNS1_21identity_decomposer_tEEEvPT2_PKT1_SA_iiT3_ --------------------------
	.section	.nv.constant0._ZN3cub18CUB_300001_SM_10006detail10radix_sort30DeviceRadixSortHistogramKernelINS1_5radix10policy_hubIiiyE10Policy1000ELNS0_9SortOrderE0EiyNS1_21identity_decomposer_tEEEvPT2_PKT1_SA_iiT3_,"a",@progbits
	.sectionflags	@""
	.align	4
.nv.constant0._ZN3cub18CUB_300001_SM_10006detail10radix_sort30DeviceRadixSortHistogramKernelINS1_5radix10policy_hubIiiyE10Policy1000ELNS0_9SortOrderE0EiyNS1_21identity_decomposer_tEEEvPT2_PKT1_SA_iiT3_:
	.zero		929


//--------------------- .nv.constant0._ZN3cub18CUB_300001_SM_10006detail10radix_sort31DeviceRadixSortSingleTileKernelINS1_5radix10policy_hubIiiyE10Policy1000ELNS0_9SortOrderE0EiiyNS1_21identity_decomposer_tEEEvPKT1_PSA_PKT2_PSE_T3_iiT4_ --------------------------
	.section	.nv.constant0._ZN3cub18CUB_300001_SM_10006detail10radix_sort31DeviceRadixSortSingleTileKernelINS1_5radix10policy_hubIiiyE10Policy1000ELNS0_9SortOrderE0EiiyNS1_21identity_decomposer_tEEEvPKT1_PSA_PKT2_PSE_T3_iiT4_,"a",@progbits
	.sectionflags	@""
	.align	4
.nv.constant0._ZN3cub18CUB_300001_SM_10006detail10radix_sort31DeviceRadixSortSingleTileKernelINS1_5radix10policy_hubIiiyE10Policy1000ELNS0_9SortOrderE0EiiyNS1_21identity_decomposer_tEEEvPKT1_PSA_PKT2_PSE_T3_iiT4_:
	.zero		945


//--------------------- .nv.constant0._ZN3cub18CUB_300001_SM_10006detail9transform16transform_kernelINS2_10policy_hubILb1EN4cuda3std3__45tupleIJN6thrust24THRUST_300001_SM_1000_NS6detail15normal_iteratorINSA_10device_ptrIiEEEESF_EEEE10policy1000El6myFuncSF_JPiSK_EEEvT0_iT1_T2_DpNS2_10kernel_argIT3_EE --------------------------
	.section	.nv.constant0._ZN3cub18CUB_300001_SM_10006detail9transform16transform_kernelINS2_10policy_hubILb1EN4cuda3std3__45tupleIJN6thrust24THRUST_300001_SM_1000_NS6detail15normal_iteratorINSA_10device_ptrIiEEEESF_EEEE10policy1000El6myFuncSF_JPiSK_EEEvT0_iT1_T2_DpNS2_10kernel_argIT3_EE,"a",@progbits
	.sectionflags	@""
	.align	4
.nv.constant0._ZN3cub18CUB_300001_SM_10006detail9transform16transform_kernelINS2_10policy_hubILb1EN4cuda3std3__45tupleIJN6thrust24THRUST_300001_SM_1000_NS6detail15normal_iteratorINSA_10device_ptrIiEEEESF_EEEE10policy1000El6myFuncSF_JPiSK_EEEvT0_iT1_T2_DpNS2_10kernel_argIT3_EE:
	.zero		952


//--------------------- .nv.constant0._ZN3cub18CUB_300001_SM_10006detail9transform16transform_kernelINS2_10policy_hubILb1EN4cuda3std3__45tupleIJN6thrust24THRUST_300001_SM_1000_NS6detail15normal_iteratorINSA_10device_ptrIiEEEESF_EEEE10policy1000Ei6myFuncSF_JPiSK_EEEvT0_iT1_T2_DpNS2_10kernel_argIT3_EE --------------------------
	.section	.nv.constant0._ZN3cub18CUB_300001_SM_10006detail9transform16transform_kernelINS2_10policy_hubILb1EN4cuda3std3__45tupleIJN6thrust24THRUST_300001_SM_1000_NS6detail15normal_iteratorINSA_10device_ptrIiEEEESF_EEEE10policy1000Ei6myFuncSF_JPiSK_EEEvT0_iT1_T2_DpNS2_10kernel_argIT3_EE,"a",@progbits
	.sectionflags	@""
	.align	4
.nv.constant0._ZN3cub18CUB_300001_SM_10006detail9transform16transform_kernelINS2_10policy_hubILb1EN4cuda3std3__45tupleIJN6thrust24THRUST_300001_SM_1000_NS6detail15normal_iteratorINSA_10device_ptrIiEEEESF_EEEE10policy1000Ei6myFuncSF_JPiSK_EEEvT0_iT1_T2_DpNS2_10kernel_argIT3_EE:
	.zero		952


//--------------------- .nv.constant0._ZN3cub18CUB_300001_SM_10006detail8for_each13static_kernelINS2_12policy_hub_t12policy_500_tEmN6thrust24THRUST_300001_SM_1000_NS8cuda_cub20__uninitialized_fill7functorINS7_10device_ptrIiEEiEEEEvT0_T1_ --------------------------
	.section	.nv.constant0._ZN3cub18CUB_300001_SM_10006detail8for_each13static_kernelINS2_12policy_hub_t12policy_500_tEmN6thrust24THRUST_300001_SM_1000_NS8cuda_cub20__uninitialized_fill7functorINS7_10device_ptrIiEEiEEEEvT0_T1_,"a",@progbits
	.sectionflags	@""
	.align	4
.nv.constant0._ZN3cub18CUB_300001_SM_10006detail8for_each13static_kernelINS2_12policy_hub_t12policy_500_tEmN6thrust24THRUST_300001_SM_1000_NS8cuda_cub20__uninitialized_fill7functorINS7_10device_ptrIiEEiEEEEvT0_T1_:
	.zero		920


//--------------------- .nv.constant0._ZN3cub18CUB_300001_SM_10006detail11EmptyKernelIvEEvv --------------------------
	.section	.nv.constant0._ZN3cub18CUB_300001_SM_10006detail11EmptyKernelIvEEvv,"a",@progbits
	.sectionflags	@""
	.align	4
.nv.constant0._ZN3cub18CUB_300001_SM_10006detail11EmptyKernelIvEEvv:
	.zero		896


//--------------------- .nv.constant0._ZN6thrust24THRUST_300001_SM_1000_NS8cuda_cub4core6detail13_kernel_agentINS1_8__reduce11ReduceAgentIPN4cuda3std3__45tupleIJilEEESC_SB_lNS1_9__extrema9arg_min_fIilNS9_4lessIiEEEEEEJSC_SC_iSH_EEEvDpT0_ --------------------------
	.section	.nv.constant0._ZN6thrust24THRUST_300001_SM_1000_NS8cuda_cub4core6detail13_kernel_agentINS1_8__reduce11ReduceAgentIPN4cuda3std3__45tupleIJilEEESC_SB_lNS1_9__extrema9arg_min_fIilNS9_4lessIiEEEEEEJSC_SC_iSH_EEEvDpT0_,"a",@progbits
	.sectionflags	@""
	.align	4
.nv.constant0._ZN6thrust24THRUST_300001_SM_1000_NS8cuda_cub4core6detail13_kernel_agentINS1_8__reduce11ReduceAgentIPN4cuda3std3__45tupleIJilEEESC_SB_lNS1_9__extrema9arg_min_fIilNS9_4lessIiEEEEEEJSC_SC_iSH_EEEvDpT0_:
	.zero		917


//--------------------- .nv.constant0._ZN6thrust24THRUST_300001_SM_1000_NS8cuda_cub4core6detail13_kernel_agentINS1_8__reduce10DrainAgentIlEEJN3cub18CUB_300001_SM_10009GridQueueIyEElEEEvDpT0_ --------------------------
	.section	.nv.constant0._ZN6thrust24THRUST_300001_SM_1000_NS8cuda_cub4core6detail13_kernel_agentINS1_8__reduce10DrainAgentIlEEJN3cub18CUB_300001_SM_10009GridQueueIyEElEEEvDpT0_,"a",@progbits
	.sectionflags	@""
	.align	4
.nv.constant0._ZN6thrust24THRUST_300001_SM_1000_NS8cuda_cub4core6detail13_kernel_agentINS1_8__reduce10DrainAgentIlEEJN3cub18CUB_300001_SM_10009GridQueueIyEElEEEvDpT0_:
	.zero		912


//--------------------- .nv.constant0._ZN6thrust24THRUST_300001_SM_1000_NS8cuda_cub4core6detail13_kernel_agentINS1_8__reduce11ReduceAgentINS0_12zip_iteratorIN4cuda3std3__45tupleIJNS0_6detail15normal_iteratorINS0_10device_ptrIiEEEENS0_17counting_iteratorIlNS0_11use_defaultESI_SI_EEEEEEEPNSB_IJilEEESM_lNS1_9__extrema9arg_min_fIilNSA_4lessIiEEEEEEJSL_SN_lN3cub18CUB_300001_SM_100013GridEvenShareIlEENSV_9GridQueueIyEESS_EEEvDpT0_ --------------------------
	.section	.nv.constant0._ZN6thrust24THRUST_300001_SM_1000_NS8cuda_cub4core6detail13_kernel_agentINS1_8__reduce11ReduceAgentINS0_12zip_iteratorIN4cuda3std3__45tupleIJNS0_6detail15normal_iteratorINS0_10device_ptrIiEEEENS0_17counting_iteratorIlNS0_11use_defaultESI_SI_EEEEEEEPNSB_IJilEEESM_lNS1_9__extrema9arg_min_fIilNSA_4lessIiEEEEEEJSL_SN_lN3cub18CUB_300001_SM_100013GridEvenShareIlEENSV_9GridQueueIyEESS_EEEvDpT0_,"a",@progbits
	.sectionflags	@""
	.align	4
.nv.constant0._ZN6thrust24THRUST_300001_SM_1000_NS8cuda_cub4core6detail13_kernel_agentINS1_8__reduce11ReduceAgentINS0_12zip_iteratorIN4cuda3std3__45tupleIJNS0_6detail15normal_iteratorINS0_10device_ptrIiEEEENS0_17counting_iteratorIlNS0_11use_defaultESI_SI_EEEEEEEPNSB_IJilEEESM_lNS1_9__extrema9arg_min_fIilNSA_4lessIiEEEEEEJSL_SN_lN3cub18CUB_300001_SM_100013GridEvenShareIlEENSV_9GridQueueIyEESS_EEEvDpT0_:
	.zero		1009


//--------------------- .nv.constant0._ZN6thrust24THRUST_300001_SM_1000_NS8cuda_cub4core6detail13_kernel_agentINS1_8__reduce11ReduceAgentINS0_12zip_iteratorIN4cuda3std3__45tupleIJNS0_6detail15normal_iteratorINS0_10device_ptrIiEEEENS0_17counting_iteratorIlNS0_11use_defaultESI_SI_EEEEEEEPNSB_IJilEEESM_lNS1_9__extrema9arg_min_fIilNSA_4lessIiEEEEEEJSL_SN_lSS_EEEvDpT0_ --------------------------
	.section	.nv.constant0._ZN6thrust24THRUST_300001_SM_1000_NS8cuda_cub4core6detail13_kernel_agentINS1_8__reduce11ReduceAgentINS0_12zip_iteratorIN4cuda3std3__45tupleIJNS0_6detail15normal_iteratorINS0_10device_ptrIiEEEENS0_17counting_iteratorIlNS0_11use_defaultESI_SI_EEEEEEEPNSB_IJilEEESM_lNS1_9__extrema9arg_min_fIilNSA_4lessIiEEEEEEJSL_SN_lSS_EEEvDpT0_,"a",@progbits
	.sectionflags	@""
	.align	4
.nv.constant0._ZN6thrust24THRUST_300001_SM_1000_NS8cuda_cub4core6detail13_kernel_agentINS1_8__reduce11ReduceAgentINS0_12zip_iteratorIN4cuda3std3__45tupleIJNS0_6detail15normal_iteratorINS0_10device_ptrIiEEEENS0_17counting_iteratorIlNS0_11use_defaultESI_SI_EEEEEEEPNSB_IJilEEESM_lNS1_9__extrema9arg_min_fIilNSA_4lessIiEEEEEEJSL_SN_lSS_EEEvDpT0_:
	.zero		929


//--------------------- .nv.constant0._ZN6thrust24THRUST_300001_SM_1000_NS8cuda_cub4core6detail13_kernel_agentINS1_8__reduce11ReduceAgentIPN4cuda3std3__45tupleIJilEEESC_SB_iNS1_9__extrema9arg_min_fIilNS9_4lessIiEEEEEEJSC_SC_iSH_EEEvDpT0_ --------------------------
	.section	.nv.constant0._ZN6thrust24THRUST_300001_SM_1000_NS8cuda_cub4core6detail13_kernel_agentINS1_8__reduce11ReduceAgentIPN4cuda3std3__45tupleIJilEEESC_SB_iNS1_9__extrema9arg_min_fIilNS9_4lessIiEEEEEEJSC_SC_iSH_EEEvDpT0_,"a",@progbits
	.sectionflags	@""
	.align	4
.nv.constant0._ZN6thrust24THRUST_300001_SM_1000_NS8cuda_cub4core6detail13_kernel_agentINS1_8__reduce11ReduceAgentIPN4cuda3std3__45tupleIJilEEESC_SB_iNS1_9__extrema9arg_min_fIilNS9_4lessIiEEEEEEJSC_SC_iSH_EEEvDpT0_:
	.zero		917


//--------------------- .nv.constant0._ZN6thrust24THRUST_300001_SM_1000_NS8cuda_cub4core6detail13_kernel_agentINS1_8__reduce10DrainAgentIiEEJN3cub18CUB_300001_SM_10009GridQueueIjEEiEEEvDpT0_ --------------------------
	.section	.nv.constant0._ZN6thrust24THRUST_300001_SM_1000_NS8cuda_cub4core6detail13_kernel_agentINS1_8__reduce10DrainAgentIiEEJN3cub18CUB_300001_SM_10009GridQueueIjEEiEEEvDpT0_,"a",@progbits
	.sectionflags	@""
	.align	4
.nv.constant0._ZN6thrust24THRUST_300001_SM_1000_NS8cuda_cub4core6detail13_kernel_agentINS1_8__reduce10DrainAgentIiEEJN3cub18CUB_300001_SM_10009GridQueueIjEEiEEEvDpT0_:
	.zero		908


//--------------------- .nv.constant0._ZN6thrust24THRUST_300001_SM_1000_NS8cuda_cub4core6detail13_kernel_agentINS1_8__reduce11ReduceAgentINS0_12zip_iteratorIN4cuda3std3__45tupleIJNS0_6detail15normal_iteratorINS0_10device_ptrIiEEEENS0_17counting_iteratorIlNS0_11use_defaultESI_SI_EEEEEEEPNSB_IJilEEESM_iNS1_9__extrema9arg_min_fIilNSA_4lessIiEEEEEEJSL_SN_iN3cub18CUB_300001_SM_100013GridEvenShareIiEENSV_9GridQueueIjEESS_EEEvDpT0_ --------------------------
	.section	.nv.constant0._ZN6thrust24THRUST_300001_SM_1000_NS8cuda_cub4core6detail13_kernel_agentINS1_8__reduce11ReduceAgentINS0_12zip_iteratorIN4cuda3std3__45tupleIJNS0_6detail15normal_iteratorINS0_10device_ptrIiEEEENS0_17counting_iteratorIlNS0_11use_defaultESI_SI_EEEEEEEPNSB_IJilEEESM_iNS1_9__extrema9arg_min_fIilNSA_4lessIiEEEEEEJSL_SN_iN3cub18CUB_300001_SM_100013GridEvenShareIiEENSV_9GridQueueIjEESS_EEEvDpT0_,"a",@progbits
	.sectionflags	@""
	.align	4
.nv.constant0._ZN6thrust24THRUST_300001_SM_1000_NS8cuda_cub4core6detail13_kernel_agentINS1_8__reduce11ReduceAgentINS0_12zip_iteratorIN4cuda3std3__45tupleIJNS0_6detail15normal_iteratorINS0_10device_ptrIiEEEENS0_17counting_iteratorIlNS0_11use_defaultESI_SI_EEEEEEEPNSB_IJilEEESM_iNS1_9__extrema9arg_min_fIilNSA_4lessIiEEEEEEJSL_SN_iN3cub18CUB_300001_SM_100013GridEvenShareIiEENSV_9GridQueueIjEESS_EEEvDpT0_:
	.zero		977


//--------------------- .nv.constant0._ZN6thrust24THRUST_300001_SM_1000_NS8cuda_cub4core6detail13_kernel_agentINS1_8__reduce11ReduceAgentINS0_12zip_iteratorIN4cuda3std3__45tupleIJNS0_6detail15normal_iteratorINS0_10device_ptrIiEEEENS0_17counting_iteratorIlNS0_11use_defaultESI_SI_EEEEEEEPNSB_IJilEEESM_iNS1_9__extrema9arg_min_fIilNSA_4lessIiEEEEEEJSL_SN_iSS_EEEvDpT0_ --------------------------
	.section	.nv.constant0._ZN6thrust24THRUST_300001_SM_1000_NS8cuda_cub4core6detail13_kernel_agentINS1_8__reduce11ReduceAgentINS0_12zip_iteratorIN4cuda3std3__45tupleIJNS0_6detail15normal_iteratorINS0_10device_ptrIiEEEENS0_17counting_iteratorIlNS0_11use_defaultESI_SI_EEEEEEEPNSB_IJilEEESM_iNS1_9__extrema9arg_min_fIilNSA_4lessIiEEEEEEJSL_SN_iSS_EEEvDpT0_,"a",@progbits
	.sectionflags	@""
	.align	4
.nv.constant0._ZN6thrust24THRUST_300001_SM_1000_NS8cuda_cub4core6detail13_kernel_agentINS1_8__reduce11ReduceAgentINS0_12zip_iteratorIN4cuda3std3__45tupleIJNS0_6detail15normal_iteratorINS0_10device_ptrIiEEEENS0_17counting_iteratorIlNS0_11use_defaultESI_SI_EEEEEEEPNSB_IJilEEESM_iNS1_9__extrema9arg_min_fIilNSA_4lessIiEEEEEEJSL_SN_iSS_EEEvDpT0_:
	.zero		925


//--------------------- SYMBOLS --------------------------

	.type		.nv.reservedSmem.offset0,@object
	.size		.nv.reservedSmem.offset0,0x4
	.type		.nv.reservedSmem.cap,@object
	.size		.nv.reservedSmem.cap,0x4
